def matmul_kernel(
    a_ptr,
    b_ptr,
    c_ptr,
    M,
    N,
    K,
    stride_am,
    stride_ak,
    stride_bk,
    stride_bn,
    stride_cm,
    stride_cn,
    BLOCK_M: tl.constexpr,
    BLOCK_N: tl.constexpr,
    BLOCK_K: tl.constexpr,
    GROUP_M: tl.constexpr,
):
    pid = tl.program_id(axis=0)
    num_pid_m = tl.cdiv(M, BLOCK_M)
    num_pid_n = tl.cdiv(N, BLOCK_N)
    num_pid_in_group = GROUP_M * num_pid_n
    group_id = pid // num_pid_in_group
    first_pid_m = group_id * GROUP_M
    group_size_m = min(num_pid_m - first_pid_m, GROUP_M)
    pid_m = first_pid_m + ((pid % num_pid_in_group) % group_size_m)
    pid_n = (pid % num_pid_in_group) // group_size_m

    offs_am = (pid_m * BLOCK_M + tl.arange(0, BLOCK_M)) % M
    offs_bn = (pid_n * BLOCK_N + tl.arange(0, BLOCK_N)) % N
    offs_k = tl.arange(0, BLOCK_K)
    a_ptrs = a_ptr + offs_am[:, None] * stride_am + offs_k[None, :] * stride_ak
    b_ptrs = b_ptr + offs_k[:, None] * stride_bk + offs_bn[None, :] * stride_bn

    acc = tl.zeros((BLOCK_M, BLOCK_N), dtype=tl.float32)
    for kk in range(0, tl.cdiv(K, BLOCK_K)):
        a = tl.load(a_ptrs, mask=offs_k[None, :] < K - kk * BLOCK_K, other=0.0)
        b = tl.load(b_ptrs, mask=offs_k[:, None] < K - kk * BLOCK_K, other=0.0)
        acc = tl.dot(a, b, acc)
        a_ptrs += BLOCK_K * stride_ak
        b_ptrs += BLOCK_K * stride_bk

    c = acc.to(c_ptr.dtype.element_ty)
    offs_cm = pid_m * BLOCK_M + tl.arange(0, BLOCK_M)
    offs_cn = pid_n * BLOCK_N + tl.arange(0, BLOCK_N)
    c_ptrs = c_ptr + offs_cm[:, None] * stride_cm + offs_cn[None, :] * stride_cn
    mask = (offs_cm[:, None] < M) & (offs_cn[None, :] < N)
    tl.store(c_ptrs, c, mask=mask)

# config = {"BLOCK_K": 32, "BLOCK_M": 128, "BLOCK_N": 512, "GROUP_M": 8, "arch": "sm_90", "dtype": "fp8e4m3", "num_ctas": 1, "num_stages": 7, "num_warps": 4}
# arch = sm_90


// ===== COMPILED SASS (sm_90a) =====

	.target	sm_90a

	.elftype	@"ET_EXEC"


//--------------------- .note.nv.tkinfo           --------------------------
	.section	.note.nv.tkinfo,"",@"SHT_NOTE"
	.sectionflags	@"SHF_NOTE_NV_TKINFO"
	.tkinfo
        /*0018*/ 	.word	0x00000002
        /*0030*/ 	.string	""
        /*0030*/ 	.string	"ptxas"
        /*0030*/ 	.string	"Cuda compilation tools, release 13.0, V13.0.88"
        /*0030*/ 	.string	"Build cuda_13.0.r13.0/compiler.36424714_0"
        /*0030*/ 	.string	"-v  -suppress-debug-info  -lineinfo  -arch sm_90a "



//--------------------- .note.nv.cuinfo           --------------------------
	.section	.note.nv.cuinfo,"",@"SHT_NOTE"
	.sectionflags	@"SHF_NOTE_NV_CUINFO"
        /*0018*/ 	.short	0x0002
        /*001a*/ 	.short	0x005a
        /*001c*/ 	.short	0x0082
	.zero		2


//--------------------- .nv.info                  --------------------------
	.section	.nv.info,"",@"SHT_CUDA_INFO"
	.align	4


	//----- nvinfo : EIATTR_REGCOUNT
	.align		4
        /*0000*/ 	.byte	0x04, 0x2f
        /*0002*/ 	.short	(.L_1 - .L_0)
	.align		4
.L_0:
        /*0004*/ 	.word	index@(matmul_kernel)
        /*0008*/ 	.word	0x000000ff


	//----- nvinfo : EIATTR_FRAME_SIZE
	.align		4
.L_1:
        /*000c*/ 	.byte	0x04, 0x11
        /*000e*/ 	.short	(.L_3 - .L_2)
	.align		4
.L_2:
        /*0010*/ 	.word	index@(matmul_kernel)
        /*0014*/ 	.word	0x000012d8


	//----- nvinfo : EIATTR_MIN_STACK_SIZE
	.align		4
.L_3:
        /*0018*/ 	.byte	0x04, 0x12
        /*001a*/ 	.short	(.L_5 - .L_4)
	.align		4
.L_4:
        /*001c*/ 	.word	index@(matmul_kernel)
        /*0020*/ 	.word	0x000012d8
.L_5:


//--------------------- .nv.compat                --------------------------
	.section	.nv.compat,"",@"SHT_CUDA_COMPAT_INFO"
	.align	4
        /*0000*/ 	.byte	0x02, 0x09, 0x01, 0x00, 0x02, 0x02, 0x04, 0x00, 0x02, 0x05, 0x05, 0x00, 0x03, 0x07, 0x01, 0x01
        /*0010*/ 	.byte	0x02, 0x03, 0x00, 0x00, 0x02, 0x06, 0x01, 0x00, 0x04, 0x0b, 0x08, 0x00, 0x00, 0x00, 0x00, 0x00
        /*0020*/ 	.byte	0x00, 0x00, 0x00, 0x00


//--------------------- .nv.info.matmul_kernel    --------------------------
	.section	.nv.info.matmul_kernel,"",@"SHT_CUDA_INFO"
	.sectionflags	@""
	.align	4


	//----- nvinfo : EIATTR_CUDA_API_VERSION
	.align		4
        /*0000*/ 	.byte	0x04, 0x37
        /*0002*/ 	.short	(.L_7 - .L_6)
.L_6:
        /*0004*/ 	.word	0x00000082


	//----- nvinfo : EIATTR_KPARAM_INFO
	.align		4
.L_7:
        /*0008*/ 	.byte	0x04, 0x17
        /*000a*/ 	.short	(.L_9 - .L_8)
.L_8:
        /*000c*/ 	.word	0x00000000
        /*0010*/ 	.short	0x000d
        /*0012*/ 	.short	0x0048
        /*0014*/ 	.byte	0x00, 0xf4, 0x21, 0x00


	//----- nvinfo : EIATTR_KPARAM_INFO
	.align		4
.L_9:
        /*0018*/ 	.byte	0x04, 0x17
        /*001a*/ 	.short	(.L_11 - .L_10)
.L_10:
        /*001c*/ 	.word	0x00000000
        /*0020*/ 	.short	0x000c
        /*0022*/ 	.short	0x0040
        /*0024*/ 	.byte	0x00, 0xf4, 0x21, 0x00


	//----- nvinfo : EIATTR_KPARAM_INFO
	.align		4
.L_11:
        /*0028*/ 	.byte	0x04, 0x17
        /*002a*/ 	.short	(.L_13 - .L_12)
.L_12:
        /*002c*/ 	.word	0x00000000
        /*0030*/ 	.short	0x000b
        /*0032*/ 	.short	0x0038
        /*0034*/ 	.byte	0x00, 0xf0, 0x11, 0x00


	//----- nvinfo : EIATTR_KPARAM_INFO
	.align		4
.L_13:
        /*0038*/ 	.byte	0x04, 0x17
        /*003a*/ 	.short	(.L_15 - .L_14)
.L_14:
        /*003c*/ 	.word	0x00000000
        /*0040*/ 	.short	0x000a
        /*0042*/ 	.short	0x0034
        /*0044*/ 	.byte	0x00, 0xf0, 0x11, 0x00


	//----- nvinfo : EIATTR_KPARAM_INFO
	.align		4
.L_15:
        /*0048*/ 	.byte	0x04, 0x17
        /*004a*/ 	.short	(.L_17 - .L_16)
.L_16:
        /*004c*/ 	.word	0x00000000
        /*0050*/ 	.short	0x0009
        /*0052*/ 	.short	0x0030
        /*0054*/ 	.byte	0x00, 0xf0, 0x11, 0x00


	//----- nvinfo : EIATTR_KPARAM_INFO
	.align		4
.L_17:
        /*0058*/ 	.byte	0x04, 0x17
        /*005a*/ 	.short	(.L_19 - .L_18)
.L_18:
        /*005c*/ 	.word	0x00000000
        /*0060*/ 	.short	0x0008
        /*0062*/ 	.short	0x002c
        /*0064*/ 	.byte	0x00, 0xf0, 0x11, 0x00


	//----- nvinfo : EIATTR_KPARAM_INFO
	.align		4
.L_19:
        /*0068*/ 	.byte	0x04, 0x17
        /*006a*/ 	.short	(.L_21 - .L_20)
.L_20:
        /*006c*/ 	.word	0x00000000
        /*0070*/ 	.short	0x0007
        /*0072*/ 	.short	0x0028
        /*0074*/ 	.byte	0x00, 0xf0, 0x11, 0x00


	//----- nvinfo : EIATTR_KPARAM_INFO
	.align		4
.L_21:
        /*0078*/ 	.byte	0x04, 0x17
        /*007a*/ 	.short	(.L_23 - .L_22)
.L_22:
        /*007c*/ 	.word	0x00000000
        /*0080*/ 	.short	0x0006
        /*0082*/ 	.short	0x0024
        /*0084*/ 	.byte	0x00, 0xf0, 0x11, 0x00


	//----- nvinfo : EIATTR_KPARAM_INFO
	.align		4
.L_23:
        /*0088*/ 	.byte	0x04, 0x17
        /*008a*/ 	.short	(.L_25 - .L_24)
.L_24:
        /*008c*/ 	.word	0x00000000
        /*0090*/ 	.short	0x0005
        /*0092*/ 	.short	0x0020
        /*0094*/ 	.byte	0x00, 0xf0, 0x11, 0x00


	//----- nvinfo : EIATTR_KPARAM_INFO
	.align		4
.L_25:
        /*0098*/ 	.byte	0x04, 0x17
        /*009a*/ 	.short	(.L_27 - .L_26)
.L_26:
        /*009c*/ 	.word	0x00000000
        /*00a0*/ 	.short	0x0004
        /*00a2*/ 	.short	0x001c
        /*00a4*/ 	.byte	0x00, 0xf0, 0x11, 0x00


	//----- nvinfo : EIATTR_KPARAM_INFO
	.align		4
.L_27:
        /*00a8*/ 	.byte	0x04, 0x17
        /*00aa*/ 	.short	(.L_29 - .L_28)
.L_28:
        /*00ac*/ 	.word	0x00000000
        /*00b0*/ 	.short	0x0003
        /*00b2*/ 	.short	0x0018
        /*00b4*/ 	.byte	0x00, 0xf0, 0x11, 0x00


	//----- nvinfo : EIATTR_KPARAM_INFO
	.align		4
.L_29:
        /*00b8*/ 	.byte	0x04, 0x17
        /*00ba*/ 	.short	(.L_31 - .L_30)
.L_30:
        /*00bc*/ 	.word	0x00000000
        /*00c0*/ 	.short	0x0002
        /*00c2*/ 	.short	0x0010
        /*00c4*/ 	.byte	0x00, 0xf4, 0x21, 0x00


	//----- nvinfo : EIATTR_KPARAM_INFO
	.align		4
.L_31:
        /*00c8*/ 	.byte	0x04, 0x17
        /*00ca*/ 	.short	(.L_33 - .L_32)
.L_32:
        /*00cc*/ 	.word	0x00000000
        /*00d0*/ 	.short	0x0001
        /*00d2*/ 	.short	0x0008
        /*00d4*/ 	.byte	0x00, 0xf4, 0x21, 0x00


	//----- nvinfo : EIATTR_KPARAM_INFO
	.align		4
.L_33:
        /*00d8*/ 	.byte	0x04, 0x17
        /*00da*/ 	.short	(.L_35 - .L_34)
.L_34:
        /*00dc*/ 	.word	0x00000000
        /*00e0*/ 	.short	0x0000
        /*00e2*/ 	.short	0x0000
        /*00e4*/ 	.byte	0x00, 0xf4, 0x21, 0x00


	//----- nvinfo : EIATTR_SPARSE_MMA_MASK
	.align		4
.L_35:
        /*00e8*/ 	.byte	0x03, 0x50
        /*00ea*/ 	.short	0x0000


	//----- nvinfo : EIATTR_MAXREG_COUNT
	.align		4
        /*00ec*/ 	.byte	0x03, 0x1b
        /*00ee*/ 	.short	0x00ff


	//----- nvinfo : EIATTR_NUM_BARRIERS
	.align		4
        /*00f0*/ 	.byte	0x02, 0x4c
        /*00f2*/ 	.byte	0x01
	.zero		1


	//----- nvinfo : EIATTR_ANNOTATIONS
	.align		4
        /*00f4*/ 	.byte	0x04, 0x55
        /*00f6*/ 	.short	(.L_37 - .L_36)


	//   ....[0]....
.L_36:
        /*00f8*/ 	.word	0x00000001
        /*00fc*/ 	.byte	0x70, 0x00, 0x00, 0x00, 0x01, 0x00, 0x00, 0x00, 0xb0, 0x00, 0x00, 0x00, 0x01, 0x00, 0x00, 0x00
        /* <DEDUP_REMOVED lines=2552> */
        /*a08c*/ 	.byte	0x70, 0xf5, 0x03, 0x00


	//----- nvinfo : EIATTR_MERCURY_ISA_VERSION
	.align		4
.L_37:
        /*a090*/ 	.byte	0x03, 0x5f
        /*a092*/ 	.short	0x0101


	//----- nvinfo : EIATTR_EXIT_INSTR_OFFSETS
	.align		4
        /*a094*/ 	.byte	0x04, 0x1c
        /*a096*/ 	.short	(.L_39 - .L_38)


	//   ....[0]....
.L_38:
        /*a098*/ 	.word	0x000401e0


	//   ....[1]....
        /*a09c*/ 	.word	0x00040200


	//----- nvinfo : EIATTR_REQNTID
	.align		4
.L_39:
        /*a0a0*/ 	.byte	0x04, 0x10
        /*a0a2*/ 	.short	(.L_41 - .L_40)
.L_40:
        /*a0a4*/ 	.word	0x00000080
        /*a0a8*/ 	.word	0x00000001
        /*a0ac*/ 	.word	0x00000001


	//----- nvinfo : EIATTR_CBANK_PARAM_SIZE
	.align		4
.L_41:
        /*a0b0*/ 	.byte	0x03, 0x19
        /*a0b2*/ 	.short	0x0050


	//----- nvinfo : EIATTR_PARAM_CBANK
	.align		4
        /*a0b4*/ 	.byte	0x04, 0x0a
        /*a0b6*/ 	.short	(.L_43 - .L_42)
	.align		4
.L_42:
        /*a0b8*/ 	.word	index@(.nv.constant0.matmul_kernel)
        /*a0bc*/ 	.short	0x0210
        /*a0be*/ 	.short	0x0050


	//----- nvinfo : EIATTR_SW_WAR
	.align		4
.L_43:
        /*a0c0*/ 	.byte	0x04, 0x36
        /*a0c2*/ 	.short	(.L_45 - .L_44)
.L_44:
        /*a0c4*/ 	.word	0x00000008
.L_45:


//--------------------- .nv.callgraph             --------------------------
	.section	.nv.callgraph,"",@"SHT_CUDA_CALLGRAPH"
	.align	4
	.sectionentsize	8
	.align		4
        /*0000*/ 	.word	0x00000000
	.align		4
        /*0004*/ 	.word	0xffffffff
	.align		4
        /*0008*/ 	.word	0x00000000
	.align		4
        /*000c*/ 	.word	0xfffffffe
	.align		4
        /*0010*/ 	.word	0x00000000
	.align		4
        /*0014*/ 	.word	0xfffffffd
	.align		4
        /*0018*/ 	.word	0x00000000
	.align		4
        /*001c*/ 	.word	0xfffffffc


//--------------------- .text.matmul_kernel       --------------------------
	.section	.text.matmul_kernel,"ax",@progbits
	.align	128
        .global         matmul_kernel
        .type           matmul_kernel,@function
        .size           matmul_kernel,(.L_x_3 - matmul_kernel)
        .other          matmul_kernel,@"STO_CUDA_ENTRY STV_DEFAULT"
matmul_kernel:
.text.matmul_kernel:
[----:B------:R-:W0:Y:S02]  /*0000*/  LDC R1, c[0x0][0x28] ;  /* 0x00000a00ff017b82 */ /* 0x000e240000000800 */
[----:B0-----:R-:W-:-:S06]  /*0010*/  VIADD R1, R1, 0xffffed28 ;  /* 0xffffed2801017836 */ /* 0x001fcc0000000000 */
[----:B------:R-:W0:Y:S01]  /*0020*/  LDC.64 R2, c[0x0][0x228] ;  /* 0x00008a00ff027b82 */ /* 0x000e220000000a00 */
[----:B------:R-:W1:Y:S01]  /*0030*/  S2R R7, SR_CTAID.X ;  /* 0x0000000000077919 */ /* 0x000e620000002500 */
[----:B------:R-:W-:Y:S01]  /*0040*/  UMOV UR5, 0x400 ;  /* 0x0000040000057882 */ /* 0x000fe20000000000 */
[----:B------:R-:W-:Y:S01]  /*0050*/  ULDC.64 UR32, c[0x0][0x208] ;  /* 0x0000820000207ab9 */ /* 0x000fe20000000a00 */
[----:B------:R-:W-:Y:S01]  /*0060*/  CS2R R24, SRZ ;  /* 0x0000000000187805 */ /* 0x000fe2000001ff00 */
[----:B------:R2:W-:Y:S01]  /*0070*/  STL [R1+0x400], RZ ;  /* 0x000400ff01007387 */ /* 0x0005e20000100800 */
[----:B------:R-:W-:Y:S02]  /*0080*/  CS2R R26, SRZ ;  /* 0x00000000001a7805 */ /* 0x000fe4000001ff00 */
[----:B------:R-:W-:Y:S01]  /*0090*/  CS2R R28, SRZ ;  /* 0x00000000001c7805 */ /* 0x000fe2000001ff00 */
[----:B------:R-:W3:Y:S01]  /*00a0*/  LDC R199, c[0x0][0x230] ;  /* 0x00008c00ffc77b82 */ /* 0x000ee20000000800 */
[----:B------:R2:W-:Y:S01]  /*00b0*/  STL [R1+0x404], RZ ;  /* 0x000404ff01007387 */ /* 0x0005e20000100800 */
[----:B------:R-:W-:-:S02]  /*00c0*/  CS2R R30, SRZ ;  /* 0x00000000001e7805 */ /* 0x000fc4000001ff00 */
[----:B------:R-:W-:Y:S02]  /*00d0*/  CS2R R32, SRZ ;  /* 0x0000000000207805 */ /* 0x000fe4000001ff00 */
[----:B------:R-:W-:Y:S01]  /*00e0*/  CS2R R34, SRZ ;  /* 0x0000000000227805 */ /* 0x000fe2000001ff00 */
[----:B------:R2:W-:Y:S01]  /*00f0*/  STL [R1+0x408], RZ ;  /* 0x000408ff01007387 */ /* 0x0005e20000100800 */
[----:B------:R-:W-:Y:S02]  /*0100*/  CS2R R36, SRZ ;  /* 0x0000000000247805 */ /* 0x000fe4000001ff00 */
[----:B------:R-:W-:Y:S01]  /*0110*/  CS2R R38, SRZ ;  /* 0x0000000000267805 */ /* 0x000fe2000001ff00 */
[----:B------:R-:W4:Y:S01]  /*0120*/  S2UR UR4, SR_CgaCtaId ;  /* 0x00000000000479c3 */ /* 0x000f220000008800 */
[----:B------:R2:W-:Y:S01]  /*0130*/  STL [R1+0x40c], RZ ;  /* 0x00040cff01007387 */ /* 0x0005e20000100800 */
[----:B------:R-:W-:Y:S02]  /*0140*/  CS2R R40, SRZ ;  /* 0x0000000000287805 */ /* 0x000fe4000001ff00 */
[----:B------:R-:W-:-:S02]  /*0150*/  CS2R R42, SRZ ;  /* 0x00000000002a7805 */ /* 0x000fc4000001ff00 */
[----:B------:R-:W-:Y:S01]  /*0160*/  CS2R R44, SRZ ;  /* 0x00000000002c7805 */ /* 0x000fe2000001ff00 */
[----:B------:R2:W-:Y:S01]  /*0170*/  STL [R1+0x410], RZ ;  /* 0x000410ff01007387 */ /* 0x0005e20000100800 */
[----:B------:R-:W-:Y:S02]  /*0180*/  CS2R R46, SRZ ;  /* 0x00000000002e7805 */ /* 0x000fe4000001ff00 */
[----:B------:R-:W-:Y:S01]  /*0190*/  CS2R R48, SRZ ;  /* 0x0000000000307805 */ /* 0x000fe2000001ff00 */
[----:B0-----:R-:W-:Y:S01]  /*01a0*/  VIADD R0, R3, 0x1ff ;  /* 0x000001ff03007836 */ /* 0x001fe20000000000 */
[----:B------:R2:W-:Y:S01]  /*01b0*/  STL [R1+0x414], RZ ;  /* 0x000414ff01007387 */ /* 0x0005e20000100800 */
[----:B------:R-:W-:Y:S02]  /*01c0*/  CS2R R50, SRZ ;  /* 0x0000000000327805 */ /* 0x000fe4000001ff00 */
[----:B------:R-:W-:Y:S02]  /*01d0*/  CS2R R52, SRZ ;  /* 0x0000000000347805 */ /* 0x000fe4000001ff00 */
[----:B------:R-:W-:Y:S01]  /*01e0*/  CS2R R54, SRZ ;  /* 0x0000000000367805 */ /* 0x000fe2000001ff00 */
[----:B------:R2:W-:Y:S01]  /*01f0*/  STL [R1+0x418], RZ ;  /* 0x000418ff01007387 */ /* 0x0005e20000100800 */
[----:B------:R-:W-:-:S02]  /*0200*/  SHF.R.S32.HI R5, RZ, 0x1f, R0 ;  /* 0x0000001fff057819 */ /* 0x000fc40000011400 */
[----:B------:R-:W-:Y:S01]  /*0210*/  CS2R R56, SRZ ;  /* 0x0000000000387805 */ /* 0x000fe2000001ff00 */
[----:B---3--:R-:W-:Y:S01]  /*0220*/  VIADD R199, R199, 0x1f ;  /* 0x0000001fc7c77836 */ /* 0x008fe20000000000 */
[----:B------:R2:W-:Y:S01]  /*0230*/  STL [R1+0x41c], RZ ;  /* 0x00041cff01007387 */ /* 0x0005e20000100800 */
[----:B------:R-:W-:Y:S02]  /*0240*/  LEA.HI R5, R5, R0, RZ, 0x9 ;  /* 0x0000000005057211 */ /* 0x000fe400078f48ff */
[----:B------:R-:W-:Y:S02]  /*0250*/  CS2R R58, SRZ ;  /* 0x00000000003a7805 */ /* 0x000fe4000001ff00 */
[----:B-1----:R-:W-:Y:S01]  /*0260*/  IABS R10, R7 ;  /* 0x00000007000a7213 */ /* 0x002fe20000000000 */
[----:B------:R2:W-:Y:S01]  /*0270*/  STL [R1+0x420], RZ ;  /* 0x000420ff01007387 */ /* 0x0005e20000100800 */
[----:B------:R-:W-:Y:S02]  /*0280*/  SHF.R.S32.HI R5, RZ, 0x9, R5 ;  /* 0x00000009ff057819 */ /* 0x000fe40000011405 */
[----:B------:R-:W-:Y:S01]  /*0290*/  CS2R R60, SRZ ;  /* 0x00000000003c7805 */ /* 0x000fe2000001ff00 */
[----:B----4-:R-:W-:Y:S01]  /*02a0*/  ULEA UR5, UR4, UR5, 0x18 ;  /* 0x0000000504057291 */ /* 0x010fe2000f8ec03f */
[----:B------:R2:W-:Y:S01]  /*02b0*/  STL [R1+0x424], RZ ;  /* 0x000424ff01007387 */ /* 0x0005e20000100800 */
[----:B------:R-:W-:Y:S01]  /*02c0*/  CS2R R62, SRZ ;  /* 0x00000000003e7805 */ /* 0x000fe2000001ff00 */
[----:B------:R-:W-:Y:S01]  /*02d0*/  IMAD.SHL.U32 R6, R5, 0x8, RZ ;  /* 0x0000000805067824 */ /* 0x000fe200078e00ff */
[----:B------:R-:W-:Y:S01]  /*02e0*/  CS2R R64, SRZ ;  /* 0x0000000000407805 */ /* 0x000fe2000001ff00 */
[----:B------:R2:W-:Y:S01]  /*02f0*/  STL [R1+0x428], RZ ;  /* 0x000428ff01007387 */ /* 0x0005e20000100800 */
[----:B------:R-:W-:-:S02]  /*0300*/  CS2R R66, SRZ ;  /* 0x0000000000427805 */ /* 0x000fc4000001ff00 */
[----:B------:R-:W-:Y:S02]  /*0310*/  CS2R R68, SRZ ;  /* 0x0000000000447805 */ /* 0x000fe4000001ff00 */
[-C--:B------:R-:W-:Y:S01]  /*0320*/  IABS R9, R6.reuse ;  /* 0x0000000600097213 */ /* 0x080fe20000000000 */
[----:B------:R2:W-:Y:S01]  /*0330*/  STL [R1+0x42c], RZ ;  /* 0x00042cff01007387 */ /* 0x0005e20000100800 */
[----:B------:R-:W-:Y:S02]  /*0340*/  IABS R12, R6 ;  /* 0x00000006000c7213 */ /* 0x000fe40000000000 */
[----:B------:R-:W-:Y:S01]  /*0350*/  CS2R R70, SRZ ;  /* 0x0000000000467805 */ /* 0x000fe2000001ff00 */
[----:B------:R-:W0:Y:S01]  /*0360*/  I2F.RP R0, R9 ;  /* 0x0000000900007306 */ /* 0x000e220000209400 */
[----:B------:R2:W-:Y:S01]  /*0370*/  STL [R1+0x430], RZ ;  /* 0x000430ff01007387 */ /* 0x0005e20000100800 */
[----:B------:R-:W-:Y:S02]  /*0380*/  CS2R R72, SRZ ;  /* 0x0000000000487805 */ /* 0x000fe4000001ff00 */
[----:B------:R-:W-:-:S02]  /*0390*/  CS2R R74, SRZ ;  /* 0x00000000004a7805 */ /* 0x000fc4000001ff00 */
[----:B------:R-:W-:Y:S01]  /*03a0*/  CS2R R76, SRZ ;  /* 0x00000000004c7805 */ /* 0x000fe2000001ff00 */
[----:B------:R2:W-:Y:S01]  /*03b0*/  STL [R1+0x434], RZ ;  /* 0x000434ff01007387 */ /* 0x0005e20000100800 */
[----:B------:R-:W-:Y:S02]  /*03c0*/  CS2R R78, SRZ ;  /* 0x00000000004e7805 */ /* 0x000fe4000001ff00 */
[----:B------:R-:W-:Y:S02]  /*03d0*/  CS2R R80, SRZ ;  /* 0x0000000000507805 */ /* 0x000fe4000001ff00 */
[----:B------:R-:W-:Y:S01]  /*03e0*/  CS2R R82, SRZ ;  /* 0x0000000000527805 */ /* 0x000fe2000001ff00 */
[----:B------:R2:W-:Y:S01]  /*03f0*/  STL [R1+0x438], RZ ;  /* 0x000438ff01007387 */ /* 0x0005e20000100800 */
[----:B------:R-:W-:Y:S02]  /*0400*/  CS2R R84, SRZ ;  /* 0x0000000000547805 */ /* 0x000fe4000001ff00 */
[----:B------:R-:W-:-:S02]  /*0410*/  CS2R R86, SRZ ;  /* 0x0000000000567805 */ /* 0x000fc4000001ff00 */
[----:B------:R-:W-:Y:S01]  /*0420*/  CS2R R88, SRZ ;  /* 0x0000000000587805 */ /* 0x000fe2000001ff00 */
[----:B------:R2:W-:Y:S01]  /*0430*/  STL [R1+0x43c], RZ ;  /* 0x00043cff01007387 */ /* 0x0005e20000100800 */
[----:B------:R-:W-:Y:S01]  /*0440*/  CS2R R90, SRZ ;  /* 0x00000000005a7805 */ /* 0x000fe2000001ff00 */
[----:B0-----:R-:W0:Y:S01]  /*0450*/  MUFU.RCP R0, R0 ;  /* 0x0000000000007308 */ /* 0x001e220000001000 */
[----:B------:R-:W-:Y:S01]  /*0460*/  CS2R R92, SRZ ;  /* 0x00000000005c7805 */ /* 0x000fe2000001ff00 */
[----:B------:R2:W-:Y:S01]  /*0470*/  STL [R1+0x440], RZ ;  /* 0x000440ff01007387 */ /* 0x0005e20000100800 */
[----:B------:R-:W-:Y:S02]  /*0480*/  CS2R R94, SRZ ;  /* 0x00000000005e7805 */ /* 0x000fe4000001ff00 */
[----:B------:R-:W-:Y:S02]  /*0490*/  CS2R R96, SRZ ;  /* 0x0000000000607805 */ /* 0x000fe4000001ff00 */
[----:B------:R-:W-:Y:S01]  /*04a0*/  CS2R R98, SRZ ;  /* 0x0000000000627805 */ /* 0x000fe2000001ff00 */
[----:B------:R2:W-:Y:S01]  /*04b0*/  STL [R1+0x444], RZ ;  /* 0x000444ff01007387 */ /* 0x0005e20000100800 */
[----:B------:R-:W-:-:S02]  /*04c0*/  CS2R R100, SRZ ;  /* 0x0000000000647805 */ /* 0x000fc4000001ff00 */
[----:B------:R-:W-:Y:S02]  /*04d0*/  CS2R R102, SRZ ;  /* 0x0000000000667805 */ /* 0x000fe4000001ff00 */
[----:B------:R-:W-:Y:S01]  /*04e0*/  CS2R R104, SRZ ;  /* 0x0000000000687805 */ /* 0x000fe2000001ff00 */
[----:B------:R2:W-:Y:S01]  /*04f0*/  STL [R1+0x448], RZ ;  /* 0x000448ff01007387 */ /* 0x0005e20000100800 */
[----:B------:R-:W-:Y:S02]  /*0500*/  CS2R R106, SRZ ;  /* 0x00000000006a7805 */ /* 0x000fe4000001ff00 */
[----:B------:R-:W-:Y:S02]  /*0510*/  CS2R R108, SRZ ;  /* 0x00000000006c7805 */ /* 0x000fe4000001ff00 */
[----:B------:R-:W-:Y:S01]  /*0520*/  CS2R R110, SRZ ;  /* 0x00000000006e7805 */ /* 0x000fe2000001ff00 */
[----:B------:R2:W-:Y:S01]  /*0530*/  STL [R1+0x44c], RZ ;  /* 0x00044cff01007387 */ /* 0x0005e20000100800 */
[----:B------:R-:W-:-:S02]  /*0540*/  CS2R R112, SRZ ;  /* 0x0000000000707805 */ /* 0x000fc4000001ff00 */
[----:B------:R-:W-:Y:S01]  /*0550*/  CS2R R114, SRZ ;  /* 0x0000000000727805 */ /* 0x000fe2000001ff00 */
[----:B0-----:R-:W-:Y:S01]  /*0560*/  VIADD R4, R0, 0xffffffe ;  /* 0x0ffffffe00047836 */ /* 0x001fe20000000000 */
[----:B------:R2:W-:Y:S01]  /*0570*/  STL [R1+0x450], RZ ;  /* 0x000450ff01007387 */ /* 0x0005e20000100800 */
[----:B------:R-:W-:Y:S01]  /*0580*/  IMAD.MOV R0, RZ, RZ, -R12 ;  /* 0x000000ffff007224 */ /* 0x000fe200078e0a0c */
[----:B------:R-:W-:Y:S01]  /*0590*/  CS2R R116, SRZ ;  /* 0x0000000000747805 */ /* 0x000fe2000001ff00 */
[----:B------:R0:W1:Y:S01]  /*05a0*/  F2I.FTZ.U32.TRUNC.NTZ R5, R4 ;  /* 0x0000000400057305 */ /* 0x000062000021f000 */
        /* <DEDUP_REMOVED lines=9> */
[----:B0-----:R-:W-:Y:S01]  /*0640*/  IMAD.MOV.U32 R4, RZ, RZ, RZ ;  /* 0x000000ffff047224 */ /* 0x001fe200078e00ff */
[----:B------:R-:W-:Y:S02]  /*0650*/  CS2R R130, SRZ ;  /* 0x0000000000827805 */ /* 0x000fe4000001ff00 */
[----:B------:R-:W-:Y:S01]  /*0660*/  CS2R R132, SRZ ;  /* 0x0000000000847805 */ /* 0x000fe2000001ff00 */
[----:B------:R2:W-:Y:S01]  /*0670*/  STL [R1+0x460], RZ ;  /* 0x000460ff01007387 */ /* 0x0005e20000100800 */
[----:B------:R-:W-:Y:S01]  /*0680*/  CS2R R134, SRZ ;  /* 0x0000000000867805 */ /* 0x000fe2000001ff00 */
[--C-:B-1----:R-:W-:Y:S01]  /*0690*/  IMAD.MOV R8, RZ, RZ, -R5.reuse ;  /* 0x000000ffff087224 */ /* 0x102fe200078e0a05 */
[----:B------:R-:W-:Y:S01]  /*06a0*/  CS2R R136, SRZ ;  /* 0x0000000000887805 */ /* 0x000fe2000001ff00 */
[----:B------:R2:W-:Y:S01]  /*06b0*/  STL [R1+0x464], RZ ;  /* 0x000464ff01007387 */ /* 0x0005e20000100800 */
[----:B------:R-:W-:Y:S01]  /*06c0*/  CS2R R138, SRZ ;  /* 0x00000000008a7805 */ /* 0x000fe2000001ff00 */
[----:B------:R-:W-:Y:S01]  /*06d0*/  IMAD R11, R8, R9, RZ ;  /* 0x00000009080b7224 */ /* 0x000fe200078e02ff */
[----:B------:R-:W-:Y:S01]  /*06e0*/  CS2R R140, SRZ ;  /* 0x00000000008c7805 */ /* 0x000fe2000001ff00 */
[----:B------:R2:W-:Y:S01]  /*06f0*/  STL [R1+0x468], RZ ;  /* 0x000468ff01007387 */ /* 0x0005e20000100800 */
[----:B------:R-:W-:Y:S01]  /*0700*/  IMAD.MOV.U32 R8, RZ, RZ, R10 ;  /* 0x000000ffff087224 */ /* 0x000fe200078e000a */
[----:B------:R-:W-:Y:S01]  /*0710*/  CS2R R142, SRZ ;  /* 0x00000000008e7805 */ /* 0x000fe2000001ff00 */
[----:B------:R-:W-:Y:S01]  /*0720*/  IMAD.HI.U32 R5, R5, R11, R4 ;  /* 0x0000000b05057227 */ /* 0x000fe200078e0004 */
[----:B------:R2:W-:Y:S01]  /*0730*/  STL [R1+0x46c], RZ ;  /* 0x00046cff01007387 */ /* 0x0005e20000100800 */
[----:B------:R-:W-:-:S02]  /*0740*/  CS2R R144, SRZ ;  /* 0x0000000000907805 */ /* 0x000fc4000001ff00 */
[----:B------:R-:W-:Y:S02]  /*0750*/  CS2R R146, SRZ ;  /* 0x0000000000927805 */ /* 0x000fe4000001ff00 */
[----:B------:R-:W-:Y:S01]  /*0760*/  CS2R R148, SRZ ;  /* 0x0000000000947805 */ /* 0x000fe2000001ff00 */
[----:B------:R2:W-:Y:S01]  /*0770*/  STL [R1+0x470], RZ ;  /* 0x000470ff01007387 */ /* 0x0005e20000100800 */
[----:B------:R-:W-:Y:S01]  /*0780*/  IMAD.HI.U32 R5, R5, R8, RZ ;  /* 0x0000000805057227 */ /* 0x000fe200078e00ff */
[----:B------:R-:W-:Y:S02]  /*0790*/  CS2R R150, SRZ ;  /* 0x0000000000967805 */ /* 0x000fe4000001ff00 */
[----:B------:R2:W-:Y:S01]  /*07a0*/  STL [R1+0x474], RZ ;  /* 0x000474ff01007387 */ /* 0x0005e20000100800 */
[----:B------:R-:W-:-:S03]  /*07b0*/  IMAD R0, R5, R0, R8 ;  /* 0x0000000005007224 */ /* 0x000fc600078e0208 */
[----:B------:R2:W-:Y:S02]  /*07c0*/  STL [R1+0x478], RZ ;  /* 0x000478ff01007387 */ /* 0x0005e40000100800 */
[----:B------:R-:W-:Y:S02]  /*07d0*/  ISETP.GT.U32.AND P1, PT, R9, R0, PT ;  /* 0x000000000900720c */ /* 0x000fe40003f24070 */
[----:B------:R2:W-:Y:S04]  /*07e0*/  STL [R1+0x47c], RZ ;  /* 0x00047cff01007387 */ /* 0x0005e80000100800 */
[----:B------:R2:W-:Y:S04]  /*07f0*/  STL [R1+0x480], RZ ;  /* 0x000480ff01007387 */ /* 0x0005e80000100800 */
[----:B------:R2:W-:Y:S03]  /*0800*/  STL [R1+0x484], RZ ;  /* 0x000484ff01007387 */ /* 0x0005e60000100800 */
[----:B------:R-:W-:Y:S01]  /*0810*/  @!P1 IMAD.IADD R0, R0, 0x1, -R9 ;  /* 0x0000000100009824 */ /* 0x000fe200078e0a09 */
[----:B------:R2:W-:Y:S01]  /*0820*/  STL [R1+0x488], RZ ;  /* 0x000488ff01007387 */ /* 0x0005e20000100800 */
[----:B------:R-:W-:Y:S01]  /*0830*/  @!P1 VIADD R5, R5, 0x1 ;  /* 0x0000000105059836 */ /* 0x000fe20000000000 */
[----:B------:R-:W-:-:S02]  /*0840*/  ISETP.NE.AND P1, PT, R6, RZ, PT ;  /* 0x000000ff0600720c */ /* 0x000fc40003f25270 */
[----:B------:R2:W-:Y:S01]  /*0850*/  STL [R1+0x48c], RZ ;  /* 0x00048cff01007387 */ /* 0x0005e20000100800 */
[----:B------:R-:W-:Y:S02]  /*0860*/  ISETP.GE.U32.AND P0, PT, R0, R9, PT ;  /* 0x000000090000720c */ /* 0x000fe40003f06070 */
[----:B------:R-:W-:Y:S01]  /*0870*/  LOP3.LUT R0, R7, R6, RZ, 0x3c, !PT ;  /* 0x0000000607007212 */ /* 0x000fe200078e3cff */
[----:B------:R2:W-:Y:S03]  /*0880*/  STL [R1+0x490], RZ ;  /* 0x000490ff01007387 */ /* 0x0005e60000100800 */
[----:B------:R-:W-:Y:S01]  /*0890*/  ISETP.GE.AND P2, PT, R0, RZ, PT ;  /* 0x000000ff0000720c */ /* 0x000fe20003f46270 */
[----:B------:R2:W-:Y:S01]  /*08a0*/  STL [R1+0x494], RZ ;  /* 0x000494ff01007387 */ /* 0x0005e20000100800 */
[----:B------:R-:W-:-:S03]  /*08b0*/  VIADD R0, R2, 0x7f ;  /* 0x0000007f02007836 */ /* 0x000fc60000000000 */
[----:B------:R2:W-:Y:S02]  /*08c0*/  STL [R1+0x498], RZ ;  /* 0x000498ff01007387 */ /* 0x0005e40000100800 */
[----:B------:R-:W-:Y:S02]  /*08d0*/  @P0 VIADD R5, R5, 0x1 ;  /* 0x0000000105050836 */ /* 0x000fe40000000000 */
[----:B------:R2:W-:Y:S02]  /*08e0*/  STL [R1+0x49c], RZ ;  /* 0x00049cff01007387 */ /* 0x0005e40000100800 */
[----:B------:R-:W-:Y:S01]  /*08f0*/  IMAD.MOV.U32 R4, RZ, RZ, R5 ;  /* 0x000000ffff047224 */ /* 0x000fe200078e0005 */
[----:B------:R-:W-:Y:S01]  /*0900*/  SHF.R.S32.HI R5, RZ, 0x1f, R0 ;  /* 0x0000001fff057819 */ /* 0x000fe20000011400 */
[----:B------:R2:W-:Y:S02]  /*0910*/  STL [R1+0x4a0], RZ ;  /* 0x0004a0ff01007387 */ /* 0x0005e40000100800 */
[----:B------:R-:W-:Y:S01]  /*0920*/  @!P2 IMAD.MOV R4, RZ, RZ, -R4 ;  /* 0x000000ffff04a224 */ /* 0x000fe200078e0a04 */
[----:B------:R-:W-:Y:S01]  /*0930*/  @!P1 LOP3.LUT R4, RZ, R6, RZ, 0x33, !PT ;  /* 0x00000006ff049212 */ /* 0x000fe200078e33ff */
[----:B------:R2:W-:Y:S01]  /*0940*/  STL [R1+0x4a4], RZ ;  /* 0x0004a4ff01007387 */ /* 0x0005e20000100800 */
[----:B------:R-:W-:-:S03]  /*0950*/  LEA.HI R5, R5, R0, RZ, 0x7 ;  /* 0x0000000005057211 */ /* 0x000fc600078f38ff */
[----:B------:R2:W-:Y:S01]  /*0960*/  STL [R1+0x4a8], RZ ;  /* 0x0004a8ff01007387 */ /* 0x0005e20000100800 */
[----:B------:R-:W-:Y:S02]  /*0970*/  IMAD.SHL.U32 R8, R4, 0x8, RZ ;  /* 0x0000000804087824 */ /* 0x000fe400078e00ff */
[----:B------:R-:W-:Y:S01]  /*0980*/  IMAD.MOV R4, RZ, RZ, -R4 ;  /* 0x000000ffff047224 */ /* 0x000fe200078e0a04 */
[----:B------:R2:W-:Y:S02]  /*0990*/  STL [R1+0x4ac], RZ ;  /* 0x0004acff01007387 */ /* 0x0005e40000100800 */
[----:B------:R-:W-:Y:S01]  /*09a0*/  LEA.HI.SX32 R5, R5, -R8, 0x19 ;  /* 0x8000000805057211 */ /* 0x000fe200078fcaff */
[----:B------:R-:W-:Y:S01]  /*09b0*/  IMAD R6, R6, R4, R7 ;  /* 0x0000000406067224 */ /* 0x000fe200078e0207 */
[----:B------:R2:W-:Y:S02]  /*09c0*/  STL [R1+0x4b0], RZ ;  /* 0x0004b0ff01007387 */ /* 0x0005e40000100800 */
[----:B------:R-:W-:-:S02]  /*09d0*/  VIMNMX R13, R5, 0x8, PT ;  /* 0x00000008050d7848 */ /* 0x000fc40003fe0100 */
[----:B------:R2:W-:Y:S01]  /*09e0*/  STL [R1+0x4b4], RZ ;  /* 0x0004b4ff01007387 */ /* 0x0005e20000100800 */
[----:B------:R-:W-:Y:S02]  /*09f0*/  IABS R11, R6 ;  /* 0x00000006000b7213 */ /* 0x000fe40000000000 */
[----:B------:R-:W-:Y:S01]  /*0a00*/  IABS R9, R13 ;  /* 0x0000000d00097213 */ /* 0x000fe20000000000 */
[----:B------:R2:W-:Y:S03]  /*0a10*/  STL [R1+0x4b8], RZ ;  /* 0x0004b8ff01007387 */ /* 0x0005e60000100800 */
[----:B------:R-:W0:Y:S01]  /*0a20*/  I2F.RP R0, R9 ;  /* 0x0000000900007306 */ /* 0x000e220000209400 */
[----:B------:R2:W-:Y:S04]  /*0a30*/  STL [R1+0x4bc], RZ ;  /* 0x0004bcff01007387 */ /* 0x0005e80000100800 */
[----:B------:R2:W-:Y:S04]  /*0a40*/  STL [R1+0x4c0], RZ ;  /* 0x0004c0ff01007387 */ /* 0x0005e80000100800 */
[----:B------:R2:W-:Y:S04]  /*0a50*/  STL [R1+0x4c4], RZ ;  /* 0x0004c4ff01007387 */ /* 0x0005e80000100800 */
[----:B------:R2:W-:Y:S01]  /*0a60*/  STL [R1+0x4c8], RZ ;  /* 0x0004c8ff01007387 */ /* 0x0005e20000100800 */
[----:B0-----:R-:W0:Y:S03]  /*0a70*/  MUFU.RCP R0, R0 ;  /* 0x0000000000007308 */ /* 0x001e260000001000 */
[----:B------:R2:W-:Y:S04]  /*0a80*/  STL [R1+0x4cc], RZ ;  /* 0x0004ccff01007387 */ /* 0x0005e80000100800 */
[----:B------:R2:W-:Y:S04]  /*0a90*/  STL [R1+0x4d0], RZ ;  /* 0x0004d0ff01007387 */ /* 0x0005e80000100800 */
[----:B------:R2:W-:Y:S04]  /*0aa0*/  STL [R1+0x4d4], RZ ;  /* 0x0004d4ff01007387 */ /* 0x0005e80000100800 */
[----:B------:R2:W-:Y:S01]  /*0ab0*/  STL [R1+0x4d8], RZ ;  /* 0x0004d8ff01007387 */ /* 0x0005e20000100800 */
[----:B0-----:R-:W-:-:S03]  /*0ac0*/  VIADD R5, R0, 0xffffffe ;  /* 0x0ffffffe00057836 */ /* 0x001fc60000000000 */
[----:B------:R2:W-:Y:S04]  /*0ad0*/  STL [R1+0x4dc], RZ ;  /* 0x0004dcff01007387 */ /* 0x0005e80000100800 */
[----:B------:R2:W-:Y:S01]  /*0ae0*/  STL [R1+0x4e0], RZ ;  /* 0x0004e0ff01007387 */ /* 0x0005e20000100800 */
[----:B------:R-:W0:Y:S03]  /*0af0*/  F2I.FTZ.U32.TRUNC.NTZ R5, R5 ;  /* 0x0000000500057305 */ /* 0x000e26000021f000 */
[----:B------:R2:W-:Y:S04]  /*0b00*/  STL [R1+0x4e4], RZ ;  /* 0x0004e4ff01007387 */ /* 0x0005e80000100800 */
[----:B------:R2:W-:Y:S04]  /*0b10*/  STL [R1+0x4e8], RZ ;  /* 0x0004e8ff01007387 */ /* 0x0005e80000100800 */
[----:B------:R2:W-:Y:S04]  /*0b20*/  STL [R1+0x4ec], RZ ;  /* 0x0004ecff01007387 */ /* 0x0005e80000100800 */
[----:B------:R2:W-:Y:S01]  /*0b30*/  STL [R1+0x4f0], RZ ;  /* 0x0004f0ff01007387 */ /* 0x0005e20000100800 */
[----:B0-----:R-:W-:-:S03]  /*0b40*/  IMAD.MOV R10, RZ, RZ, -R5 ;  /* 0x000000ffff0a7224 */ /* 0x001fc600078e0a05 */
[----:B------:R2:W-:Y:S01]  /*0b50*/  STL [R1+0x4f4], RZ ;  /* 0x0004f4ff01007387 */ /* 0x0005e20000100800 */
[----:B------:R-:W-:Y:S01]  /*0b60*/  IMAD.MOV.U32 R4, RZ, RZ, R10 ;  /* 0x000000ffff047224 */ /* 0x000fe200078e000a */
[----:B------:R-:W-:Y:S02]  /*0b70*/  IABS R10, R13 ;  /* 0x0000000d000a7213 */ /* 0x000fe40000000000 */
[----:B------:R2:W-:Y:S01]  /*0b80*/  STL [R1+0x4f8], RZ ;  /* 0x0004f8ff01007387 */ /* 0x0005e20000100800 */
[----:B------:R-:W-:Y:S02]  /*0b90*/  IMAD R7, R4, R9, RZ ;  /* 0x0000000904077224 */ /* 0x000fe400078e02ff */
[----:B------:R-:W-:Y:S01]  /*0ba0*/  IMAD.MOV.U32 R4, RZ, RZ, RZ ;  /* 0x000000ffff047224 */ /* 0x000fe200078e00ff */
[----:B------:R2:W-:Y:S01]  /*0bb0*/  STL [R1+0x4fc], RZ ;  /* 0x0004fcff01007387 */ /* 0x0005e20000100800 */
[----:B------:R-:W-:Y:S02]  /*0bc0*/  IMAD.MOV R0, RZ, RZ, -R10 ;  /* 0x000000ffff007224 */ /* 0x000fe400078e0a0a */
[----:B------:R-:W-:Y:S01]  /*0bd0*/  IMAD.HI.U32 R4, R5, R7, R4 ;  /* 0x0000000705047227 */ /* 0x000fe200078e0004 */
[----:B------:R2:W-:Y:S04]  /*0be0*/  STL [R1+0x500], RZ ;  /* 0x000500ff01007387 */ /* 0x0005e80000100800 */
[----:B------:R2:W-:Y:S01]  /*0bf0*/  STL [R1+0x504], RZ ;  /* 0x000504ff01007387 */ /* 0x0005e20000100800 */
[----:B------:R-:W-:-:S03]  /*0c00*/  IMAD.HI.U32 R4, R4, R11, RZ ;  /* 0x0000000b04047227 */ /* 0x000fc600078e00ff */
        /* <DEDUP_REMOVED lines=13> */
[-C--:B------:R-:W-:Y:S01]  /*0ce0*/  LOP3.LUT R0, R6, R13.reuse, RZ, 0x3c, !PT ;  /* 0x0000000d06007212 */ /* 0x080fe200078e3cff */
[----:B------:R2:W-:Y:S03]  /*0cf0*/  STL [R1+0x524], RZ ;  /* 0x000524ff01007387 */ /* 0x0005e60000100800 */
[----:B------:R-:W-:Y:S01]  /*0d00*/  ISETP.GE.AND P2, PT, R0, RZ, PT ;  /* 0x000000ff0000720c */ /* 0x000fe20003f46270 */
[----:B------:R2:W-:Y:S04]  /*0d10*/  STL [R1+0x528], RZ ;  /* 0x000528ff01007387 */ /* 0x0005e80000100800 */
[----:B------:R2:W-:Y:S02]  /*0d20*/  STL [R1+0x52c], RZ ;  /* 0x00052cff01007387 */ /* 0x0005e40000100800 */
[----:B------:R-:W-:Y:S01]  /*0d30*/  @P0 VIADD R4, R4, 0x1 ;  /* 0x0000000104040836 */ /* 0x000fe20000000000 */
[----:B------:R-:W-:Y:S01]  /*0d40*/  ISETP.GE.AND P0, PT, R199, 0x20, PT ;  /* 0x00000020c700780c */ /* 0x000fe20003f06270 */
[----:B------:R2:W-:Y:S04]  /*0d50*/  STL [R1+0x530], RZ ;  /* 0x000530ff01007387 */ /* 0x0005e80000100800 */
[----:B------:R2:W-:Y:S01]  /*0d60*/  STL [R1+0x534], RZ ;  /* 0x000534ff01007387 */ /* 0x0005e20000100800 */
[----:B------:R-:W-:Y:S01]  /*0d70*/  @!P2 IMAD.MOV R4, RZ, RZ, -R4 ;  /* 0x000000ffff04a224 */ /* 0x000fe200078e0a04 */
[----:B------:R-:W-:-:S02]  /*0d80*/  @!P1 LOP3.LUT R4, RZ, R13, RZ, 0x33, !PT ;  /* 0x0000000dff049212 */ /* 0x000fc400078e33ff */
[----:B------:R2:W-:Y:S03]  /*0d90*/  STL [R1+0x538], RZ ;  /* 0x000538ff01007387 */ /* 0x0005e60000100800 */
[----:B------:R-:W-:Y:S01]  /*0da0*/  IMAD.MOV R0, RZ, RZ, -R4 ;  /* 0x000000ffff007224 */ /* 0x000fe200078e0a04 */
[----:B------:R2:W-:Y:S01]  /*0db0*/  STL [R1+0x53c], RZ ;  /* 0x00053cff01007387 */ /* 0x0005e20000100800 */
[----:B------:R-:W-:Y:S02]  /*0dc0*/  IMAD.SHL.U32 R4, R4, 0x200, RZ ;  /* 0x0000020004047824 */ /* 0x000fe400078e00ff */
[----:B------:R-:W-:Y:S01]  /*0dd0*/  IMAD R0, R13, R0, R6 ;  /* 0x000000000d007224 */ /* 0x000fe200078e0206 */
[----:B------:R2:W-:Y:S03]  /*0de0*/  STL [R1+0x540], RZ ;  /* 0x000540ff01007387 */ /* 0x0005e60000100800 */
[----:B------:R-:W-:Y:S01]  /*0df0*/  IMAD.IADD R0, R8, 0x1, R0 ;  /* 0x0000000108007824 */ /* 0x000fe200078e0200 */
[----:B------:R2:W-:Y:S04]  /*0e00*/  STL [R1+0x544], RZ ;  /* 0x000544ff01007387 */ /* 0x0005e80000100800 */
        /* <DEDUP_REMOVED lines=174> */
[----:B------:R2:W-:Y:S04]  /*18f0*/  STL [R1], RZ ;  /* 0x000000ff01007387 */ /* 0x0005e80000100800 */
        /* <DEDUP_REMOVED lines=84> */
[----:B------:R2:W-:Y:S01]  /*1e40*/  STL [R1+0x154], RZ ;  /* 0x000154ff01007387 */ /* 0x0005e20000100800 */
[----:B------:R-:W0:Y:S03]  /*1e50*/  S2R R153, SR_TID.X ;  /* 0x0000000000997919 */ /* 0x000e260000002100 */
        /* <DEDUP_REMOVED lines=8> */
[----:B0-----:R-:W-:-:S02]  /*1ee0*/  LOP3.LUT R196, R153, 0x7f, RZ, 0xc0, !PT ;  /* 0x0000007f99c47812 */ /* 0x001fc400078ec0ff */
[----:B------:R-:W-:Y:S01]  /*1ef0*/  LOP3.LUT R14, R153, 0x60, RZ, 0xc0, !PT ;  /* 0x00000060990e7812 */ /* 0x000fe200078ec0ff */
[----:B------:R2:W-:Y:S02]  /*1f00*/  STL [R1+0x178], RZ ;  /* 0x000178ff01007387 */ /* 0x0005e40000100800 */
[----:B------:R-:W-:Y:S02]  /*1f10*/  IMAD R15, R0, 0x80, R196 ;  /* 0x00000080000f7824 */ /* 0x000fe400078e02c4 */
        /* <DEDUP_REMOVED lines=33> */
[----:B------:R2:W-:Y:S01]  /*2130*/  STL [R1+0x930], R15 ;  /* 0x0009300f01007387 */ /* 0x0005e20000100800 */
[----:B------:R-:W-:Y:S05]  /*2140*/  @!P0 BRA `(.L_x_0) ;  /* 0x0000014800208947 */ /* 0x000fea0003800000 */
[----:B------:R-:W-:Y:S01]  /*2150*/  IABS R12, R2 ;  /* 0x00000002000c7213 */ /* 0x000fe20000000000 */
[----:B------:R-:W-:Y:S01]  /*2160*/  ULDC UR4, c[0x0][0x240] ;  /* 0x0000900000047ab9 */ /* 0x000fe20000000800 */
[----:B------:R-:W-:Y:S01]  /*2170*/  IABS R0, R3 ;  /* 0x0000000300007213 */ /* 0x000fe20000000000 */
[----:B------:R-:W-:Y:S01]  /*2180*/  ULDC.64 UR10, c[0x0][0x218] ;  /* 0x00008600000a7ab9 */ /* 0x000fe20000000a00 */
[----:B------:R-:W0:Y:S01]  /*2190*/  I2F.RP R6, R12 ;  /* 0x0000000c00067306 */ /* 0x000e220000209400 */
[----:B------:R-:W-:Y:S01]  /*21a0*/  IABS R79, R15 ;  /* 0x0000000f004f7213 */ /* 0x000fe20000000000 */
[----:B------:R-:W-:Y:S01]  /*21b0*/  ULDC.64 UR8, c[0x0][0x218] ;  /* 0x0000860000087ab9 */ /* 0x000fe20000000a00 */
[----:B------:R-:W-:Y:S01]  /*21c0*/  ISETP.GE.AND P6, PT, R15, RZ, PT ;  /* 0x000000ff0f00720c */ /* 0x000fe20003fc6270 */
[----:B------:R-:W-:Y:S01]  /*21d0*/  ULDC.64 UR6, c[0x0][0x218] ;  /* 0x0000860000067ab9 */ /* 0x000fe20000000a00 */
[----:B------:R-:W-:Y:S01]  /*21e0*/  ULDC.64 UR14, c[0x0][0x218] ;  /* 0x00008600000e7ab9 */ /* 0x000fe20000000a00 */
[----:B------:R-:W-:Y:S01]  /*21f0*/  ULDC.64 UR12, c[0x0][0x218] ;  /* 0x00008600000c7ab9 */ /* 0x000fe20000000a00 */
[----:B------:R-:W-:Y:S01]  /*2200*/  CS2R R126, SRZ ;  /* 0x00000000007e7805 */ /* 0x000fe2000001ff00 */
[----:B------:R-:W1:Y:S01]  /*2210*/  I2F.RP R5, R0 ;  /* 0x0000000000057306 */ /* 0x000e620000209400 */
[----:B------:R-:W-:-:S02]  /*2220*/  CS2R R128, SRZ ;  /* 0x0000000000807805 */ /* 0x000fc4000001ff00 */
[----:B------:R-:W-:Y:S02]  /*2230*/  CS2R R130, SRZ ;  /* 0x0000000000827805 */ /* 0x000fe4000001ff00 */
[----:B------:R-:W-:Y:S02]  /*2240*/  CS2R R132, SRZ ;  /* 0x0000000000847805 */ /* 0x000fe4000001ff00 */
[----:B------:R-:W-:Y:S02]  /*2250*/  CS2R R134, SRZ ;  /* 0x0000000000867805 */ /* 0x000fe4000001ff00 */
[----:B------:R-:W-:Y:S02]  /*2260*/  CS2R R136, SRZ ;  /* 0x0000000000887805 */ /* 0x000fe4000001ff00 */
[----:B------:R-:W-:Y:S02]  /*2270*/  CS2R R138, SRZ ;  /* 0x00000000008a7805 */ /* 0x000fe4000001ff00 */
[----:B------:R-:W-:Y:S01]  /*2280*/  CS2R R140, SRZ ;  /* 0x00000000008c7805 */ /* 0x000fe2000001ff00 */
[----:B0-----:R-:W0:Y:S01]  /*2290*/  MUFU.RCP R6, R6 ;  /* 0x0000000600067308 */ /* 0x001e220000001000 */
[----:B------:R-:W-:-:S02]  /*22a0*/  CS2R R142, SRZ ;  /* 0x00000000008e7805 */ /* 0x000fc4000001ff00 */
[----:B------:R-:W-:Y:S02]  /*22b0*/  CS2R R144, SRZ ;  /* 0x0000000000907805 */ /* 0x000fe4000001ff00 */
[----:B------:R-:W-:Y:S02]  /*22c0*/  CS2R R146, SRZ ;  /* 0x0000000000927805 */ /* 0x000fe4000001ff00 */
[----:B------:R-:W-:Y:S02]  /*22d0*/  CS2R R148, SRZ ;  /* 0x0000000000947805 */ /* 0x000fe4000001ff00 */
[----:B------:R-:W-:Y:S01]  /*22e0*/  CS2R R150, SRZ ;  /* 0x0000000000967805 */ /* 0x000fe2000001ff00 */
[----:B------:R-:W-:Y:S01]  /*22f0*/  UMOV UR16, 0xffffff80 ;  /* 0xffffff8000107882 */ /* 0x000fe20000000000 */
[----:B------:R-:W-:Y:S01]  /*2300*/  UMOV UR17, 0x3fffffef ;  /* 0x3fffffef00117882 */ /* 0x000fe20000000000 */
[----:B-1----:R-:W1:Y:S01]  /*2310*/  MUFU.RCP R5, R5 ;  /* 0x0000000500057308 */ /* 0x002e620000001000 */
[----:B0-----:R-:W-:Y:S01]  /*2320*/  VIADD R10, R6, 0xffffffe ;  /* 0x0ffffffe060a7836 */ /* 0x001fe20000000000 */
[----:B------:R-:W-:-:S06]  /*2330*/  LEA.HI R6, R14, R4, RZ, 0x1b ;  /* 0x000000040e067211 */ /* 0x000fcc00078fd8ff */
[----:B------:R0:W3:Y:S01]  /*2340*/  F2I.FTZ.U32.TRUNC.NTZ R11, R10 ;  /* 0x0000000a000b7305 */ /* 0x0000e2000021f000 */
[C---:B------:R-:W-:Y:S01]  /*2350*/  ISETP.GE.AND P3, PT, R6.reuse, RZ, PT ;  /* 0x000000ff0600720c */ /* 0x040fe20003f66270 */
[C---:B------:R-:W-:Y:S02]  /*2360*/  VIADD R14, R6.reuse, 0x1f4 ;  /* 0x000001f4060e7836 */ /* 0x040fe40000000000 */
[----:B-1----:R-:W-:Y:S02]  /*2370*/  VIADD R8, R5, 0xffffffe ;  /* 0x0ffffffe05087836 */ /* 0x002fe40000000000 */
[C---:B--2---:R-:W-:Y:S01]  /*2380*/  VIADD R15, R6.reuse, 0x1b4 ;  /* 0x000001b4060f7836 */ /* 0x044fe20000000000 */
[----:B------:R-:W-:Y:S01]  /*2390*/  IABS R205, R14 ;  /* 0x0000000e00cd7213 */ /* 0x000fe20000000000 */
[----:B------:R1:W2:Y:S01]  /*23a0*/  F2I.FTZ.U32.TRUNC.NTZ R9, R8 ;  /* 0x0000000800097305 */ /* 0x0002a2000021f000 */
[----:B0-----:R-:W-:Y:S02]  /*23b0*/  IMAD.MOV.U32 R10, RZ, RZ, RZ ;  /* 0x000000ffff0a7224 */ /* 0x001fe400078e00ff */
[----:B------:R-:W-:Y:S01]  /*23c0*/  IABS R237, R15 ;  /* 0x0000000f00ed7213 */ /* 0x000fe20000000000 */
[----:B------:R-:W-:-:S02]  /*23d0*/  VIADD R16, R6, 0x104 ;  /* 0x0000010406107836 */ /* 0x000fc40000000000 */
[C---:B------:R-:W-:Y:S02]  /*23e0*/  VIADD R18, R6.reuse, 0xa0 ;  /* 0x000000a006127836 */ /* 0x040fe40000000000 */
[--C-:B---3--:R-:W-:Y:S01]  /*23f0*/  IMAD.MOV R7, RZ, RZ, -R11.reuse ;  /* 0x000000ffff077224 */ /* 0x108fe200078e0a0b */
[----:B------:R-:W-:Y:S01]  /*2400*/  IABS R41, R16 ;  /* 0x0000001000297213 */ /* 0x000fe20000000000 */
[----:B-1----:R-:W-:Y:S02]  /*2410*/  IMAD.MOV.U32 R8, RZ, RZ, RZ ;  /* 0x000000ffff087224 */ /* 0x002fe400078e00ff */
[----:B------:R-:W-:Y:S02]  /*2420*/  IMAD R7, R7, R12, RZ ;  /* 0x0000000c07077224 */ /* 0x000fe400078e02ff */
[----:B------:R-:W-:Y:S02]  /*2430*/  VIADD R22, R6, 0x9c ;  /* 0x0000009c06167836 */ /* 0x000fe40000000000 */
[----:B------:R-:W-:Y:S01]  /*2440*/  IMAD.HI.U32 R10, R11, R7, R10 ;  /* 0x000000070b0a7227 */ /* 0x000fe200078e000a */
[----:B------:R-:W-:-:S03]  /*2450*/  IABS R11, R6 ;  /* 0x00000006000b7213 */ /* 0x000fc60000000000 */
[----:B--2---:R-:W-:Y:S02]  /*2460*/  IMAD.MOV R13, RZ, RZ, -R9 ;  /* 0x000000ffff0d7224 */ /* 0x004fe400078e0a09 */
[----:B------:R-:W-:-:S04]  /*2470*/  IMAD.HI.U32 R10, R10, R79, RZ ;  /* 0x0000004f0a0a7227 */ /* 0x000fc800078e00ff */
[----:B------:R-:W-:Y:S02]  /*2480*/  IMAD.MOV R10, RZ, RZ, -R10 ;  /* 0x000000ffff0a7224 */ /* 0x000fe400078e0a0a */
[----:B------:R-:W-:Y:S02]  /*2490*/  IMAD R7, R13, R0, RZ ;  /* 0x000000000d077224 */ /* 0x000fe400078e02ff */
[C---:B------:R-:W-:Y:S02]  /*24a0*/  IMAD R79, R12.reuse, R10, R79 ;  /* 0x0000000a0c4f7224 */ /* 0x040fe400078e024f */
[----:B------:R-:W-:Y:S01]  /*24b0*/  IMAD.HI.U32 R7, R9, R7, R8 ;  /* 0x0000000709077227 */ /* 0x000fe200078e0008 */
[----:B------:R-:W-:Y:S02]  /*24c0*/  SHF.R.S32.HI R8, RZ, 0x1f, R199 ;  /* 0x0000001fff087819 */ /* 0x000fe400000114c7 */
[----:B------:R-:W-:Y:S01]  /*24d0*/  ISETP.GT.U32.AND P1, PT, R12, R79, PT ;  /* 0x0000004f0c00720c */ /* 0x000fe20003f24070 */
[----:B------:R-:W-:Y:S01]  /*24e0*/  VIADD R10, R6, 0x1fc ;  /* 0x000001fc060a7836 */ /* 0x000fe20000000000 */
[----:B------:R-:W-:Y:S01]  /*24f0*/  LEA.HI R199, R8, R199, RZ, 0x5 ;  /* 0x000000c708c77211 */ /* 0x000fe200078f28ff */
[----:B------:R-:W-:-:S03]  /*2500*/  IMAD.HI.U32 R5, R7, R11, RZ ;  /* 0x0000000b07057227 */ /* 0x000fc600078e00ff */
[----:B------:R-:W-:Y:S01]  /*2510*/  IABS R201, R10 ;  /* 0x0000000a00c97213 */ /* 0x000fe20000000000 */
[----:B------:R-:W-:Y:S01]  /*2520*/  IMAD.MOV R5, RZ, RZ, -R5 ;  /* 0x000000ffff057224 */ /* 0x000fe200078e0a05 */
[----:B------:R-:W-:Y:S01]  /*2530*/  ISETP.GE.AND P5, PT, R10, RZ, PT ;  /* 0x000000ff0a00720c */ /* 0x000fe20003fa6270 */
[----:B------:R-:W-:Y:S01]  /*2540*/  VIADD R13, R6, 0x1f8 ;  /* 0x000001f8060d7836 */ /* 0x000fe20000000000 */
[----:B------:R-:W-:Y:S01]  /*2550*/  SHF.R.S32.HI R199, RZ, 0x5, R199 ;  /* 0x00000005ffc77819 */ /* 0x000fe200000114c7 */
[C---:B------:R-:W-:Y:S02]  /*2560*/  IMAD R11, R0.reuse, R5, R11 ;  /* 0x00000005000b7224 */ /* 0x040fe400078e020b */
[----:B------:R-:W-:Y:S01]  /*2570*/  @!P1 IMAD.IADD R79, R79, 0x1, -R12 ;  /* 0x000000014f4f9824 */ /* 0x000fe200078e0a0c */
[----:B------:R-:W-:Y:S01]  /*2580*/  IABS R203, R13 ;  /* 0x0000000d00cb7213 */ /* 0x000fe20000000000 */
[----:B------:R-:W-:Y:S01]  /*2590*/  IMAD.HI.U32 R5, R7, R201, RZ ;  /* 0x000000c907057227 */ /* 0x000fe200078e00ff */
[----:B------:R-:W-:-:S02]  /*25a0*/  ISETP.GT.U32.AND P0, PT, R0, R11, PT ;  /* 0x0000000b0000720c */ /* 0x000fc40003f04070 */
[----:B------:R-:W-:Y:S01]  /*25b0*/  ISETP.GT.U32.AND P2, PT, R12, R79, PT ;  /* 0x0000004f0c00720c */ /* 0x000fe20003f44070 */
[----:B------:R-:W-:Y:S01]  /*25c0*/  IMAD.MOV R5, RZ, RZ, -R5 ;  /* 0x000000ffff057224 */ /* 0x000fe200078e0a05 */
[----:B------:R-:W-:Y:S01]  /*25d0*/  ISETP.GE.AND P1, PT, R13, RZ, PT ;  /* 0x000000ff0d00720c */ /* 0x000fe20003f26270 */
[----:B------:R-:W-:-:S04]  /*25e0*/  IMAD.HI.U32 R9, R7, R203, RZ ;  /* 0x000000cb07097227 */ /* 0x000fc800078e00ff */
[----:B------:R-:W-:Y:S02]  /*25f0*/  IMAD R201, R0, R5, R201 ;  /* 0x0000000500c97224 */ /* 0x000fe400078e02c9 */
[----:B------:R-:W-:Y:S02]  /*2600*/  IMAD.MOV R9, RZ, RZ, -R9 ;  /* 0x000000ffff097224 */ /* 0x000fe400078e0a09 */
[----:B------:R-:W-:Y:S02]  /*2610*/  VIADD R10, R6, 0x1f0 ;  /* 0x000001f0060a7836 */ /* 0x000fe40000000000 */
[----:B------:R-:W-:Y:S01]  /*2620*/  @!P2 IMAD.IADD R79, R79, 0x1, -R12 ;  /* 0x000000014f4fa824 */ /* 0x000fe200078e0a0c */
[C---:B------:R-:W-:Y:S01]  /*2630*/  ISETP.GT.U32.AND P2, PT, R0.reuse, R201, PT ;  /* 0x000000c90000720c */ /* 0x040fe20003f44070 */
[----:B------:R-:W-:Y:S01]  /*2640*/  IMAD R203, R0, R9, R203 ;  /* 0x0000000900cb7224 */ /* 0x000fe200078e02cb */
[----:B------:R-:W-:Y:S01]  /*2650*/  IABS R207, R10 ;  /* 0x0000000a00cf7213 */ /* 0x000fe20000000000 */
[----:B------:R-:W-:-:S03]  /*2660*/  IMAD.HI.U32 R8, R7, R205, RZ ;  /* 0x000000cd07087227 */ /* 0x000fc600078e00ff */
[----:B------:R-:W-:Y:S01]  /*2670*/  ISETP.GT.U32.AND P4, PT, R0, R203, PT ;  /* 0x000000cb0000720c */ /* 0x000fe20003f84070 */
[----:B------:R-:W-:Y:S02]  /*2680*/  @!P0 IMAD.IADD R11, R11, 0x1, -R0 ;  /* 0x000000010b0b8824 */ /* 0x000fe400078e0a00 */
[----:B------:R-:W-:Y:S02]  /*2690*/  IMAD.MOV R8, RZ, RZ, -R8 ;  /* 0x000000ffff087224 */ /* 0x000fe400078e0a08 */
[----:B------:R-:W-:Y:S01]  /*26a0*/  VIADD R12, R6, 0x1ec ;  /* 0x000001ec060c7836 */ /* 0x000fe20000000000 */
[----:B------:R-:W-:Y:S01]  /*26b0*/  ISETP.GT.U32.AND P0, PT, R0, R11, PT ;  /* 0x0000000b0000720c */ /* 0x000fe20003f04070 */
[----:B------:R-:W-:Y:S01]  /*26c0*/  @!P2 IMAD.IADD R201, R201, 0x1, -R0 ;  /* 0x00000001c9c9a824 */ /* 0x000fe200078e0a00 */
[----:B------:R-:W-:Y:S01]  /*26d0*/  ISETP.NE.AND P2, PT, R2, RZ, PT ;  /* 0x000000ff0200720c */ /* 0x000fe20003f45270 */
[----:B------:R-:W-:Y:S01]  /*26e0*/  IMAD R205, R0, R8, R205 ;  /* 0x0000000800cd7224 */ /* 0x000fe200078e02cd */
[----:B------:R-:W-:Y:S01]  /*26f0*/  IABS R209, R12 ;  /* 0x0000000c00d17213 */ /* 0x000fe20000000000 */
[----:B------:R-:W-:-:S04]  /*2700*/  IMAD.HI.U32 R8, R7, R207, RZ ;  /* 0x000000cf07087227 */ /* 0x000fc800078e00ff */
[----:B------:R-:W-:Y:S02]  /*2710*/  IMAD.MOV R8, RZ, RZ, -R8 ;  /* 0x000000ffff087224 */ /* 0x000fe400078e0a08 */
[--C-:B------:R-:W-:Y:S01]  /*2720*/  @!P4 IMAD.IADD R203, R203, 0x1, -R0.reuse ;  /* 0x00000001cbcbc824 */ /* 0x100fe200078e0a00 */
[C---:B------:R-:W-:Y:S01]  /*2730*/  ISETP.GT.U32.AND P4, PT, R0.reuse, R201, PT ;  /* 0x000000c90000720c */ /* 0x040fe20003f84070 */
[C---:B------:R-:W-:Y:S02]  /*2740*/  IMAD R207, R0.reuse, R8, R207 ;  /* 0x0000000800cf7224 */ /* 0x040fe400078e02cf */
[----:B------:R-:W-:Y:S01]  /*2750*/  @!P6 IMAD.MOV R79, RZ, RZ, -R79 ;  /* 0x000000ffff4fe224 */ /* 0x000fe200078e0a4f */
[C---:B------:R-:W-:Y:S01]  /*2760*/  ISETP.GT.U32.AND P6, PT, R0.reuse, R203, PT ;  /* 0x000000cb0000720c */ /* 0x040fe20003fc4070 */
[----:B------:R-:W-:Y:S01]  /*2770*/  @!P0 IMAD.IADD R11, R11, 0x1, -R0 ;  /* 0x000000010b0b8824 */ /* 0x000fe200078e0a00 */
[----:B------:R-:W-:Y:S01]  /*2780*/  @!P2 LOP3.LUT R79, RZ, R2, RZ, 0x33, !PT ;  /* 0x00000002ff4fa212 */ /* 0x000fe200078e33ff */
[----:B------:R-:W-:Y:S01]  /*2790*/  IMAD.HI.U32 R9, R7, R209, RZ ;  /* 0x000000d107097227 */ /* 0x000fe200078e00ff */
[----:B------:R-:W-:-:S02]  /*27a0*/  ISETP.GT.U32.AND P2, PT, R0, R207, PT ;  /* 0x000000cf0000720c */ /* 0x000fc40003f44070 */
[----:B------:R-:W-:Y:S01]  /*27b0*/  ISETP.GT.U32.AND P0, PT, R0, R205, PT ;  /* 0x000000cd0000720c */ /* 0x000fe20003f04070 */
[----:B------:R-:W-:Y:S02]  /*27c0*/  IMAD.MOV.U32 R5, RZ, RZ, R11 ;  /* 0x000000ffff057224 */ /* 0x000fe400078e000b */
[----:B------:R-:W-:Y:S02]  /*27d0*/  IMAD.MOV R9, RZ, RZ, -R9 ;  /* 0x000000ffff097224 */ /* 0x000fe400078e0a09 */
[----:B------:R-:W-:Y:S02]  /*27e0*/  VIADD R11, R6, 0x1e8 ;  /* 0x000001e8060b7836 */ /* 0x000fe40000000000 */
[----:B------:R-:W-:Y:S02]  /*27f0*/  IMAD R209, R0, R9, R209 ;  /* 0x0000000900d17224 */ /* 0x000fe400078e02d1 */
[--C-:B------:R-:W-:Y:S01]  /*2800*/  @!P4 IMAD.IADD R201, R201, 0x1, -R0.reuse ;  /* 0x00000001c9c9c824 */ /* 0x100fe200078e0a00 */
[----:B------:R-:W-:Y:S01]  /*2810*/  IABS R211, R11 ;  /* 0x0000000b00d37213 */ /* 0x000fe20000000000 */
[--C-:B------:R-:W-:Y:S01]  /*2820*/  @!P6 IMAD.IADD R203, R203, 0x1, -R0.reuse ;  /* 0x00000001cbcbe824 */ /* 0x100fe200078e0a00 */
[----:B------:R-:W-:Y:S01]  /*2830*/  ISETP.GE.AND P4, PT, R10, RZ, PT ;  /* 0x000000ff0a00720c */ /* 0x000fe20003f86270 */
[----:B------:R-:W-:Y:S01]  /*2840*/  VIADD R10, R6, 0x1e0 ;  /* 0x000001e0060a7836 */ /* 0x000fe20000000000 */
[----:B------:R-:W-:Y:S01]  /*2850*/  ISETP.GT.U32.AND P6, PT, R0, R209, PT ;  /* 0x000000d10000720c */ /* 0x000fe20003fc4070 */
[----:B------:R-:W-:Y:S01]  /*2860*/  @!P2 IMAD.IADD R207, R207, 0x1, -R0 ;  /* 0x00000001cfcfa824 */ /* 0x000fe200078e0a00 */
[----:B------:R-:W-:Y:S01]  /*2870*/  ISETP.GE.AND P2, PT, R11, RZ, PT ;  /* 0x000000ff0b00720c */ /* 0x000fe20003f46270 */
[----:B------:R-:W-:Y:S01]  /*2880*/  IMAD.HI.U32 R2, R7, R211, RZ ;  /* 0x000000d307027227 */ /* 0x000fe200078e00ff */
[----:B------:R-:W-:-:S03]  /*2890*/  IABS R215, R10 ;  /* 0x0000000a00d77213 */ /* 0x000fc60000000000 */
[----:B------:R-:W-:Y:S01]  /*28a0*/  @!P5 IMAD.MOV R201, RZ, RZ, -R201 ;  /* 0x000000ffffc9d224 */ /* 0x000fe200078e0ac9 */
[----:B------:R-:W-:Y:S01]  /*28b0*/  ISETP.GT.U32.AND P5, PT, R0, R207, PT ;  /* 0x000000cf0000720c */ /* 0x000fe20003fa4070 */
[----:B------:R-:W-:Y:S02]  /*28c0*/  IMAD.MOV R2, RZ, RZ, -R2 ;  /* 0x000000ffff027224 */ /* 0x000fe400078e0a02 */
[----:B------:R-:W-:Y:S02]  /*28d0*/  @!P0 IMAD.IADD R205, R205, 0x1, -R0 ;  /* 0x00000001cdcd8824 */ /* 0x000fe400078e0a00 */
[----:B------:R-:W-:Y:S02]  /*28e0*/  VIADD R9, R6, 0x1e4 ;  /* 0x000001e406097836 */ /* 0x000fe40000000000 */
[C---:B------:R-:W-:Y:S01]  /*28f0*/  IMAD R211, R0.reuse, R2, R211 ;  /* 0x0000000200d37224 */ /* 0x040fe200078e02d3 */
[----:B------:R-:W-:Y:S01]  /*2900*/  ISETP.GT.U32.AND P0, PT, R0, R205, PT ;  /* 0x000000cd0000720c */ /* 0x000fe20003f04070 */
[----:B------:R-:W-:Y:S01]  /*2910*/  IMAD.HI.U32 R2, R7, R215, RZ ;  /* 0x000000d707027227 */ /* 0x000fe200078e00ff */
[----:B------:R-:W-:-:S03]  /*2920*/  IABS R213, R9 ;  /* 0x0000000900d57213 */ /* 0x000fc60000000000 */
[----:B------:R-:W-:Y:S02]  /*2930*/  @!P6 IMAD.IADD R209, R209, 0x1, -R0 ;  /* 0x00000001d1d1e824 */ /* 0x000fe400078e0a00 */
[----:B------:R-:W-:Y:S02]  /*2940*/  IMAD.MOV R2, RZ, RZ, -R2 ;  /* 0x000000ffff027224 */ /* 0x000fe400078e0a02 */
[----:B------:R-:W-:Y:S01]  /*2950*/  IMAD.HI.U32 R8, R7, R213, RZ ;  /* 0x000000d507087227 */ /* 0x000fe200078e00ff */
[----:B------:R-:W-:-:S03]  /*2960*/  ISETP.GT.U32.AND P6, PT, R0, R209, PT ;  /* 0x000000d10000720c */ /* 0x000fc60003fc4070 */
[----:B------:R-:W-:Y:S02]  /*2970*/  @!P5 IMAD.IADD R207, R207, 0x1, -R0 ;  /* 0x00000001cfcfd824 */ /* 0x000fe400078e0a00 */
[C---:B------:R-:W-:Y:S02]  /*2980*/  IMAD R215, R0.reuse, R2, R215 ;  /* 0x0000000200d77224 */ /* 0x040fe400078e02d7 */
[----:B------:R-:W-:Y:S02]  /*2990*/  IMAD.MOV R8, RZ, RZ, -R8 ;  /* 0x000000ffff087224 */ /* 0x000fe400078e0a08 */
[----:B------:R-:W-:Y:S01]  /*29a0*/  @!P4 IMAD.MOV R207, RZ, RZ, -R207 ;  /* 0x000000ffffcfc224 */ /* 0x000fe200078e0acf */
[----:B------:R-:W-:Y:S01]  /*29b0*/  ISETP.GT.U32.AND P4, PT, R0, R215, PT ;  /* 0x000000d70000720c */ /* 0x000fe20003f84070 */
[----:B------:R-:W-:Y:S01]  /*29c0*/  @!P0 IMAD.IADD R205, R205, 0x1, -R0 ;  /* 0x00000001cdcd8824 */ /* 0x000fe200078e0a00 */
[----:B------:R-:W-:Y:S01]  /*29d0*/  ISETP.GE.AND P0, PT, R12, RZ, PT ;  /* 0x000000ff0c00720c */ /* 0x000fe20003f06270 */
[----:B------:R-:W-:-:S02]  /*29e0*/  IMAD R213, R0, R8, R213 ;  /* 0x0000000800d57224 */ /* 0x000fc400078e02d5 */
[----:B------:R-:W-:Y:S01]  /*29f0*/  @!P1 IMAD.MOV R203, RZ, RZ, -R203 ;  /* 0x000000ffffcb9224 */ /* 0x000fe200078e0acb */
[C---:B------:R-:W-:Y:S01]  /*2a00*/  ISETP.GT.U32.AND P1, PT, R0.reuse, R211, PT ;  /* 0x000000d30000720c */ /* 0x040fe20003f24070 */
[--C-:B------:R-:W-:Y:S01]  /*2a10*/  @!P6 IMAD.IADD R209, R209, 0x1, -R0.reuse ;  /* 0x00000001d1d1e824 */ /* 0x100fe200078e0a00 */
[----:B------:R-:W-:Y:S01]  /*2a20*/  ISETP.GT.U32.AND P5, PT, R0, R213, PT ;  /* 0x000000d50000720c */ /* 0x000fe20003fa4070 */
[----:B------:R-:W-:Y:S01]  /*2a30*/  VIADD R8, R6, 0x1dc ;  /* 0x000001dc06087836 */ /* 0x000fe20000000000 */
[----:B------:R-:W-:Y:S01]  /*2a40*/  ISETP.GE.AND P6, PT, R10, RZ, PT ;  /* 0x000000ff0a00720c */ /* 0x000fe20003fc6270 */
[----:B------:R-:W-:Y:S02]  /*2a50*/  VIADD R10, R6, 0x1d8 ;  /* 0x000001d8060a7836 */ /* 0x000fe40000000000 */
[--C-:B------:R-:W-:Y:S01]  /*2a60*/  @!P4 IMAD.IADD R215, R215, 0x1, -R0.reuse ;  /* 0x00000001d7d7c824 */ /* 0x100fe200078e0a00 */
[----:B------:R-:W-:Y:S01]  /*2a70*/  IABS R217, R8 ;  /* 0x0000000800d97213 */ /* 0x000fe20000000000 */
[----:B------:R-:W-:Y:S01]  /*2a80*/  @!P0 IMAD.MOV R209, RZ, RZ, -R209 ;  /* 0x000000ffffd18224 */ /* 0x000fe200078e0ad1 */
[----:B------:R-:W-:Y:S01]  /*2a90*/  IABS R219, R10 ;  /* 0x0000000a00db7213 */ /* 0x000fe20000000000 */
[----:B------:R-:W-:Y:S01]  /*2aa0*/  @!P3 IMAD.MOV R5, RZ, RZ, -R5 ;  /* 0x000000ffff05b224 */ /* 0x000fe200078e0a05 */
[----:B------:R-:W-:Y:S01]  /*2ab0*/  ISETP.GE.AND P0, PT, R8, RZ, PT ;  /* 0x000000ff0800720c */ /* 0x000fe20003f06270 */
[----:B------:R-:W-:Y:S01]  /*2ac0*/  @!P1 IMAD.IADD R211, R211, 0x1, -R0 ;  /* 0x00000001d3d39824 */ /* 0x000fe200078e0a00 */
[----:B------:R-:W-:Y:S01]  /*2ad0*/  ISETP.GT.U32.AND P4, PT, R0, R215, PT ;  /* 0x000000d70000720c */ /* 0x000fe20003f84070 */
[----:B------:R-:W-:Y:S01]  /*2ae0*/  IMAD.HI.U32 R8, R7, R219, RZ ;  /* 0x000000db07087227 */ /* 0x000fe200078e00ff */
[----:B------:R-:W-:-:S02]  /*2af0*/  ISETP.GE.AND P3, PT, R14, RZ, PT ;  /* 0x000000ff0e00720c */ /* 0x000fc40003f66270 */
[----:B------:R-:W-:Y:S01]  /*2b00*/  ISETP.GT.U32.AND P1, PT, R0, R211, PT ;  /* 0x000000d30000720c */ /* 0x000fe20003f24070 */
[----:B------:R-:W-:Y:S02]  /*2b10*/  @!P5 IMAD.IADD R213, R213, 0x1, -R0 ;  /* 0x00000001d5d5d824 */ /* 0x000fe400078e0a00 */
[----:B------:R-:W-:Y:S02]  /*2b20*/  IMAD.MOV R8, RZ, RZ, -R8 ;  /* 0x000000ffff087224 */ /* 0x000fe400078e0a08 */
[----:B------:R-:W-:Y:S01]  /*2b30*/  VIADD R11, R6, 0x1d4 ;  /* 0x000001d4060b7836 */ /* 0x000fe20000000000 */
[----:B------:R-:W-:Y:S01]  /*2b40*/  ISETP.GT.U32.AND P5, PT, R0, R213, PT ;  /* 0x000000d50000720c */ /* 0x000fe20003fa4070 */
[----:B------:R-:W-:-:S03]  /*2b50*/  IMAD.HI.U32 R2, R7, R217, RZ ;  /* 0x000000d907027227 */ /* 0x000fc600078e00ff */
[----:B------:R-:W-:Y:S01]  /*2b60*/  IABS R221, R11 ;  /* 0x0000000b00dd7213 */ /* 0x000fe20000000000 */
[C---:B------:R-:W-:Y:S02]  /*2b70*/  IMAD R219, R0.reuse, R8, R219 ;  /* 0x0000000800db7224 */ /* 0x040fe400078e02db */
[----:B------:R-:W-:Y:S02]  /*2b80*/  IMAD.MOV R2, RZ, RZ, -R2 ;  /* 0x000000ffff027224 */ /* 0x000fe400078e0a02 */
[--C-:B------:R-:W-:Y:S01]  /*2b90*/  @!P4 IMAD.IADD R215, R215, 0x1, -R0.reuse ;  /* 0x00000001d7d7c824 */ /* 0x100fe200078e0a00 */
[----:B------:R-:W-:Y:S01]  /*2ba0*/  ISETP.GT.U32.AND P4, PT, R0, R219, PT ;  /* 0x000000db0000720c */ /* 0x000fe20003f84070 */
[----:B------:R-:W-:Y:S01]  /*2bb0*/  @!P3 IMAD.MOV R205, RZ, RZ, -R205 ;  /* 0x000000ffffcdb224 */ /* 0x000fe200078e0acd */
[----:B------:R-:W-:Y:S01]  /*2bc0*/  ISETP.GE.AND P3, PT, R9, RZ, PT ;  /* 0x000000ff0900720c */ /* 0x000fe20003f66270 */
[----:B------:R-:W-:Y:S01]  /*2bd0*/  @!P1 IMAD.IADD R211, R211, 0x1, -R0 ;  /* 0x00000001d3d39824 */ /* 0x000fe200078e0a00 */
[----:B------:R-:W-:Y:S01]  /*2be0*/  ISETP.GE.AND P1, PT, R10, RZ, PT ;  /* 0x000000ff0a00720c */ /* 0x000fe20003f26270 */
[----:B------:R-:W-:-:S02]  /*2bf0*/  IMAD R217, R0, R2, R217 ;  /* 0x0000000200d97224 */ /* 0x000fc400078e02d9 */
[----:B------:R-:W-:-:S04]  /*2c00*/  IMAD.HI.U32 R9, R7, R221, RZ ;  /* 0x000000dd07097227 */ /* 0x000fc800078e00ff */
[--C-:B------:R-:W-:Y:S01]  /*2c10*/  @!P5 IMAD.IADD R213, R213, 0x1, -R0.reuse ;  /* 0x00000001d5d5d824 */ /* 0x100fe200078e0a00 */
[----:B------:R-:W-:Y:S01]  /*2c20*/  ISETP.GE.AND P5, PT, R11, RZ, PT ;  /* 0x000000ff0b00720c */ /* 0x000fe20003fa6270 */
[----:B------:R-:W-:Y:S01]  /*2c30*/  @!P2 IMAD.MOV R211, RZ, RZ, -R211 ;  /* 0x000000ffffd3a224 */ /* 0x000fe200078e0ad3 */
[----:B------:R-:W-:Y:S01]  /*2c40*/  ISETP.GT.U32.AND P2, PT, R0, R217, PT ;  /* 0x000000d90000720c */ /* 0x000fe20003f44070 */
[----:B------:R-:W-:Y:S02]  /*2c50*/  IMAD.MOV R9, RZ, RZ, -R9 ;  /* 0x000000ffff097224 */ /* 0x000fe400078e0a09 */
[C---:B------:R-:W-:Y:S02]  /*2c60*/  VIADD R2, R6.reuse, 0x1d0 ;  /* 0x000001d006027836 */ /* 0x040fe40000000000 */
[----:B------:R-:W-:Y:S02]  /*2c70*/  VIADD R11, R6, 0x1cc ;  /* 0x000001cc060b7836 */ /* 0x000fe40000000000 */
[----:B------:R-:W-:Y:S01]  /*2c80*/  IMAD R221, R0, R9, R221 ;  /* 0x0000000900dd7224 */ /* 0x000fe200078e02dd */
[----:B------:R-:W-:Y:S01]  /*2c90*/  IABS R223, R2 ;  /* 0x0000000200df7213 */ /* 0x000fe20000000000 */
[----:B------:R-:W-:Y:S01]  /*2ca0*/  @!P4 IMAD.IADD R219, R219, 0x1, -R0 ;  /* 0x00000001dbdbc824 */ /* 0x000fe200078e0a00 */
[----:B------:R-:W-:Y:S01]  /*2cb0*/  IABS R225, R11 ;  /* 0x0000000b00e17213 */ /* 0x000fe20000000000 */
[----:B------:R-:W-:Y:S01]  /*2cc0*/  @!P3 IMAD.MOV R213, RZ, RZ, -R213 ;  /* 0x000000ffffd5b224 */ /* 0x000fe200078e0ad5 */
[----:B------:R-:W-:Y:S01]  /*2cd0*/  ISETP.GE.AND P3, PT, R2, RZ, PT ;  /* 0x000000ff0200720c */ /* 0x000fe20003f66270 */
[----:B------:R-:W-:Y:S01]  /*2ce0*/  @!P6 IMAD.MOV R215, RZ, RZ, -R215 ;  /* 0x000000ffffd7e224 */ /* 0x000fe200078e0ad7 */
[C---:B------:R-:W-:Y:S01]  /*2cf0*/  ISETP.GT.U32.AND P4, PT, R0.reuse, R219, PT ;  /* 0x000000db0000720c */ /* 0x040fe20003f84070 */
[----:B------:R-:W-:Y:S01]  /*2d00*/  IMAD.HI.U32 R2, R7, R223, RZ ;  /* 0x000000df07027227 */ /* 0x000fe200078e00ff */
[----:B------:R-:W-:-:S03]  /*2d10*/  ISETP.GT.U32.AND P6, PT, R0, R221, PT ;  /* 0x000000dd0000720c */ /* 0x000fc60003fc4070 */
[----:B------:R-:W-:-:S04]  /*2d20*/  IMAD.HI.U32 R8, R7, R225, RZ ;  /* 0x000000e107087227 */ /* 0x000fc800078e00ff */
[----:B------:R-:W-:Y:S02]  /*2d30*/  @!P2 IMAD.IADD R217, R217, 0x1, -R0 ;  /* 0x00000001d9d9a824 */ /* 0x000fe400078e0a00 */
[----:B------:R-:W-:Y:S02]  /*2d40*/  VIADD R13, R6, 0x1c4 ;  /* 0x000001c4060d7836 */ /* 0x000fe40000000000 */
[----:B------:R-:W-:Y:S01]  /*2d50*/  IMAD.MOV R2, RZ, RZ, -R2 ;  /* 0x000000ffff027224 */ /* 0x000fe200078e0a02 */
[C---:B------:R-:W-:Y:S01]  /*2d60*/  ISETP.GT.U32.AND P2, PT, R0.reuse, R217, PT ;  /* 0x000000d90000720c */ /* 0x040fe20003f44070 */
[----:B------:R-:W-:Y:S01]  /*2d70*/  IMAD.MOV R8, RZ, RZ, -R8 ;  /* 0x000000ffff087224 */ /* 0x000fe200078e0a08 */
[----:B------:R-:W-:Y:S01]  /*2d80*/  IABS R229, R13 ;  /* 0x0000000d00e57213 */ /* 0x000fe20000000000 */
[C---:B------:R-:W-:Y:S02]  /*2d90*/  IMAD R223, R0.reuse, R2, R223 ;  /* 0x0000000200df7224 */ /* 0x040fe400078e02df */
[----:B------:R-:W-:-:S02]  /*2da0*/  IMAD R225, R0, R8, R225 ;  /* 0x0000000800e17224 */ /* 0x000fc400078e02e1 */
[--C-:B------:R-:W-:Y:S01]  /*2db0*/  @!P4 IMAD.IADD R219, R219, 0x1, -R0.reuse ;  /* 0x00000001dbdbc824 */ /* 0x100fe200078e0a00 */
[C---:B------:R-:W-:Y:S01]  /*2dc0*/  ISETP.GT.U32.AND P4, PT, R0.reuse, R223, PT ;  /* 0x000000df0000720c */ /* 0x040fe20003f84070 */
[----:B------:R-:W-:Y:S01]  /*2dd0*/  @!P6 IMAD.IADD R221, R221, 0x1, -R0 ;  /* 0x00000001dddde824 */ /* 0x000fe200078e0a00 */
[----:B------:R-:W-:Y:S01]  /*2de0*/  ISETP.GT.U32.AND P6, PT, R0, R225, PT ;  /* 0x000000e10000720c */ /* 0x000fe20003fc4070 */
[----:B------:R-:W-:-:S04]  /*2df0*/  IMAD.HI.U32 R10, R7, R229, RZ ;  /* 0x000000e5070a7227 */ /* 0x000fc800078e00ff */
[----:B------:R-:W-:Y:S02]  /*2e00*/  VIADD R12, R6, 0x1c8 ;  /* 0x000001c8060c7836 */ /* 0x000fe40000000000 */
[----:B------:R-:W-:Y:S02]  /*2e10*/  IMAD.MOV R10, RZ, RZ, -R10 ;  /* 0x000000ffff0a7224 */ /* 0x000fe400078e0a0a */
[----:B------:R-:W-:Y:S01]  /*2e20*/  @!P2 IMAD.IADD R217, R217, 0x1, -R0 ;  /* 0x00000001d9d9a824 */ /* 0x000fe200078e0a00 */
[----:B------:R-:W-:Y:S01]  /*2e30*/  ISETP.GE.AND P2, PT, R11, RZ, PT ;  /* 0x000000ff0b00720c */ /* 0x000fe20003f46270 */
[----:B------:R-:W-:Y:S01]  /*2e40*/  IMAD R229, R0, R10, R229 ;  /* 0x0000000a00e57224 */ /* 0x000fe200078e02e5 */
[----:B------:R-:W-:Y:S01]  /*2e50*/  IABS R227, R12 ;  /* 0x0000000c00e37213 */ /* 0x000fe20000000000 */
[C---:B------:R-:W-:Y:S02]  /*2e60*/  VIADD R10, R6.reuse, 0x1c0 ;  /* 0x000001c0060a7836 */ /* 0x040fe40000000000 */
[----:B------:R-:W-:-:S02]  /*2e70*/  VIADD R11, R6, 0x1bc ;  /* 0x000001bc060b7836 */ /* 0x000fc40000000000 */
[--C-:B------:R-:W-:Y:S01]  /*2e80*/  @!P4 IMAD.IADD R223, R223, 0x1, -R0.reuse ;  /* 0x00000001dfdfc824 */ /* 0x100fe200078e0a00 */
[----:B------:R-:W-:Y:S01]  /*2e90*/  IABS R231, R10 ;  /* 0x0000000a00e77213 */ /* 0x000fe20000000000 */
[----:B------:R-:W-:Y:S01]  /*2ea0*/  @!P6 IMAD.IADD R225, R225, 0x1, -R0 ;  /* 0x00000001e1e1e824 */ /* 0x000fe200078e0a00 */
[----:B------:R-:W-:Y:S01]  /*2eb0*/  IABS R233, R11 ;  /* 0x0000000b00e97213 */ /* 0x000fe20000000000 */
[----:B------:R-:W-:Y:S01]  /*2ec0*/  IMAD.HI.U32 R9, R7, R227, RZ ;  /* 0x000000e307097227 */ /* 0x000fe200078e00ff */
[C---:B------:R-:W-:Y:S02]  /*2ed0*/  ISETP.GT.U32.AND P4, PT, R0.reuse, R221, PT ;  /* 0x000000dd0000720c */ /* 0x040fe40003f84070 */
[C---:B------:R-:W-:Y:S01]  /*2ee0*/  ISETP.GT.U32.AND P6, PT, R0.reuse, R225, PT ;  /* 0x000000e10000720c */ /* 0x040fe20003fc4070 */
[----:B------:R-:W-:Y:S01]  /*2ef0*/  @!P0 IMAD.MOV R217, RZ, RZ, -R217 ;  /* 0x000000ffffd98224 */ /* 0x000fe200078e0ad9 */
[----:B------:R-:W-:Y:S01]  /*2f00*/  ISETP.GT.U32.AND P0, PT, R0, R223, PT ;  /* 0x000000df0000720c */ /* 0x000fe20003f04070 */
[----:B------:R-:W-:-:S02]  /*2f10*/  IMAD.MOV R9, RZ, RZ, -R9 ;  /* 0x000000ffff097224 */ /* 0x000fc400078e0a09 */
[----:B------:R-:W-:-:S04]  /*2f20*/  IMAD.HI.U32 R2, R7, R231, RZ ;  /* 0x000000e707027227 */ /* 0x000fc800078e00ff */
[----:B------:R-:W-:-:S04]  /*2f30*/  IMAD.HI.U32 R8, R7, R233, RZ ;  /* 0x000000e907087227 */ /* 0x000fc800078e00ff */
[C---:B------:R-:W-:Y:S02]  /*2f40*/  IMAD R227, R0.reuse, R9, R227 ;  /* 0x0000000900e37224 */ /* 0x040fe400078e02e3 */
[----:B------:R-:W-:Y:S02]  /*2f50*/  IMAD.MOV R2, RZ, RZ, -R2 ;  /* 0x000000ffff027224 */ /* 0x000fe400078e0a02 */
[----:B------:R-:W-:Y:S02]  /*2f60*/  IMAD.MOV R9, RZ, RZ, -R8 ;  /* 0x000000ffff097224 */ /* 0x000fe400078e0a08 */
[----:B------:R-:W-:Y:S01]  /*2f70*/  @!P1 IMAD.MOV R219, RZ, RZ, -R219 ;  /* 0x000000ffffdb9224 */ /* 0x000fe200078e0adb */
[C---:B------:R-:W-:Y:S01]  /*2f80*/  ISETP.GT.U32.AND P1, PT, R0.reuse, R227, PT ;  /* 0x000000e30000720c */ /* 0x040fe20003f24070 */
[----:B------:R-:W-:Y:S01]  /*2f90*/  @!P4 IMAD.IADD R221, R221, 0x1, -R0 ;  /* 0x00000001ddddc824 */ /* 0x000fe200078e0a00 */
[C---:B------:R-:W-:Y:S01]  /*2fa0*/  ISETP.GT.U32.AND P4, PT, R0.reuse, R229, PT ;  /* 0x000000e50000720c */ /* 0x040fe20003f84070 */
[----:B------:R-:W-:-:S02]  /*2fb0*/  IMAD R231, R0, R2, R231 ;  /* 0x0000000200e77224 */ /* 0x000fc400078e02e7 */
[C---:B------:R-:W-:Y:S02]  /*2fc0*/  IMAD R233, R0.reuse, R9, R233 ;  /* 0x0000000900e97224 */ /* 0x040fe400078e02e9 */
[--C-:B------:R-:W-:Y:S01]  /*2fd0*/  @!P0 IMAD.IADD R223, R223, 0x1, -R0.reuse ;  /* 0x00000001dfdf8824 */ /* 0x100fe200078e0a00 */
[C---:B------:R-:W-:Y:S01]  /*2fe0*/  ISETP.GT.U32.AND P0, PT, R0.reuse, R231, PT ;  /* 0x000000e70000720c */ /* 0x040fe20003f04070 */
[--C-:B------:R-:W-:Y:S01]  /*2ff0*/  @!P6 IMAD.IADD R225, R225, 0x1, -R0.reuse ;  /* 0x00000001e1e1e824 */ /* 0x100fe200078e0a00 */
[----:B------:R-:W-:Y:S01]  /*3000*/  ISETP.GT.U32.AND P6, PT, R0, R233, PT ;  /* 0x000000e90000720c */ /* 0x000fe20003fc4070 */
[----:B------:R-:W-:Y:S02]  /*3010*/  VIADD R14, R6, 0x1b8 ;  /* 0x000001b8060e7836 */ /* 0x000fe40000000000 */
[--C-:B------:R-:W-:Y:S01]  /*3020*/  @!P1 IMAD.IADD R227, R227, 0x1, -R0.reuse ;  /* 0x00000001e3e39824 */ /* 0x100fe200078e0a00 */
[----:B------:R-:W-:Y:S01]  /*3030*/  ISETP.GE.AND P1, PT, R12, RZ, PT ;  /* 0x000000ff0c00720c */ /* 0x000fe20003f26270 */
[----:B------:R-:W-:Y:S01]  /*3040*/  @!P4 IMAD.IADD R229, R229, 0x1, -R0 ;  /* 0x00000001e5e5c824 */ /* 0x000fe200078e0a00 */
[----:B------:R-:W-:Y:S01]  /*3050*/  IABS R235, R14 ;  /* 0x0000000e00eb7213 */ /* 0x000fe20000000000 */
[----:B------:R-:W-:Y:S01]  /*3060*/  IMAD.HI.U32 R8, R7, R237, RZ ;  /* 0x000000ed07087227 */ /* 0x000fe200078e00ff */
[----:B------:R-:W-:-:S03]  /*3070*/  ISETP.GE.AND P4, PT, R13, RZ, PT ;  /* 0x000000ff0d00720c */ /* 0x000fc60003f86270 */
[--C-:B------:R-:W-:Y:S01]  /*3080*/  @!P0 IMAD.IADD R231, R231, 0x1, -R0.reuse ;  /* 0x00000001e7e78824 */ /* 0x100fe200078e0a00 */
[C---:B------:R-:W-:Y:S01]  /*3090*/  ISETP.GT.U32.AND P0, PT, R0.reuse, R227, PT ;  /* 0x000000e30000720c */ /* 0x040fe20003f04070 */
[----:B------:R-:W-:Y:S01]  /*30a0*/  @!P6 IMAD.IADD R233, R233, 0x1, -R0 ;  /* 0x00000001e9e9e824 */ /* 0x000fe200078e0a00 */
[C---:B------:R-:W-:Y:S01]  /*30b0*/  ISETP.GT.U32.AND P6, PT, R0.reuse, R229, PT ;  /* 0x000000e50000720c */ /* 0x040fe20003fc4070 */
[----:B------:R-:W-:Y:S01]  /*30c0*/  @!P5 IMAD.MOV R221, RZ, RZ, -R221 ;  /* 0x000000ffffddd224 */ /* 0x000fe200078e0add */
[----:B------:R-:W-:Y:S01]  /*30d0*/  ISETP.GT.U32.AND P5, PT, R0, R231, PT ;  /* 0x000000e70000720c */ /* 0x000fe20003fa4070 */
[----:B------:R-:W-:Y:S02]  /*30e0*/  IMAD.MOV R8, RZ, RZ, -R8 ;  /* 0x000000ffff087224 */ /* 0x000fe400078e0a08 */
[----:B------:R-:W-:Y:S02]  /*30f0*/  VIADD R9, R6, 0x1b0 ;  /* 0x000001b006097836 */ /* 0x000fe40000000000 */
[----:B------:R-:W-:-:S03]  /*3100*/  IMAD.HI.U32 R2, R7, R235, RZ ;  /* 0x000000eb07027227 */ /* 0x000fc600078e00ff */
[----:B------:R-:W-:Y:S01]  /*3110*/  IABS R239, R9 ;  /* 0x0000000900ef7213 */ /* 0x000fe20000000000 */
[----:B------:R-:W-:Y:S02]  /*3120*/  IMAD R237, R0, R8, R237 ;  /* 0x0000000800ed7224 */ /* 0x000fe400078e02ed */
[----:B------:R-:W-:Y:S02]  /*3130*/  VIADD R12, R6, 0x1ac ;  /* 0x000001ac060c7836 */ /* 0x000fe40000000000 */
[----:B------:R-:W-:Y:S02]  /*3140*/  IMAD.MOV R2, RZ, RZ, -R2 ;  /* 0x000000ffff027224 */ /* 0x000fe400078e0a02 */
[----:B------:R-:W-:Y:S01]  /*3150*/  @!P3 IMAD.MOV R223, RZ, RZ, -R223 ;  /* 0x000000ffffdfb224 */ /* 0x000fe200078e0adf */
[----:B------:R-:W-:Y:S01]  /*3160*/  ISETP.GT.U32.AND P3, PT, R0, R233, PT ;  /* 0x000000e90000720c */ /* 0x000fe20003f64070 */
[--C-:B------:R-:W-:Y:S01]  /*3170*/  @!P0 IMAD.IADD R227, R227, 0x1, -R0.reuse ;  /* 0x00000001e3e38824 */ /* 0x100fe200078e0a00 */
[----:B------:R-:W-:Y:S01]  /*3180*/  IABS R241, R12 ;  /* 0x0000000c00f17213 */ /* 0x000fe20000000000 */
[----:B------:R-:W-:Y:S01]  /*3190*/  @!P6 IMAD.IADD R229, R229, 0x1, -R0 ;  /* 0x00000001e5e5e824 */ /* 0x000fe200078e0a00 */
[----:B------:R-:W-:Y:S01]  /*31a0*/  ISETP.GE.AND P0, PT, R10, RZ, PT ;  /* 0x000000ff0a00720c */ /* 0x000fe20003f06270 */
[C---:B------:R-:W-:Y:S01]  /*31b0*/  IMAD R235, R0.reuse, R2, R235 ;  /* 0x0000000200eb7224 */ /* 0x040fe200078e02eb */
[----:B------:R-:W-:Y:S01]  /*31c0*/  ISETP.GT.U32.AND P6, PT, R0, R237, PT ;  /* 0x000000ed0000720c */ /* 0x000fe20003fc4070 */
[----:B------:R-:W-:-:S04]  /*31d0*/  IMAD.HI.U32 R2, R7, R239, RZ ;  /* 0x000000ef07027227 */ /* 0x000fc800078e00ff */
[----:B------:R-:W-:Y:S01]  /*31e0*/  @!P5 IMAD.IADD R231, R231, 0x1, -R0 ;  /* 0x00000001e7e7d824 */ /* 0x000fe200078e0a00 */
[----:B------:R-:W-:Y:S01]  /*31f0*/  ISETP.GE.AND P5, PT, R11, RZ, PT ;  /* 0x000000ff0b00720c */ /* 0x000fe20003fa6270 */
[----:B------:R-:W-:-:S04]  /*3200*/  IMAD.HI.U32 R8, R7, R241, RZ ;  /* 0x000000f107087227 */ /* 0x000fc800078e00ff */
[----:B------:R-:W-:Y:S02]  /*3210*/  IMAD.MOV R2, RZ, RZ, -R2 ;  /* 0x000000ffff027224 */ /* 0x000fe400078e0a02 */
[----:B------:R-:W-:Y:S01]  /*3220*/  @!P2 IMAD.MOV R225, RZ, RZ, -R225 ;  /* 0x000000ffffe1a224 */ /* 0x000fe200078e0ae1 */
[C---:B------:R-:W-:Y:S01]  /*3230*/  ISETP.GT.U32.AND P2, PT, R0.reuse, R235, PT ;  /* 0x000000eb0000720c */ /* 0x040fe20003f44070 */
[----:B------:R-:W-:Y:S02]  /*3240*/  IMAD.MOV R8, RZ, RZ, -R8 ;  /* 0x000000ffff087224 */ /* 0x000fe400078e0a08 */
[----:B------:R-:W-:Y:S02]  /*3250*/  IMAD R239, R0, R2, R239 ;  /* 0x0000000200ef7224 */ /* 0x000fe400078e02ef */
[--C-:B------:R-:W-:Y:S01]  /*3260*/  @!P3 IMAD.IADD R233, R233, 0x1, -R0.reuse ;  /* 0x00000001e9e9b824 */ /* 0x100fe200078e0a00 */
[----:B------:R-:W-:Y:S01]  /*3270*/  ISETP.GE.AND P3, PT, R14, RZ, PT ;  /* 0x000000ff0e00720c */ /* 0x000fe20003f66270 */
[----:B------:R-:W-:Y:S01]  /*3280*/  @!P6 IMAD.IADD R237, R237, 0x1, -R0 ;  /* 0x00000001edede824 */ /* 0x000fe200078e0a00 */
[----:B------:R-:W-:Y:S01]  /*3290*/  ISETP.GE.AND P6, PT, R9, RZ, PT ;  /* 0x000000ff0900720c */ /* 0x000fe20003fc6270 */
[----:B------:R-:W-:-:S02]  /*32a0*/  IMAD R241, R0, R8, R241 ;  /* 0x0000000800f17224 */ /* 0x000fc400078e02f1 */
[----:B------:R-:W-:Y:S01]  /*32b0*/  @!P0 IMAD.MOV R231, RZ, RZ, -R231 ;  /* 0x000000ffffe78224 */ /* 0x000fe200078e0ae7 */
[C---:B------:R-:W-:Y:S01]  /*32c0*/  ISETP.GT.U32.AND P0, PT, R0.reuse, R239, PT ;  /* 0x000000ef0000720c */ /* 0x040fe20003f04070 */
[----:B------:R-:W-:Y:S01]  /*32d0*/  @!P4 IMAD.MOV R229, RZ, RZ, -R229 ;  /* 0x000000ffffe5c224 */ /* 0x000fe200078e0ae5 */
[C---:B------:R-:W-:Y:S01]  /*32e0*/  ISETP.GT.U32.AND P4, PT, R0.reuse, R237, PT ;  /* 0x000000ed0000720c */ /* 0x040fe20003f84070 */
[----:B------:R-:W-:Y:S01]  /*32f0*/  @!P5 IMAD.MOV R233, RZ, RZ, -R233 ;  /* 0x000000ffffe9d224 */ /* 0x000fe200078e0ae9 */
[----:B------:R-:W-:Y:S01]  /*3300*/  ISETP.GT.U32.AND P5, PT, R0, R241, PT ;  /* 0x000000f10000720c */ /* 0x000fe20003fa4070 */
[--C-:B------:R-:W-:Y:S01]  /*3310*/  @!P2 IMAD.IADD R235, R235, 0x1, -R0.reuse ;  /* 0x00000001ebeba824 */ /* 0x100fe200078e0a00 */
[----:B------:R-:W-:Y:S01]  /*3320*/  ISETP.GE.AND P2, PT, R15, RZ, PT ;  /* 0x000000ff0f00720c */ /* 0x000fe20003f46270 */
[----:B------:R-:W-:Y:S02]  /*3330*/  VIADD R2, R6, 0x1a8 ;  /* 0x000001a806027836 */ /* 0x000fe40000000000 */
[----:B------:R-:W-:Y:S01]  /*3340*/  @!P1 IMAD.MOV R227, RZ, RZ, -R227 ;  /* 0x000000ffffe39224 */ /* 0x000fe200078e0ae3 */
[----:B------:R-:W-:Y:S01]  /*3350*/  ISETP.GT.U32.AND P1, PT, R0, R235, PT ;  /* 0x000000eb0000720c */ /* 0x000fe20003f24070 */
[----:B------:R-:W-:Y:S01]  /*3360*/  VIADD R8, R6, 0x1a4 ;  /* 0x000001a406087836 */ /* 0x000fe20000000000 */
[----:B------:R-:W-:Y:S01]  /*3370*/  IABS R243, R2 ;  /* 0x0000000200f37213 */ /* 0x000fe20000000000 */
[----:B------:R-:W-:-:S02]  /*3380*/  @!P0 IMAD.IADD R239, R239, 0x1, -R0 ;  /* 0x00000001efef8824 */ /* 0x000fc400078e0a00 */
[--C-:B------:R-:W-:Y:S01]  /*3390*/  @!P4 IMAD.IADD R237, R237, 0x1, -R0.reuse ;  /* 0x00000001ededc824 */ /* 0x100fe200078e0a00 */
[----:B------:R-:W-:Y:S01]  /*33a0*/  ISETP.GE.AND P4, PT, R2, RZ, PT ;  /* 0x000000ff0200720c */ /* 0x000fe20003f86270 */
[----:B------:R-:W-:Y:S01]  /*33b0*/  @!P5 IMAD.IADD R241, R241, 0x1, -R0 ;  /* 0x00000001f1f1d824 */ /* 0x000fe200078e0a00 */
[----:B------:R-:W-:Y:S01]  /*33c0*/  ISETP.GT.U32.AND P5, PT, R0, R239, PT ;  /* 0x000000ef0000720c */ /* 0x000fe20003fa4070 */
[----:B------:R-:W-:Y:S01]  /*33d0*/  IMAD.HI.U32 R2, R7, R243, RZ ;  /* 0x000000f307027227 */ /* 0x000fe200078e00ff */
[----:B------:R-:W-:Y:S02]  /*33e0*/  IABS R245, R8 ;  /* 0x0000000800f57213 */ /* 0x000fe40000000000 */
[----:B------:R-:W-:Y:S01]  /*33f0*/  ISETP.GE.AND P0, PT, R8, RZ, PT ;  /* 0x000000ff0800720c */ /* 0x000fe20003f06270 */
[----:B------:R-:W-:Y:S02]  /*3400*/  IMAD.MOV R2, RZ, RZ, -R2 ;  /* 0x000000ffff027224 */ /* 0x000fe400078e0a02 */
[----:B------:R-:W-:Y:S01]  /*3410*/  @!P1 IMAD.IADD R235, R235, 0x1, -R0 ;  /* 0x00000001ebeb9824 */ /* 0x000fe200078e0a00 */
[----:B------:R-:W-:Y:S01]  /*3420*/  ISETP.GE.AND P1, PT, R12, RZ, PT ;  /* 0x000000ff0c00720c */ /* 0x000fe20003f26270 */
[----:B------:R-:W-:-:S02]  /*3430*/  IMAD R243, R0, R2, R243 ;  /* 0x0000000200f37224 */ /* 0x000fc400078e02f3 */
[----:B------:R-:W-:-:S04]  /*3440*/  IMAD.HI.U32 R8, R7, R245, RZ ;  /* 0x000000f507087227 */ /* 0x000fc800078e00ff */
[----:B------:R-:W-:Y:S01]  /*3450*/  @!P3 IMAD.MOV R235, RZ, RZ, -R235 ;  /* 0x000000ffffebb224 */ /* 0x000fe200078e0aeb */
[C---:B------:R-:W-:Y:S01]  /*3460*/  ISETP.GT.U32.AND P3, PT, R0.reuse, R241, PT ;  /* 0x000000f10000720c */ /* 0x040fe20003f64070 */
[----:B------:R-:W-:Y:S01]  /*3470*/  @!P5 IMAD.IADD R239, R239, 0x1, -R0 ;  /* 0x00000001efefd824 */ /* 0x000fe200078e0a00 */
[----:B------:R-:W-:Y:S01]  /*3480*/  ISETP.GT.U32.AND P5, PT, R0, R243, PT ;  /* 0x000000f30000720c */ /* 0x000fe20003fa4070 */
[----:B------:R-:W-:Y:S02]  /*3490*/  IMAD.MOV R8, RZ, RZ, -R8 ;  /* 0x000000ffff087224 */ /* 0x000fe400078e0a08 */
[----:B------:R-:W-:Y:S02]  /*34a0*/  VIADD R9, R6, 0x1a0 ;  /* 0x000001a006097836 */ /* 0x000fe40000000000 */
[----:B------:R-:W-:Y:S02]  /*34b0*/  IMAD R245, R0, R8, R245 ;  /* 0x0000000800f57224 */ /* 0x000fe400078e02f5 */
[----:B------:R-:W-:Y:S01]  /*34c0*/  VIADD R2, R6, 0x19c ;  /* 0x0000019c06027836 */ /* 0x000fe20000000000 */
[----:B------:R-:W-:Y:S01]  /*34d0*/  IABS R247, R9 ;  /* 0x0000000900f77213 */ /* 0x000fe20000000000 */
[----:B------:R-:W-:Y:S01]  /*34e0*/  @!P6 IMAD.MOV R239, RZ, RZ, -R239 ;  /* 0x000000ffffefe224 */ /* 0x000fe200078e0aef */
[----:B------:R-:W-:Y:S01]  /*34f0*/  ISETP.GT.U32.AND P6, PT, R0, R245, PT ;  /* 0x000000f50000720c */ /* 0x000fe20003fc4070 */
[--C-:B------:R-:W-:Y:S01]  /*3500*/  @!P3 IMAD.IADD R241, R241, 0x1, -R0.reuse ;  /* 0x00000001f1f1b824 */ /* 0x100fe200078e0a00 */
[----:B------:R-:W-:Y:S01]  /*3510*/  ISETP.GE.AND P3, PT, R2, RZ, PT ;  /* 0x000000ff0200720c */ /* 0x000fe20003f66270 */
[----:B------:R-:W-:Y:S01]  /*3520*/  @!P5 IMAD.IADD R243, R243, 0x1, -R0 ;  /* 0x00000001f3f3d824 */ /* 0x000fe200078e0a00 */
[----:B------:R-:W-:Y:S01]  /*3530*/  IABS R249, R2 ;  /* 0x0000000200f97213 */ /* 0x000fe20000000000 */
[----:B------:R-:W-:-:S03]  /*3540*/  IMAD.HI.U32 R2, R7, R247, RZ ;  /* 0x000000f707027227 */ /* 0x000fc600078e00ff */
[----:B------:R-:W-:Y:S01]  /*3550*/  ISETP.GT.U32.AND P5, PT, R0, R243, PT ;  /* 0x000000f30000720c */ /* 0x000fe20003fa4070 */
[----:B------:R-:W-:Y:S01]  /*3560*/  @!P2 IMAD.MOV R237, RZ, RZ, -R237 ;  /* 0x000000ffffeda224 */ /* 0x000fe200078e0aed */
[----:B------:R-:W-:Y:S01]  /*3570*/  ISETP.GE.AND P2, PT, R9, RZ, PT ;  /* 0x000000ff0900720c */ /* 0x000fe20003f46270 */
[----:B------:R-:W-:Y:S02]  /*3580*/  VIADD R8, R6, 0x198 ;  /* 0x0000019806087836 */ /* 0x000fe40000000000 */
[----:B------:R-:W-:Y:S02]  /*3590*/  IMAD.MOV R9, RZ, RZ, -R2 ;  /* 0x000000ffff097224 */ /* 0x000fe400078e0a02 */
[----:B------:R-:W-:Y:S01]  /*35a0*/  IMAD.HI.U32 R2, R7, R249, RZ ;  /* 0x000000f907027227 */ /* 0x000fe200078e00ff */
[----:B------:R-:W-:-:S03]  /*35b0*/  IABS R251, R8 ;  /* 0x0000000800fb7213 */ /* 0x000fc60000000000 */
[----:B------:R-:W-:Y:S02]  /*35c0*/  VIADD R10, R6, 0x194 ;  /* 0x00000194060a7836 */ /* 0x000fe40000000000 */
[----:B------:R-:W-:Y:S02]  /*35d0*/  @!P6 IMAD.IADD R245, R245, 0x1, -R0 ;  /* 0x00000001f5f5e824 */ /* 0x000fe400078e0a00 */
[----:B------:R-:W-:Y:S01]  /*35e0*/  IMAD.MOV R2, RZ, RZ, -R2 ;  /* 0x000000ffff027224 */ /* 0x000fe200078e0a02 */
[----:B------:R-:W-:Y:S01]  /*35f0*/  IABS R77, R10 ;  /* 0x0000000a004d7213 */ /* 0x000fe20000000000 */
[C---:B------:R-:W-:Y:S01]  /*3600*/  IMAD R247, R0.reuse, R9, R247 ;  /* 0x0000000900f77224 */ /* 0x040fe200078e02f7 */
[C---:B------:R-:W-:Y:S01]  /*3610*/  ISETP.GT.U32.AND P6, PT, R0.reuse, R245, PT ;  /* 0x000000f50000720c */ /* 0x040fe20003fc4070 */
[----:B------:R-:W-:Y:S02]  /*3620*/  IMAD R249, R0, R2, R249 ;  /* 0x0000000200f97224 */ /* 0x000fe400078e02f9 */
[----:B------:R-:W-:-:S04]  /*3630*/  IMAD.HI.U32 R2, R7, R251, RZ ;  /* 0x000000fb07027227 */ /* 0x000fc800078e00ff */
[----:B------:R-:W-:Y:S01]  /*3640*/  @!P1 IMAD.MOV R241, RZ, RZ, -R241 ;  /* 0x000000fffff19224 */ /* 0x000fe200078e0af1 */
[----:B------:R-:W-:Y:S01]  /*3650*/  ISETP.GE.AND P1, PT, R8, RZ, PT ;  /* 0x000000ff0800720c */ /* 0x000fe20003f26270 */
[----:B------:R-:W-:Y:S01]  /*3660*/  @!P5 IMAD.IADD R243, R243, 0x1, -R0 ;  /* 0x00000001f3f3d824 */ /* 0x000fe200078e0a00 */
[----:B------:R-:W-:Y:S01]  /*3670*/  ISETP.GT.U32.AND P5, PT, R0, R247, PT ;  /* 0x000000f70000720c */ /* 0x000fe20003fa4070 */
[----:B------:R-:W-:-:S04]  /*3680*/  IMAD.HI.U32 R8, R7, R77, RZ ;  /* 0x0000004d07087227 */ /* 0x000fc800078e00ff */
[----:B------:R-:W-:Y:S02]  /*3690*/  IMAD.MOV R2, RZ, RZ, -R2 ;  /* 0x000000ffff027224 */ /* 0x000fe400078e0a02 */
[----:B------:R-:W-:Y:S02]  /*36a0*/  IMAD.MOV R8, RZ, RZ, -R8 ;  /* 0x000000ffff087224 */ /* 0x000fe400078e0a08 */
[C---:B------:R-:W-:Y:S02]  /*36b0*/  IMAD R251, R0.reuse, R2, R251 ;  /* 0x0000000200fb7224 */ /* 0x040fe400078e02fb */
[C---:B------:R-:W-:Y:S02]  /*36c0*/  IMAD R77, R0.reuse, R8, R77 ;  /* 0x00000008004d7224 */ /* 0x040fe400078e024d */
[--C-:B------:R-:W-:Y:S01]  /*36d0*/  @!P6 IMAD.IADD R245, R245, 0x1, -R0.reuse ;  /* 0x00000001f5f5e824 */ /* 0x100fe200078e0a00 */
[C---:B------:R-:W-:Y:S01]  /*36e0*/  ISETP.GT.U32.AND P6, PT, R0.reuse, R251, PT ;  /* 0x000000fb0000720c */ /* 0x040fe20003fc4070 */
[----:B------:R-:W-:Y:S01]  /*36f0*/  @!P5 IMAD.IADD R247, R247, 0x1, -R0 ;  /* 0x00000001f7f7d824 */ /* 0x000fe200078e0a00 */
[----:B------:R-:W-:Y:S01]  /*3700*/  ISETP.GT.U32.AND P5, PT, R0, R77, PT ;  /* 0x0000004d0000720c */ /* 0x000fe20003fa4070 */
[----:B------:R-:W-:-:S02]  /*3710*/  VIADD R11, R6, 0x190 ;  /* 0x00000190060b7836 */ /* 0x000fc40000000000 */
[----:B------:R-:W-:Y:S01]  /*3720*/  @!P4 IMAD.MOV R243, RZ, RZ, -R243 ;  /* 0x000000fffff3c224 */ /* 0x000fe200078e0af3 */
[----:B------:R-:W-:Y:S01]  /*3730*/  ISETP.GT.U32.AND P4, PT, R0, R249, PT ;  /* 0x000000f90000720c */ /* 0x000fe20003f84070 */
[C---:B------:R-:W-:Y:S01]  /*3740*/  VIADD R12, R6.reuse, 0x18c ;  /* 0x0000018c060c7836 */ /* 0x040fe20000000000 */
[----:B------:R-:W-:Y:S01]  /*3750*/  IABS R76, R11 ;  /* 0x0000000b004c7213 */ /* 0x000fe20000000000 */
[C---:B------:R-:W-:Y:S02]  /*3760*/  VIADD R13, R6.reuse, 0x188 ;  /* 0x00000188060d7836 */ /* 0x040fe40000000000 */
[----:B------:R-:W-:Y:S01]  /*3770*/  VIADD R14, R6, 0x184 ;  /* 0x00000184060e7836 */ /* 0x000fe20000000000 */
[----:B------:R-:W-:Y:S01]  /*3780*/  IABS R75, R12 ;  /* 0x0000000c004b7213 */ /* 0x000fe20000000000 */
[----:B------:R-:W-:Y:S01]  /*3790*/  @!P6 IMAD.IADD R251, R251, 0x1, -R0 ;  /* 0x00000001fbfbe824 */ /* 0x000fe200078e0a00 */
[----:B------:R-:W-:Y:S01]  /*37a0*/  IABS R74, R13 ;  /* 0x0000000d004a7213 */ /* 0x000fe20000000000 */
[----:B------:R-:W-:Y:S01]  /*37b0*/  IMAD.HI.U32 R2, R7, R76, RZ ;  /* 0x0000004c07027227 */ /* 0x000fe200078e00ff */
[----:B------:R-:W-:-:S03]  /*37c0*/  IABS R73, R14 ;  /* 0x0000000e00497213 */ /* 0x000fc60000000000 */
[----:B------:R-:W-:Y:S01]  /*37d0*/  @!P5 IMAD.IADD R77, R77, 0x1, -R0 ;  /* 0x000000014d4dd824 */ /* 0x000fe200078e0a00 */
[----:B------:R-:W-:Y:S01]  /*37e0*/  ISETP.GT.U32.AND P5, PT, R0, R251, PT ;  /* 0x000000fb0000720c */ /* 0x000fe20003fa4070 */
[----:B------:R-:W-:Y:S02]  /*37f0*/  IMAD.MOV R9, RZ, RZ, -R2 ;  /* 0x000000ffff097224 */ /* 0x000fe400078e0a02 */
[----:B------:R-:W-:-:S04]  /*3800*/  IMAD.HI.U32 R2, R7, R75, RZ ;  /* 0x0000004b07027227 */ /* 0x000fc800078e00ff */
[----:B------:R-:W-:Y:S01]  /*3810*/  @!P4 IMAD.IADD R249, R249, 0x1, -R0 ;  /* 0x00000001f9f9c824 */ /* 0x000fe200078e0a00 */
[C---:B------:R-:W-:Y:S01]  /*3820*/  ISETP.GT.U32.AND P4, PT, R0.reuse, R247, PT ;  /* 0x000000f70000720c */ /* 0x040fe20003f84070 */
[----:B------:R-:W-:Y:S02]  /*3830*/  IMAD.MOV R2, RZ, RZ, -R2 ;  /* 0x000000ffff027224 */ /* 0x000fe400078e0a02 */
[C---:B------:R-:W-:Y:S01]  /*3840*/  IMAD R76, R0.reuse, R9, R76 ;  /* 0x00000009004c7224 */ /* 0x040fe200078e024c */
[C---:B------:R-:W-:Y:S01]  /*3850*/  ISETP.GT.U32.AND P6, PT, R0.reuse, R249, PT ;  /* 0x000000f90000720c */ /* 0x040fe20003fc4070 */
[C---:B------:R-:W-:Y:S02]  /*3860*/  IMAD R75, R0.reuse, R2, R75 ;  /* 0x00000002004b7224 */ /* 0x040fe400078e024b */
[----:B------:R-:W-:Y:S02]  /*3870*/  @!P5 IMAD.IADD R251, R251, 0x1, -R0 ;  /* 0x00000001fbfbd824 */ /* 0x000fe400078e0a00 */
[----:B------:R-:W-:Y:S01]  /*3880*/  IMAD.HI.U32 R2, R7, R74, RZ ;  /* 0x0000004a07027227 */ /* 0x000fe200078e00ff */
[----:B------:R-:W-:-:S03]  /*3890*/  ISETP.GT.U32.AND P5, PT, R0, R75, PT ;  /* 0x0000004b0000720c */ /* 0x000fc60003fa4070 */
[----:B------:R-:W-:Y:S02]  /*38a0*/  IMAD.MOV R9, RZ, RZ, -R2 ;  /* 0x000000ffff097224 */ /* 0x000fe400078e0a02 */
[----:B------:R-:W-:Y:S01]  /*38b0*/  @!P0 IMAD.MOV R245, RZ, RZ, -R245 ;  /* 0x000000fffff58224 */ /* 0x000fe200078e0af5 */
[----:B------:R-:W-:Y:S01]  /*38c0*/  ISETP.GT.U32.AND P0, PT, R0, R77, PT ;  /* 0x0000004d0000720c */ /* 0x000fe20003f04070 */
[--C-:B------:R-:W-:Y:S01]  /*38d0*/  @!P6 IMAD.IADD R249, R249, 0x1, -R0.reuse ;  /* 0x00000001f9f9e824 */ /* 0x100fe200078e0a00 */
[----:B------:R-:W-:Y:S01]  /*38e0*/  ISETP.GE.AND P6, PT, R10, RZ, PT ;  /* 0x000000ff0a00720c */ /* 0x000fe20003fc6270 */
[----:B------:R-:W-:Y:S02]  /*38f0*/  VIADD R10, R6, 0x180 ;  /* 0x00000180060a7836 */ /* 0x000fe40000000000 */
[--C-:B------:R-:W-:Y:S01]  /*3900*/  @!P4 IMAD.IADD R247, R247, 0x1, -R0.reuse ;  /* 0x00000001f7f7c824 */ /* 0x100fe200078e0a00 */
[C---:B------:R-:W-:Y:S01]  /*3910*/  ISETP.GT.U32.AND P4, PT, R0.reuse, R76, PT ;  /* 0x0000004c0000720c */ /* 0x040fe20003f84070 */
[----:B------:R-:W-:Y:S01]  /*3920*/  @!P5 IMAD.IADD R75, R75, 0x1, -R0 ;  /* 0x000000014b4bd824 */ /* 0x000fe200078e0a00 */
[----:B------:R-:W-:Y:S01]  /*3930*/  IABS R72, R10 ;  /* 0x0000000a00487213 */ /* 0x000fe20000000000 */
[----:B------:R-:W-:-:S02]  /*3940*/  IMAD R74, R0, R9, R74 ;  /* 0x00000009004a7224 */ /* 0x000fc400078e024a */
[----:B------:R-:W-:Y:S01]  /*3950*/  IMAD.HI.U32 R8, R7, R73, RZ ;  /* 0x0000004907087227 */ /* 0x000fe200078e00ff */
[----:B------:R-:W-:-:S03]  /*3960*/  ISETP.GT.U32.AND P5, PT, R0, R75, PT ;  /* 0x0000004b0000720c */ /* 0x000fc60003fa4070 */
[----:B------:R-:W-:-:S04]  /*3970*/  IMAD.HI.U32 R2, R7, R72, RZ ;  /* 0x0000004807027227 */ /* 0x000fc800078e00ff */
[----:B------:R-:W-:Y:S02]  /*3980*/  IMAD.MOV R9, RZ, RZ, -R2 ;  /* 0x000000ffff097224 */ /* 0x000fe400078e0a02 */
[----:B------:R-:W-:Y:S02]  /*3990*/  IMAD.MOV R8, RZ, RZ, -R8 ;  /* 0x000000ffff087224 */ /* 0x000fe400078e0a08 */
[C---:B------:R-:W-:Y:S02]  /*39a0*/  IMAD R72, R0.reuse, R9, R72 ;  /* 0x0000000900487224 */ /* 0x040fe400078e0248 */
[--C-:B------:R-:W-:Y:S02]  /*39b0*/  @!P5 IMAD.IADD R75, R75, 0x1, -R0.reuse ;  /* 0x000000014b4bd824 */ /* 0x100fe400078e0a00 */
[--C-:B------:R-:W-:Y:S01]  /*39c0*/  @!P0 IMAD.IADD R77, R77, 0x1, -R0.reuse ;  /* 0x000000014d4d8824 */ /* 0x100fe200078e0a00 */
[----:B------:R-:W-:Y:S01]  /*39d0*/  ISETP.GT.U32.AND P5, PT, R0, R72, PT ;  /* 0x000000480000720c */ /* 0x000fe20003fa4070 */
[----:B------:R-:W-:Y:S01]  /*39e0*/  @!P4 IMAD.IADD R76, R76, 0x1, -R0 ;  /* 0x000000014c4cc824 */ /* 0x000fe200078e0a00 */
[----:B------:R-:W-:Y:S01]  /*39f0*/  ISETP.GE.AND P0, PT, R11, RZ, PT ;  /* 0x000000ff0b00720c */ /* 0x000fe20003f06270 */
[----:B------:R-:W-:Y:S01]  /*3a00*/  IMAD R73, R0, R8, R73 ;  /* 0x0000000800497224 */ /* 0x000fe200078e0249 */
[----:B------:R-:W-:Y:S01]  /*3a10*/  ISETP.GE.AND P4, PT, R12, RZ, PT ;  /* 0x000000ff0c00720c */ /* 0x000fe20003f86270 */
[----:B------:R-:W-:-:S02]  /*3a20*/  VIADD R11, R6, 0x17c ;  /* 0x0000017c060b7836 */ /* 0x000fc40000000000 */
[----:B------:R-:W-:Y:S01]  /*3a30*/  @!P2 IMAD.MOV R247, RZ, RZ, -R247 ;  /* 0x000000fffff7a224 */ /* 0x000fe200078e0af7 */
[C---:B------:R-:W-:Y:S01]  /*3a40*/  ISETP.GT.U32.AND P2, PT, R0.reuse, R76, PT ;  /* 0x0000004c0000720c */ /* 0x040fe20003f44070 */
[----:B------:R-:W-:Y:S01]  /*3a50*/  @!P6 IMAD.MOV R77, RZ, RZ, -R77 ;  /* 0x000000ffff4de224 */ /* 0x000fe200078e0a4d */
[----:B------:R-:W-:Y:S01]  /*3a60*/  ISETP.GT.U32.AND P6, PT, R0, R73, PT ;  /* 0x000000490000720c */ /* 0x000fe20003fc4070 */
[----:B------:R-:W-:Y:S01]  /*3a70*/  VIADD R12, R6, 0x178 ;  /* 0x00000178060c7836 */ /* 0x000fe20000000000 */
[----:B------:R-:W-:Y:S01]  /*3a80*/  IABS R71, R11 ;  /* 0x0000000b00477213 */ /* 0x000fe20000000000 */
[----:B------:R-:W-:Y:S01]  /*3a90*/  @!P3 IMAD.MOV R249, RZ, RZ, -R249 ;  /* 0x000000fffff9b224 */ /* 0x000fe200078e0af9 */
[----:B------:R-:W-:Y:S01]  /*3aa0*/  ISETP.GT.U32.AND P3, PT, R0, R74, PT ;  /* 0x0000004a0000720c */ /* 0x000fe20003f64070 */
[----:B------:R-:W-:Y:S01]  /*3ab0*/  @!P5 IMAD.IADD R72, R72, 0x1, -R0 ;  /* 0x000000014848d824 */ /* 0x000fe200078e0a00 */
[----:B------:R-:W-:Y:S01]  /*3ac0*/  IABS R70, R12 ;  /* 0x0000000c00467213 */ /* 0x000fe20000000000 */
[----:B------:R-:W-:-:S03]  /*3ad0*/  IMAD.HI.U32 R2, R7, R71, RZ ;  /* 0x0000004707027227 */ /* 0x000fc600078e00ff */
[----:B------:R-:W-:Y:S01]  /*3ae0*/  ISETP.GT.U32.AND P5, PT, R0, R72, PT ;  /* 0x000000480000720c */ /* 0x000fe20003fa4070 */
[----:B------:R-:W-:Y:S02]  /*3af0*/  IMAD.MOV R8, RZ, RZ, -R2 ;  /* 0x000000ffff087224 */ /* 0x000fe400078e0a02 */
[----:B------:R-:W-:-:S04]  /*3b00*/  IMAD.HI.U32 R2, R7, R70, RZ ;  /* 0x0000004607027227 */ /* 0x000fc800078e00ff */
[--C-:B------:R-:W-:Y:S01]  /*3b10*/  @!P2 IMAD.IADD R76, R76, 0x1, -R0.reuse ;  /* 0x000000014c4ca824 */ /* 0x100fe200078e0a00 */
[----:B------:R-:W-:Y:S01]  /*3b20*/  ISETP.GE.AND P2, PT, R14, RZ, PT ;  /* 0x000000ff0e00720c */ /* 0x000fe20003f46270 */
[----:B------:R-:W-:Y:S02]  /*3b30*/  @!P6 IMAD.IADD R73, R73, 0x1, -R0 ;  /* 0x000000014949e824 */ /* 0x000fe400078e0a00 */
[----:B------:R-:W-:Y:S02]  /*3b40*/  IMAD.MOV R9, RZ, RZ, -R2 ;  /* 0x000000ffff097224 */ /* 0x000fe400078e0a02 */
[----:B------:R-:W-:Y:S01]  /*3b50*/  @!P0 IMAD.MOV R76, RZ, RZ, -R76 ;  /* 0x000000ffff4c8224 */ /* 0x000fe200078e0a4c */
[----:B------:R-:W-:Y:S01]  /*3b60*/  ISETP.GT.U32.AND P0, PT, R0, R73, PT ;  /* 0x000000490000720c */ /* 0x000fe20003f04070 */
[----:B------:R-:W-:Y:S01]  /*3b70*/  @!P3 IMAD.IADD R74, R74, 0x1, -R0 ;  /* 0x000000014a4ab824 */ /* 0x000fe200078e0a00 */
[----:B------:R-:W-:Y:S01]  /*3b80*/  ISETP.GE.AND P3, PT, R10, RZ, PT ;  /* 0x000000ff0a00720c */ /* 0x000fe20003f66270 */
[----:B------:R-:W-:-:S02]  /*3b90*/  IMAD R70, R0, R9, R70 ;  /* 0x0000000900467224 */ /* 0x000fc400078e0246 */
[----:B------:R-:W-:Y:S01]  /*3ba0*/  VIADD R10, R6, 0x174 ;  /* 0x00000174060a7836 */ /* 0x000fe20000000000 */
[----:B------:R-:W-:Y:S01]  /*3bb0*/  ISETP.GT.U32.AND P6, PT, R0, R74, PT ;  /* 0x0000004a0000720c */ /* 0x000fe20003fc4070 */
[----:B------:R-:W-:Y:S01]  /*3bc0*/  @!P1 IMAD.MOV R251, RZ, RZ, -R251 ;  /* 0x000000fffffb9224 */ /* 0x000fe200078e0afb */
[----:B------:R-:W-:Y:S01]  /*3bd0*/  ISETP.GE.AND P1, PT, R13, RZ, PT ;  /* 0x000000ff0d00720c */ /* 0x000fe20003f26270 */
[--C-:B------:R-:W-:Y:S01]  /*3be0*/  @!P5 IMAD.IADD R72, R72, 0x1, -R0.reuse ;  /* 0x000000014848d824 */ /* 0x100fe200078e0a00 */
[----:B------:R-:W-:Y:S01]  /*3bf0*/  ISETP.GT.U32.AND P5, PT, R0, R70, PT ;  /* 0x000000460000720c */ /* 0x000fe20003fa4070 */
[C---:B------:R-:W-:Y:S01]  /*3c00*/  VIADD R13, R6.reuse, 0x170 ;  /* 0x00000170060d7836 */ /* 0x040fe20000000000 */
[----:B------:R-:W-:Y:S01]  /*3c10*/  IABS R69, R10 ;  /* 0x0000000a00457213 */ /* 0x000fe20000000000 */
[----:B------:R-:W-:Y:S01]  /*3c20*/  @!P0 IMAD.IADD R73, R73, 0x1, -R0 ;  /* 0x0000000149498824 */ /* 0x000fe200078e0a00 */
[----:B------:R-:W-:Y:S01]  /*3c30*/  ISETP.GE.AND P0, PT, R11, RZ, PT ;  /* 0x000000ff0b00720c */ /* 0x000fe20003f06270 */
[----:B------:R-:W-:Y:S01]  /*3c40*/  VIADD R11, R6, 0x16c ;  /* 0x0000016c060b7836 */ /* 0x000fe20000000000 */
[----:B------:R-:W-:Y:S01]  /*3c50*/  IABS R68, R13 ;  /* 0x0000000d00447213 */ /* 0x000fe20000000000 */
[----:B------:R-:W-:-:S03]  /*3c60*/  IMAD.HI.U32 R2, R7, R69, RZ ;  /* 0x0000004507027227 */ /* 0x000fc600078e00ff */
[----:B------:R-:W-:Y:S01]  /*3c70*/  IABS R67, R11 ;  /* 0x0000000b00437213 */ /* 0x000fe20000000000 */
[----:B------:R-:W-:Y:S02]  /*3c80*/  IMAD R71, R0, R8, R71 ;  /* 0x0000000800477224 */ /* 0x000fe400078e0247 */
[----:B------:R-:W-:-:S04]  /*3c90*/  IMAD.HI.U32 R8, R7, R68, RZ ;  /* 0x0000004407087227 */ /* 0x000fc800078e00ff */
[----:B------:R-:W-:Y:S02]  /*3ca0*/  IMAD.MOV R2, RZ, RZ, -R2 ;  /* 0x000000ffff027224 */ /* 0x000fe400078e0a02 */
[--C-:B------:R-:W-:Y:S01]  /*3cb0*/  @!P6 IMAD.IADD R74, R74, 0x1, -R0.reuse ;  /* 0x000000014a4ae824 */ /* 0x100fe200078e0a00 */
[----:B------:R-:W-:Y:S01]  /*3cc0*/  ISETP.GT.U32.AND P6, PT, R0, R71, PT ;  /* 0x000000470000720c */ /* 0x000fe20003fc4070 */
[----:B------:R-:W-:Y:S02]  /*3cd0*/  @!P5 IMAD.IADD R70, R70, 0x1, -R0 ;  /* 0x000000014646d824 */ /* 0x000fe400078e0a00 */
[----:B------:R-:W-:Y:S02]  /*3ce0*/  IMAD.MOV R9, RZ, RZ, -R8 ;  /* 0x000000ffff097224 */ /* 0x000fe400078e0a08 */
[C---:B------:R-:W-:Y:S02]  /*3cf0*/  IMAD R69, R0.reuse, R2, R69 ;  /* 0x0000000200457224 */ /* 0x040fe400078e0245 */
[----:B------:R-:W-:Y:S01]  /*3d00*/  @!P1 IMAD.MOV R74, RZ, RZ, -R74 ;  /* 0x000000ffff4a9224 */ /* 0x000fe200078e0a4a */
[C---:B------:R-:W-:Y:S01]  /*3d10*/  ISETP.GT.U32.AND P1, PT, R0.reuse, R70, PT ;  /* 0x000000460000720c */ /* 0x040fe20003f24070 */
[----:B------:R-:W-:-:S02]  /*3d20*/  IMAD R68, R0, R9, R68 ;  /* 0x0000000900447224 */ /* 0x000fc400078e0244 */
[----:B------:R-:W-:-:S04]  /*3d30*/  IMAD.HI.U32 R2, R7, R67, RZ ;  /* 0x0000004307027227 */ /* 0x000fc800078e00ff */
[----:B------:R-:W-:Y:S01]  /*3d40*/  @!P4 IMAD.MOV R75, RZ, RZ, -R75 ;  /* 0x000000ffff4bc224 */ /* 0x000fe200078e0a4b */
[C---:B------:R-:W-:Y:S01]  /*3d50*/  ISETP.GT.U32.AND P4, PT, R0.reuse, R69, PT ;  /* 0x000000450000720c */ /* 0x040fe20003f84070 */
[----:B------:R-:W-:Y:S02]  /*3d60*/  IMAD.MOV R2, RZ, RZ, -R2 ;  /* 0x000000ffff027224 */ /* 0x000fe400078e0a02 */
[----:B------:R-:W-:Y:S01]  /*3d70*/  @!P3 IMAD.MOV R72, RZ, RZ, -R72 ;  /* 0x000000ffff48b224 */ /* 0x000fe200078e0a48 */
[C---:B------:R-:W-:Y:S01]  /*3d80*/  ISETP.GT.U32.AND P3, PT, R0.reuse, R68, PT ;  /* 0x000000440000720c */ /* 0x040fe20003f64070 */
[----:B------:R-:W-:Y:S02]  /*3d90*/  IMAD R67, R0, R2, R67 ;  /* 0x0000000200437224 */ /* 0x000fe400078e0243 */
[----:B------:R-:W-:Y:S02]  /*3da0*/  VIADD R8, R6, 0x168 ;  /* 0x0000016806087836 */ /* 0x000fe40000000000 */
[--C-:B------:R-:W-:Y:S01]  /*3db0*/  @!P1 IMAD.IADD R70, R70, 0x1, -R0.reuse ;  /* 0x0000000146469824 */ /* 0x100fe200078e0a00 */
[C---:B------:R-:W-:Y:S01]  /*3dc0*/  ISETP.GT.U32.AND P1, PT, R0.reuse, R67, PT ;  /* 0x000000430000720c */ /* 0x040fe20003f24070 */
[--C-:B------:R-:W-:Y:S01]  /*3dd0*/  @!P6 IMAD.IADD R71, R71, 0x1, -R0.reuse ;  /* 0x000000014747e824 */ /* 0x100fe200078e0a00 */
[----:B------:R-:W-:Y:S01]  /*3de0*/  IABS R66, R8 ;  /* 0x0000000800427213 */ /* 0x000fe20000000000 */
[--C-:B------:R-:W-:Y:S01]  /*3df0*/  @!P4 IMAD.IADD R69, R69, 0x1, -R0.reuse ;  /* 0x000000014545c824 */ /* 0x100fe200078e0a00 */
[----:B------:R-:W-:Y:S01]  /*3e00*/  ISETP.GE.AND P4, PT, R11, RZ, PT ;  /* 0x000000ff0b00720c */ /* 0x000fe20003f86270 */
[----:B------:R-:W-:Y:S01]  /*3e10*/  @!P2 IMAD.MOV R73, RZ, RZ, -R73 ;  /* 0x000000ffff49a224 */ /* 0x000fe200078e0a49 */
[----:B------:R-:W-:Y:S01]  /*3e20*/  ISETP.GT.U32.AND P5, PT, R0, R71, PT ;  /* 0x000000470000720c */ /* 0x000fe20003fa4070 */
[----:B------:R-:W-:Y:S01]  /*3e30*/  @!P3 IMAD.IADD R68, R68, 0x1, -R0 ;  /* 0x000000014444b824 */ /* 0x000fe200078e0a00 */
[----:B------:R-:W-:Y:S01]  /*3e40*/  ISETP.GT.U32.AND P3, PT, R0, R69, PT ;  /* 0x000000450000720c */ /* 0x000fe20003f64070 */
[----:B------:R-:W-:Y:S01]  /*3e50*/  IMAD.HI.U32 R2, R7, R66, RZ ;  /* 0x0000004207027227 */ /* 0x000fe200078e00ff */
[----:B------:R-:W-:-:S02]  /*3e60*/  ISETP.GE.AND P2, PT, R10, RZ, PT ;  /* 0x000000ff0a00720c */ /* 0x000fc40003f46270 */
[----:B------:R-:W-:Y:S01]  /*3e70*/  ISETP.GE.AND P6, PT, R12, RZ, PT ;  /* 0x000000ff0c00720c */ /* 0x000fe20003fc6270 */
[----:B------:R-:W-:Y:S02]  /*3e80*/  VIADD R10, R6, 0x164 ;  /* 0x00000164060a7836 */ /* 0x000fe40000000000 */
[----:B------:R-:W-:Y:S02]  /*3e90*/  IMAD.MOV R9, RZ, RZ, -R2 ;  /* 0x000000ffff097224 */ /* 0x000fe400078e0a02 */
[----:B------:R-:W-:Y:S01]  /*3ea0*/  @!P1 IMAD.IADD R67, R67, 0x1, -R0 ;  /* 0x0000000143439824 */ /* 0x000fe200078e0a00 */
[----:B------:R-:W-:Y:S01]  /*3eb0*/  IABS R65, R10 ;  /* 0x0000000a00417213 */ /* 0x000fe20000000000 */
[C---:B------:R-:W-:Y:S02]  /*3ec0*/  IMAD R66, R0.reuse, R9, R66 ;  /* 0x0000000900427224 */ /* 0x040fe400078e0242 */
[----:B------:R-:W-:Y:S01]  /*3ed0*/  @!P3 IMAD.IADD R69, R69, 0x1, -R0 ;  /* 0x000000014545b824 */ /* 0x000fe200078e0a00 */
[C---:B------:R-:W-:Y:S01]  /*3ee0*/  ISETP.GT.U32.AND P1, PT, R0.reuse, R67, PT ;  /* 0x000000430000720c */ /* 0x040fe20003f24070 */
[----:B------:R-:W-:Y:S01]  /*3ef0*/  IMAD.HI.U32 R2, R7, R65, RZ ;  /* 0x0000004107027227 */ /* 0x000fe200078e00ff */
[----:B------:R-:W-:-:S03]  /*3f00*/  ISETP.GT.U32.AND P3, PT, R0, R66, PT ;  /* 0x000000420000720c */ /* 0x000fc60003f64070 */
[----:B------:R-:W-:Y:S01]  /*3f10*/  @!P5 IMAD.IADD R71, R71, 0x1, -R0 ;  /* 0x000000014747d824 */ /* 0x000fe200078e0a00 */
[----:B------:R-:W-:Y:S01]  /*3f20*/  ISETP.GE.AND P5, PT, R13, RZ, PT ;  /* 0x000000ff0d00720c */ /* 0x000fe20003fa6270 */
[----:B------:R-:W-:Y:S02]  /*3f30*/  IMAD.MOV R2, RZ, RZ, -R2 ;  /* 0x000000ffff027224 */ /* 0x000fe400078e0a02 */
[----:B------:R-:W-:Y:S01]  /*3f40*/  @!P0 IMAD.MOV R71, RZ, RZ, -R71 ;  /* 0x000000ffff478224 */ /* 0x000fe200078e0a47 */
[C---:B------:R-:W-:Y:S01]  /*3f50*/  ISETP.GT.U32.AND P0, PT, R0.reuse, R68, PT ;  /* 0x000000440000720c */ /* 0x040fe20003f04070 */
[----:B------:R-:W-:Y:S02]  /*3f60*/  IMAD R65, R0, R2, R65 ;  /* 0x0000000200417224 */ /* 0x000fe400078e0241 */
[----:B------:R-:W-:Y:S02]  /*3f70*/  VIADD R11, R6, 0x160 ;  /* 0x00000160060b7836 */ /* 0x000fe40000000000 */
[--C-:B------:R-:W-:Y:S01]  /*3f80*/  @!P1 IMAD.IADD R67, R67, 0x1, -R0.reuse ;  /* 0x0000000143439824 */ /* 0x100fe200078e0a00 */
[----:B------:R-:W-:Y:S01]  /*3f90*/  ISETP.GT.U32.AND P1, PT, R0, R65, PT ;  /* 0x000000410000720c */ /* 0x000fe20003f24070 */
[----:B------:R-:W-:Y:S01]  /*3fa0*/  VIADD R12, R6, 0x158 ;  /* 0x00000158060c7836 */ /* 0x000fe20000000000 */
[----:B------:R-:W-:Y:S01]  /*3fb0*/  IABS R64, R11 ;  /* 0x0000000b00407213 */ /* 0x000fe20000000000 */
[----:B------:R-:W-:Y:S01]  /*3fc0*/  @!P3 IMAD.IADD R66, R66, 0x1, -R0 ;  /* 0x000000014242b824 */ /* 0x000fe200078e0a00 */
[----:B------:R-:W-:Y:S01]  /*3fd0*/  ISETP.GE.AND P3, PT, R11, RZ, PT ;  /* 0x000000ff0b00720c */ /* 0x000fe20003f66270 */
[----:B------:R-:W-:Y:S01]  /*3fe0*/  @!P2 IMAD.MOV R69, RZ, RZ, -R69 ;  /* 0x000000ffff45a224 */ /* 0x000fe200078e0a45 */
[----:B------:R-:W-:Y:S01]  /*3ff0*/  IABS R62, R12 ;  /* 0x0000000c003e7213 */ /* 0x000fe20000000000 */
[----:B------:R-:W-:Y:S01]  /*4000*/  IMAD.HI.U32 R2, R7, R64, RZ ;  /* 0x0000004007027227 */ /* 0x000fe200078e00ff */
[----:B------:R-:W-:-:S03]  /*4010*/  ISETP.GT.U32.AND P2, PT, R0, R66, PT ;  /* 0x000000420000720c */ /* 0x000fc60003f44070 */
[----:B------:R-:W-:Y:S01]  /*4020*/  @!P0 IMAD.IADD R68, R68, 0x1, -R0 ;  /* 0x0000000144448824 */ /* 0x000fe200078e0a00 */
[----:B------:R-:W-:Y:S01]  /*4030*/  ISETP.GE.AND P0, PT, R10, RZ, PT ;  /* 0x000000ff0a00720c */ /* 0x000fe20003f06270 */
[----:B------:R-:W-:Y:S01]  /*4040*/  @!P6 IMAD.MOV R70, RZ, RZ, -R70 ;  /* 0x000000ffff46e224 */ /* 0x000fe200078e0a46 */
[----:B------:R-:W-:Y:S01]  /*4050*/  ISETP.GE.AND P6, PT, R8, RZ, PT ;  /* 0x000000ff0800720c */ /* 0x000fe20003fc6270 */
[----:B------:R-:W-:Y:S02]  /*4060*/  VIADD R10, R6, 0x15c ;  /* 0x0000015c060a7836 */ /* 0x000fe40000000000 */
[----:B------:R-:W-:Y:S02]  /*4070*/  IMAD.MOV R9, RZ, RZ, -R2 ;  /* 0x000000ffff097224 */ /* 0x000fe400078e0a02 */
[----:B------:R-:W-:Y:S01]  /*4080*/  IMAD.HI.U32 R8, R7, R62, RZ ;  /* 0x0000003e07087227 */ /* 0x000fe200078e00ff */
[----:B------:R-:W-:-:S03]  /*4090*/  IABS R63, R10 ;  /* 0x0000000a003f7213 */ /* 0x000fc60000000000 */
[----:B------:R-:W-:Y:S02]  /*40a0*/  @!P1 IMAD.IADD R65, R65, 0x1, -R0 ;  /* 0x0000000141419824 */ /* 0x000fe400078e0a00 */
[C---:B------:R-:W-:Y:S02]  /*40b0*/  IMAD R64, R0.reuse, R9, R64 ;  /* 0x0000000900407224 */ /* 0x040fe400078e0240 */
[----:B------:R-:W-:Y:S01]  /*40c0*/  IMAD.MOV R9, RZ, RZ, -R8 ;  /* 0x000000ffff097224 */ /* 0x000fe200078e0a08 */
[----:B------:R-:W-:Y:S01]  /*40d0*/  ISETP.GT.U32.AND P1, PT, R0, R65, PT ;  /* 0x000000410000720c */ /* 0x000fe20003f24070 */
[----:B------:R-:W-:-:S04]  /*40e0*/  IMAD.HI.U32 R2, R7, R63, RZ ;  /* 0x0000003f07027227 */ /* 0x000fc800078e00ff */
[----:B------:R-:W-:Y:S01]  /*40f0*/  @!P2 IMAD.IADD R66, R66, 0x1, -R0 ;  /* 0x000000014242a824 */ /* 0x000fe200078e0a00 */
[----:B------:R-:W-:Y:S01]  /*4100*/  ISETP.GE.AND P2, PT, R12, RZ, PT ;  /* 0x000000ff0c00720c */ /* 0x000fe20003f46270 */
[C---:B------:R-:W-:Y:S02]  /*4110*/  IMAD R62, R0.reuse, R9, R62 ;  /* 0x00000009003e7224 */ /* 0x040fe400078e023e */
[----:B------:R-:W-:Y:S02]  /*4120*/  IMAD.MOV R2, RZ, RZ, -R2 ;  /* 0x000000ffff027224 */ /* 0x000fe400078e0a02 */
[----:B------:R-:W-:Y:S01]  /*4130*/  @!P6 IMAD.MOV R66, RZ, RZ, -R66 ;  /* 0x000000ffff42e224 */ /* 0x000fe200078e0a42 */
[C---:B------:R-:W-:Y:S01]  /*4140*/  ISETP.GT.U32.AND P6, PT, R0.reuse, R62, PT ;  /* 0x0000003e0000720c */ /* 0x040fe20003fc4070 */
[C---:B------:R-:W-:Y:S02]  /*4150*/  IMAD R63, R0.reuse, R2, R63 ;  /* 0x00000002003f7224 */ /* 0x040fe400078e023f */
[----:B------:R-:W-:Y:S01]  /*4160*/  @!P5 IMAD.MOV R68, RZ, RZ, -R68 ;  /* 0x000000ffff44d224 */ /* 0x000fe200078e0a44 */
[C---:B------:R-:W-:Y:S01]  /*4170*/  ISETP.GT.U32.AND P5, PT, R0.reuse, R64, PT ;  /* 0x000000400000720c */ /* 0x040fe20003fa4070 */
[----:B------:R-:W-:Y:S01]  /*4180*/  @!P1 IMAD.IADD R65, R65, 0x1, -R0 ;  /* 0x0000000141419824 */ /* 0x000fe200078e0a00 */
[----:B------:R-:W-:Y:S01]  /*4190*/  ISETP.GT.U32.AND P1, PT, R0, R63, PT ;  /* 0x0000003f0000720c */ /* 0x000fe20003f24070 */
[----:B------:R-:W-:-:S02]  /*41a0*/  VIADD R11, R6, 0x14c ;  /* 0x0000014c060b7836 */ /* 0x000fc40000000000 */
[----:B------:R-:W-:Y:S02]  /*41b0*/  VIADD R8, R6, 0x154 ;  /* 0x0000015406087836 */ /* 0x000fe40000000000 */
[----:B------:R-:W-:Y:S01]  /*41c0*/  @!P4 IMAD.MOV R67, RZ, RZ, -R67 ;  /* 0x000000ffff43c224 */ /* 0x000fe200078e0a43 */
[----:B------:R-:W-:Y:S01]  /*41d0*/  IABS R59, R11 ;  /* 0x0000000b003b7213 */ /* 0x000fe20000000000 */
[--C-:B------:R-:W-:Y:S01]  /*41e0*/  @!P6 IMAD.IADD R62, R62, 0x1, -R0.reuse ;  /* 0x000000013e3ee824 */ /* 0x100fe200078e0a00 */
[----:B------:R-:W-:Y:S01]  /*41f0*/  ISETP.GE.AND P4, PT, R10, RZ, PT ;  /* 0x000000ff0a00720c */ /* 0x000fe20003f86270 */
[----:B------:R-:W-:Y:S01]  /*4200*/  VIADD R10, R6, 0x150 ;  /* 0x00000150060a7836 */ /* 0x000fe20000000000 */
[----:B------:R-:W-:Y:S01]  /*4210*/  IABS R61, R8 ;  /* 0x00000008003d7213 */ /* 0x000fe20000000000 */
[--C-:B------:R-:W-:Y:S01]  /*4220*/  @!P5 IMAD.IADD R64, R64, 0x1, -R0.reuse ;  /* 0x000000014040d824 */ /* 0x100fe200078e0a00 */
[----:B------:R-:W-:Y:S01]  /*4230*/  ISETP.GT.U32.AND P6, PT, R0, R62, PT ;  /* 0x0000003e0000720c */ /* 0x000fe20003fc4070 */
[----:B------:R-:W-:Y:S01]  /*4240*/  @!P0 IMAD.MOV R65, RZ, RZ, -R65 ;  /* 0x000000ffff418224 */ /* 0x000fe200078e0a41 */
[----:B------:R-:W-:Y:S01]  /*4250*/  ISETP.GE.AND P0, PT, R8, RZ, PT ;  /* 0x000000ff0800720c */ /* 0x000fe20003f06270 */
[----:B------:R-:W-:Y:S01]  /*4260*/  @!P1 IMAD.IADD R63, R63, 0x1, -R0 ;  /* 0x000000013f3f9824 */ /* 0x000fe200078e0a00 */
[----:B------:R-:W-:Y:S01]  /*4270*/  ISETP.GT.U32.AND P5, PT, R0, R64, PT ;  /* 0x000000400000720c */ /* 0x000fe20003fa4070 */
[----:B------:R-:W-:Y:S01]  /*4280*/  IMAD.HI.U32 R8, R7, R59, RZ ;  /* 0x0000003b07087227 */ /* 0x000fe200078e00ff */
[----:B------:R-:W-:-:S02]  /*4290*/  IABS R60, R10 ;  /* 0x0000000a003c7213 */ /* 0x000fc40000000000 */
[----:B------:R-:W-:Y:S01]  /*42a0*/  ISETP.GT.U32.AND P1, PT, R0, R63, PT ;  /* 0x0000003f0000720c */ /* 0x000fe20003f24070 */
[----:B------:R-:W-:-:S04]  /*42b0*/  IMAD.HI.U32 R2, R7, R61, RZ ;  /* 0x0000003d07027227 */ /* 0x000fc800078e00ff */
[----:B------:R-:W-:Y:S02]  /*42c0*/  IMAD.MOV R8, RZ, RZ, -R8 ;  /* 0x000000ffff087224 */ /* 0x000fe400078e0a08 */
[----:B------:R-:W-:Y:S02]  /*42d0*/  IMAD.MOV R9, RZ, RZ, -R2 ;  /* 0x000000ffff097224 */ /* 0x000fe400078e0a02 */
[----:B------:R-:W-:-:S04]  /*42e0*/  IMAD.HI.U32 R2, R7, R60, RZ ;  /* 0x0000003c07027227 */ /* 0x000fc800078e00ff */
[----:B------:R-:W-:Y:S02]  /*42f0*/  IMAD R59, R0, R8, R59 ;  /* 0x00000008003b7224 */ /* 0x000fe400078e023b */
[----:B------:R-:W-:Y:S02]  /*4300*/  @!P6 IMAD.IADD R62, R62, 0x1, -R0 ;  /* 0x000000013e3ee824 */ /* 0x000fe400078e0a00 */
[C---:B------:R-:W-:Y:S02]  /*4310*/  IMAD R61, R0.reuse, R9, R61 ;  /* 0x00000009003d7224 */ /* 0x040fe400078e023d */
[----:B------:R-:W-:Y:S02]  /*4320*/  IMAD.MOV R9, RZ, RZ, -R2 ;  /* 0x000000ffff097224 */ /* 0x000fe400078e0a02 */
[----:B------:R-:W-:Y:S01]  /*4330*/  @!P2 IMAD.MOV R62, RZ, RZ, -R62 ;  /* 0x000000ffff3ea224 */ /* 0x000fe200078e0a3e */
[----:B------:R-:W-:Y:S01]  /*4340*/  ISETP.GT.U32.AND P2, PT, R0, R59, PT ;  /* 0x0000003b0000720c */ /* 0x000fe20003f44070 */
[--C-:B------:R-:W-:Y:S01]  /*4350*/  @!P5 IMAD.IADD R64, R64, 0x1, -R0.reuse ;  /* 0x000000014040d824 */ /* 0x100fe200078e0a00 */
[----:B------:R-:W-:Y:S01]  /*4360*/  ISETP.GE.AND P5, PT, R10, RZ, PT ;  /* 0x000000ff0a00720c */ /* 0x000fe20003fa6270 */
[----:B------:R-:W-:Y:S01]  /*4370*/  @!P1 IMAD.IADD R63, R63, 0x1, -R0 ;  /* 0x000000013f3f9824 */ /* 0x000fe200078e0a00 */
[C---:B------:R-:W-:Y:S01]  /*4380*/  ISETP.GT.U32.AND P1, PT, R0.reuse, R61, PT ;  /* 0x0000003d0000720c */ /* 0x040fe20003f24070 */
[----:B------:R-:W-:-:S02]  /*4390*/  IMAD R60, R0, R9, R60 ;  /* 0x00000009003c7224 */ /* 0x000fc400078e023c */
[----:B------:R-:W-:Y:S02]  /*43a0*/  VIADD R10, R6, 0x144 ;  /* 0x00000144060a7836 */ /* 0x000fe40000000000 */
[----:B------:R-:W-:Y:S01]  /*43b0*/  @!P4 IMAD.MOV R63, RZ, RZ, -R63 ;  /* 0x000000ffff3fc224 */ /* 0x000fe200078e0a3f */
[----:B------:R-:W-:Y:S01]  /*43c0*/  ISETP.GT.U32.AND P4, PT, R0, R60, PT ;  /* 0x0000003c0000720c */ /* 0x000fe20003f84070 */
[----:B------:R-:W-:Y:S01]  /*43d0*/  VIADD R12, R6, 0x13c ;  /* 0x0000013c060c7836 */ /* 0x000fe20000000000 */
[----:B------:R-:W-:Y:S01]  /*43e0*/  IABS R57, R10 ;  /* 0x0000000a00397213 */ /* 0x000fe20000000000 */
[----:B------:R-:W-:Y:S02]  /*43f0*/  @!P2 IMAD.IADD R59, R59, 0x1, -R0 ;  /* 0x000000013b3ba824 */ /* 0x000fe400078e0a00 */
[----:B------:R-:W-:Y:S01]  /*4400*/  @!P3 IMAD.MOV R64, RZ, RZ, -R64 ;  /* 0x000000ffff40b224 */ /* 0x000fe200078e0a40 */
[----:B------:R-:W-:Y:S01]  /*4410*/  IABS R55, R12 ;  /* 0x0000000c00377213 */ /* 0x000fe20000000000 */
[----:B------:R-:W-:Y:S01]  /*4420*/  IMAD.HI.U32 R8, R7, R57, RZ ;  /* 0x0000003907087227 */ /* 0x000fe200078e00ff */
[----:B------:R-:W-:-:S02]  /*4430*/  ISETP.GT.U32.AND P2, PT, R0, R59, PT ;  /* 0x0000003b0000720c */ /* 0x000fc40003f44070 */
[----:B------:R-:W-:Y:S01]  /*4440*/  ISETP.GE.AND P3, PT, R11, RZ, PT ;  /* 0x000000ff0b00720c */ /* 0x000fe20003f66270 */
[----:B------:R-:W-:Y:S02]  /*4450*/  @!P1 IMAD.IADD R61, R61, 0x1, -R0 ;  /* 0x000000013d3d9824 */ /* 0x000fe400078e0a00 */
[----:B------:R-:W-:Y:S02]  /*4460*/  IMAD.MOV R8, RZ, RZ, -R8 ;  /* 0x000000ffff087224 */ /* 0x000fe400078e0a08 */
[----:B------:R-:W-:Y:S01]  /*4470*/  @!P4 IMAD.IADD R60, R60, 0x1, -R0 ;  /* 0x000000013c3cc824 */ /* 0x000fe200078e0a00 */
[----:B------:R-:W-:Y:S01]  /*4480*/  ISETP.GT.U32.AND P1, PT, R0, R61, PT ;  /* 0x0000003d0000720c */ /* 0x000fe20003f24070 */
[----:B------:R-:W-:Y:S02]  /*4490*/  VIADD R2, R6, 0x148 ;  /* 0x0000014806027836 */ /* 0x000fe40000000000 */
[C---:B------:R-:W-:Y:S01]  /*44a0*/  IMAD R57, R0.reuse, R8, R57 ;  /* 0x0000000800397224 */ /* 0x040fe200078e0239 */
[----:B------:R-:W-:Y:S01]  /*44b0*/  ISETP.GT.U32.AND P4, PT, R0, R60, PT ;  /* 0x0000003c0000720c */ /* 0x000fe20003f84070 */
[----:B------:R-:W-:Y:S01]  /*44c0*/  IMAD.HI.U32 R8, R7, R55, RZ ;  /* 0x0000003707087227 */ /* 0x000fe200078e00ff */
[----:B------:R-:W-:-:S02]  /*44d0*/  IABS R58, R2 ;  /* 0x00000002003a7213 */ /* 0x000fc40000000000 */
[----:B------:R-:W-:Y:S01]  /*44e0*/  ISETP.GE.AND P6, PT, R2, RZ, PT ;  /* 0x000000ff0200720c */ /* 0x000fe20003fc6270 */
[----:B------:R-:W-:Y:S02]  /*44f0*/  VIADD R11, R6, 0x140 ;  /* 0x00000140060b7836 */ /* 0x000fe40000000000 */
[----:B------:R-:W-:Y:S02]  /*4500*/  IMAD.MOV R8, RZ, RZ, -R8 ;  /* 0x000000ffff087224 */ /* 0x000fe400078e0a08 */
[----:B------:R-:W-:Y:S01]  /*4510*/  @!P2 IMAD.IADD R59, R59, 0x1, -R0 ;  /* 0x000000013b3ba824 */ /* 0x000fe200078e0a00 */
[----:B------:R-:W-:Y:S01]  /*4520*/  IABS R56, R11 ;  /* 0x0000000b00387213 */ /* 0x000fe20000000000 */
[----:B------:R-:W-:Y:S02]  /*4530*/  IMAD R55, R0, R8, R55 ;  /* 0x0000000800377224 */ /* 0x000fe400078e0237 */
[----:B------:R-:W-:-:S04]  /*4540*/  IMAD.HI.U32 R2, R7, R58, RZ ;  /* 0x0000003a07027227 */ /* 0x000fc800078e00ff */
[----:B------:R-:W-:Y:S01]  /*4550*/  @!P1 IMAD.IADD R61, R61, 0x1, -R0 ;  /* 0x000000013d3d9824 */ /* 0x000fe200078e0a00 */
[----:B------:R-:W-:Y:S01]  /*4560*/  ISETP.GE.AND P1, PT, R10, RZ, PT ;  /* 0x000000ff0a00720c */ /* 0x000fe20003f26270 */
[----:B------:R-:W-:Y:S01]  /*4570*/  @!P3 IMAD.MOV R59, RZ, RZ, -R59 ;  /* 0x000000ffff3bb224 */ /* 0x000fe200078e0a3b */
[----:B------:R-:W-:Y:S01]  /*4580*/  ISETP.GT.U32.AND P3, PT, R0, R55, PT ;  /* 0x000000370000720c */ /* 0x000fe20003f64070 */
[----:B------:R-:W-:Y:S02]  /*4590*/  IMAD.MOV R9, RZ, RZ, -R2 ;  /* 0x000000ffff097224 */ /* 0x000fe400078e0a02 */
[----:B------:R-:W-:-:S04]  /*45a0*/  IMAD.HI.U32 R2, R7, R56, RZ ;  /* 0x0000003807027227 */ /* 0x000fc800078e00ff */
[----:B------:R-:W-:Y:S02]  /*45b0*/  @!P4 IMAD.IADD R60, R60, 0x1, -R0 ;  /* 0x000000013c3cc824 */ /* 0x000fe400078e0a00 */
[----:B------:R-:W-:Y:S01]  /*45c0*/  @!P0 IMAD.MOV R61, RZ, RZ, -R61 ;  /* 0x000000ffff3d8224 */ /* 0x000fe200078e0a3d */
[C---:B------:R-:W-:Y:S01]  /*45d0*/  ISETP.GT.U32.AND P0, PT, R0.reuse, R57, PT ;  /* 0x000000390000720c */ /* 0x040fe20003f04070 */
[----:B------:R-:W-:Y:S02]  /*45e0*/  IMAD R58, R0, R9, R58 ;  /* 0x00000009003a7224 */ /* 0x000fe400078e023a */
[----:B------:R-:W-:Y:S02]  /*45f0*/  VIADD R10, R6, 0x138 ;  /* 0x00000138060a7836 */ /* 0x000fe40000000000 */
[----:B------:R-:W-:Y:S01]  /*4600*/  IMAD.MOV R9, RZ, RZ, -R2 ;  /* 0x000000ffff097224 */ /* 0x000fe200078e0a02 */
[C---:B------:R-:W-:Y:S01]  /*4610*/  ISETP.GT.U32.AND P4, PT, R0.reuse, R58, PT ;  /* 0x0000003a0000720c */ /* 0x040fe20003f84070 */
[----:B------:R-:W-:Y:S01]  /*4620*/  @!P5 IMAD.MOV R60, RZ, RZ, -R60 ;  /* 0x000000ffff3cd224 */ /* 0x000fe200078e0a3c */
[----:B------:R-:W-:Y:S01]  /*4630*/  ISETP.GE.AND P5, PT, R11, RZ, PT ;  /* 0x000000ff0b00720c */ /* 0x000fe20003fa6270 */
[----:B------:R-:W-:Y:S01]  /*4640*/  IMAD R56, R0, R9, R56 ;  /* 0x0000000900387224 */ /* 0x000fe200078e0238 */
[----:B------:R-:W-:Y:S01]  /*4650*/  IABS R54, R10 ;  /* 0x0000000a00367213 */ /* 0x000fe20000000000 */
[----:B------:R-:W-:-:S02]  /*4660*/  VIADD R11, R6, 0x134 ;  /* 0x00000134060b7836 */ /* 0x000fc40000000000 */
[--C-:B------:R-:W-:Y:S01]  /*4670*/  @!P3 IMAD.IADD R55, R55, 0x1, -R0.reuse ;  /* 0x000000013737b824 */ /* 0x100fe200078e0a00 */
[C---:B------:R-:W-:Y:S01]  /*4680*/  ISETP.GT.U32.AND P2, PT, R0.reuse, R56, PT ;  /* 0x000000380000720c */ /* 0x040fe20003f44070 */
[----:B------:R-:W-:Y:S01]  /*4690*/  IMAD.HI.U32 R2, R7, R54, RZ ;  /* 0x0000003607027227 */ /* 0x000fe200078e00ff */
[----:B------:R-:W-:Y:S02]  /*46a0*/  IABS R53, R11 ;  /* 0x0000000b00357213 */ /* 0x000fe40000000000 */
[C---:B------:R-:W-:Y:S01]  /*46b0*/  ISETP.GT.U32.AND P3, PT, R0.reuse, R55, PT ;  /* 0x000000370000720c */ /* 0x040fe20003f64070 */
[----:B------:R-:W-:Y:S02]  /*46c0*/  @!P0 IMAD.IADD R57, R57, 0x1, -R0 ;  /* 0x0000000139398824 */ /* 0x000fe400078e0a00 */
[----:B------:R-:W-:Y:S02]  /*46d0*/  IMAD.MOV R9, RZ, RZ, -R2 ;  /* 0x000000ffff097224 */ /* 0x000fe400078e0a02 */
[----:B------:R-:W-:Y:S01]  /*46e0*/  IMAD.HI.U32 R2, R7, R53, RZ ;  /* 0x0000003507027227 */ /* 0x000fe200078e00ff */
[----:B------:R-:W-:-:S03]  /*46f0*/  ISETP.GT.U32.AND P0, PT, R0, R57, PT ;  /* 0x000000390000720c */ /* 0x000fc60003f04070 */
[----:B------:R-:W-:Y:S02]  /*4700*/  IMAD.MOV R2, RZ, RZ, -R2 ;  /* 0x000000ffff027224 */ /* 0x000fe400078e0a02 */
[--C-:B------:R-:W-:Y:S02]  /*4710*/  @!P4 IMAD.IADD R58, R58, 0x1, -R0.reuse ;  /* 0x000000013a3ac824 */ /* 0x100fe400078e0a00 */
[----:B------:R-:W-:Y:S02]  /*4720*/  @!P2 IMAD.IADD R56, R56, 0x1, -R0 ;  /* 0x000000013838a824 */ /* 0x000fe400078e0a00 */
[C---:B------:R-:W-:Y:S01]  /*4730*/  IMAD R53, R0.reuse, R2, R53 ;  /* 0x0000000200357224 */ /* 0x040fe200078e0235 */
[C---:B------:R-:W-:Y:S01]  /*4740*/  ISETP.GT.U32.AND P4, PT, R0.reuse, R58, PT ;  /* 0x0000003a0000720c */ /* 0x040fe20003f84070 */
[C---:B------:R-:W-:Y:S01]  /*4750*/  IMAD R54, R0.reuse, R9, R54 ;  /* 0x0000000900367224 */ /* 0x040fe200078e0236 */
[C---:B------:R-:W-:Y:S01]  /*4760*/  ISETP.GT.U32.AND P2, PT, R0.reuse, R56, PT ;  /* 0x000000380000720c */ /* 0x040fe20003f44070 */
[----:B------:R-:W-:Y:S01]  /*4770*/  @!P3 IMAD.IADD R55, R55, 0x1, -R0 ;  /* 0x000000013737b824 */ /* 0x000fe200078e0a00 */
[----:B------:R-:W-:Y:S01]  /*4780*/  ISETP.GT.U32.AND P3, PT, R0, R53, PT ;  /* 0x000000350000720c */ /* 0x000fe20003f64070 */
[----:B------:R-:W-:-:S02]  /*4790*/  VIADD R13, R6, 0x130 ;  /* 0x00000130060d7836 */ /* 0x000fc40000000000 */
[--C-:B------:R-:W-:Y:S01]  /*47a0*/  @!P0 IMAD.IADD R57, R57, 0x1, -R0.reuse ;  /* 0x0000000139398824 */ /* 0x100fe200078e0a00 */
[----:B------:R-:W-:Y:S01]  /*47b0*/  ISETP.GT.U32.AND P0, PT, R0, R54, PT ;  /* 0x000000360000720c */ /* 0x000fe20003f04070 */
[----:B------:R-:W-:Y:S01]  /*47c0*/  VIADD R2, R6, 0x12c ;  /* 0x0000012c06027836 */ /* 0x000fe20000000000 */
[----:B------:R-:W-:Y:S01]  /*47d0*/  IABS R52, R13 ;  /* 0x0000000d00347213 */ /* 0x000fe20000000000 */
[----:B------:R-:W-:Y:S01]  /*47e0*/  @!P1 IMAD.MOV R57, RZ, RZ, -R57 ;  /* 0x000000ffff399224 */ /* 0x000fe200078e0a39 */
[----:B------:R-:W-:Y:S01]  /*47f0*/  ISETP.GE.AND P1, PT, R11, RZ, PT ;  /* 0x000000ff0b00720c */ /* 0x000fe20003f26270 */
[----:B------:R-:W-:Y:S01]  /*4800*/  @!P4 IMAD.IADD R58, R58, 0x1, -R0 ;  /* 0x000000013a3ac824 */ /* 0x000fe200078e0a00 */
[----:B------:R-:W-:Y:S01]  /*4810*/  ISETP.GE.AND P4, PT, R12, RZ, PT ;  /* 0x000000ff0c00720c */ /* 0x000fe20003f86270 */
[----:B------:R-:W-:Y:S01]  /*4820*/  IMAD.HI.U32 R8, R7, R52, RZ ;  /* 0x0000003407087227 */ /* 0x000fe200078e00ff */
[----:B------:R-:W-:-:S03]  /*4830*/  IABS R51, R2 ;  /* 0x0000000200337213 */ /* 0x000fc60000000000 */
[--C-:B------:R-:W-:Y:S01]  /*4840*/  @!P2 IMAD.IADD R56, R56, 0x1, -R0.reuse ;  /* 0x000000013838a824 */ /* 0x100fe200078e0a00 */
[----:B------:R-:W-:Y:S01]  /*4850*/  ISETP.GE.AND P2, PT, R13, RZ, PT ;  /* 0x000000ff0d00720c */ /* 0x000fe20003f46270 */
[----:B------:R-:W-:Y:S02]  /*4860*/  @!P3 IMAD.IADD R53, R53, 0x1, -R0 ;  /* 0x000000013535b824 */ /* 0x000fe400078e0a00 */
[----:B------:R-:W-:Y:S02]  /*4870*/  IMAD.MOV R9, RZ, RZ, -R8 ;  /* 0x000000ffff097224 */ /* 0x000fe400078e0a08 */
[----:B------:R-:W-:Y:S01]  /*4880*/  @!P0 IMAD.IADD R54, R54, 0x1, -R0 ;  /* 0x0000000136368824 */ /* 0x000fe200078e0a00 */
[----:B------:R-:W-:Y:S01]  /*4890*/  ISETP.GT.U32.AND P3, PT, R0, R53, PT ;  /* 0x000000350000720c */ /* 0x000fe20003f64070 */
[----:B------:R-:W-:Y:S02]  /*48a0*/  VIADD R8, R6, 0x128 ;  /* 0x0000012806087836 */ /* 0x000fe40000000000 */
[----:B------:R-:W-:Y:S01]  /*48b0*/  @!P5 IMAD.MOV R56, RZ, RZ, -R56 ;  /* 0x000000ffff38d224 */ /* 0x000fe200078e0a38 */
[----:B------:R-:W-:Y:S01]  /*48c0*/  ISETP.GE.AND P5, PT, R2, RZ, PT ;  /* 0x000000ff0200720c */ /* 0x000fe20003fa6270 */
[----:B------:R-:W-:Y:S01]  /*48d0*/  IMAD.HI.U32 R2, R7, R51, RZ ;  /* 0x0000003307027227 */ /* 0x000fe200078e00ff */
[----:B------:R-:W-:-:S02]  /*48e0*/  ISETP.GT.U32.AND P0, PT, R0, R54, PT ;  /* 0x000000360000720c */ /* 0x000fc40003f04070 */
[----:B------:R-:W-:Y:S01]  /*48f0*/  IABS R50, R8 ;  /* 0x0000000800327213 */ /* 0x000fe20000000000 */
[----:B------:R-:W-:Y:S02]  /*4900*/  IMAD.MOV R2, RZ, RZ, -R2 ;  /* 0x000000ffff027224 */ /* 0x000fe400078e0a02 */
[----:B------:R-:W-:Y:S01]  /*4910*/  @!P6 IMAD.MOV R58, RZ, RZ, -R58 ;  /* 0x000000ffff3ae224 */ /* 0x000fe200078e0a3a */
[----:B------:R-:W-:Y:S01]  /*4920*/  ISETP.GE.AND P6, PT, R10, RZ, PT ;  /* 0x000000ff0a00720c */ /* 0x000fe20003fc6270 */
[----:B------:R-:W-:Y:S01]  /*4930*/  @!P4 IMAD.MOV R55, RZ, RZ, -R55 ;  /* 0x000000ffff37c224 */ /* 0x000fe200078e0a37 */
[----:B------:R-:W-:Y:S01]  /*4940*/  ISETP.GE.AND P4, PT, R8, RZ, PT ;  /* 0x000000ff0800720c */ /* 0x000fe20003f86270 */
[----:B------:R-:W-:-:S04]  /*4950*/  IMAD.HI.U32 R8, R7, R50, RZ ;  /* 0x0000003207087227 */ /* 0x000fc800078e00ff */
[C---:B------:R-:W-:Y:S02]  /*4960*/  IMAD R51, R0.reuse, R2, R51 ;  /* 0x0000000200337224 */ /* 0x040fe400078e0233 */
[C---:B------:R-:W-:Y:S02]  /*4970*/  IMAD R52, R0.reuse, R9, R52 ;  /* 0x0000000900347224 */ /* 0x040fe400078e0234 */
[----:B------:R-:W-:Y:S02]  /*4980*/  IMAD.MOV R9, RZ, RZ, -R8 ;  /* 0x000000ffff097224 */ /* 0x000fe400078e0a08 */
[--C-:B------:R-:W-:Y:S01]  /*4990*/  @!P3 IMAD.IADD R53, R53, 0x1, -R0.reuse ;  /* 0x000000013535b824 */ /* 0x100fe200078e0a00 */
[----:B------:R-:W-:Y:S01]  /*49a0*/  ISETP.GT.U32.AND P3, PT, R0, R51, PT ;  /* 0x000000330000720c */ /* 0x000fe20003f64070 */
[----:B------:R-:W-:Y:S01]  /*49b0*/  @!P0 IMAD.IADD R54, R54, 0x1, -R0 ;  /* 0x0000000136368824 */ /* 0x000fe200078e0a00 */
[C---:B------:R-:W-:Y:S01]  /*49c0*/  ISETP.GT.U32.AND P0, PT, R0.reuse, R52, PT ;  /* 0x000000340000720c */ /* 0x040fe20003f04070 */
[----:B------:R-:W-:-:S02]  /*49d0*/  IMAD R50, R0, R9, R50 ;  /* 0x0000000900327224 */ /* 0x000fc400078e0232 */
[----:B------:R-:W-:Y:S02]  /*49e0*/  @!P6 IMAD.MOV R54, RZ, RZ, -R54 ;  /* 0x000000ffff36e224 */ /* 0x000fe400078e0a36 */
[----:B------:R-:W-:Y:S01]  /*49f0*/  VIADD R10, R6, 0x124 ;  /* 0x00000124060a7836 */ /* 0x000fe20000000000 */
[----:B------:R-:W-:Y:S01]  /*4a00*/  ISETP.GT.U32.AND P6, PT, R0, R50, PT ;  /* 0x000000320000720c */ /* 0x000fe20003fc4070 */
[----:B------:R-:W-:Y:S02]  /*4a10*/  VIADD R11, R6, 0x120 ;  /* 0x00000120060b7836 */ /* 0x000fe40000000000 */
[----:B------:R-:W-:Y:S01]  /*4a20*/  @!P1 IMAD.MOV R53, RZ, RZ, -R53 ;  /* 0x000000ffff359224 */ /* 0x000fe200078e0a35 */
[----:B------:R-:W-:Y:S01]  /*4a30*/  IABS R49, R10 ;  /* 0x0000000a00317213 */ /* 0x000fe20000000000 */
[--C-:B------:R-:W-:Y:S01]  /*4a40*/  @!P3 IMAD.IADD R51, R51, 0x1, -R0.reuse ;  /* 0x000000013333b824 */ /* 0x100fe200078e0a00 */
[----:B------:R-:W-:Y:S01]  /*4a50*/  IABS R48, R11 ;  /* 0x0000000b00307213 */ /* 0x000fe20000000000 */
[----:B------:R-:W-:Y:S01]  /*4a60*/  @!P0 IMAD.IADD R52, R52, 0x1, -R0 ;  /* 0x0000000134348824 */ /* 0x000fe200078e0a00 */
[----:B------:R-:W-:Y:S01]  /*4a70*/  ISETP.GE.AND P1, PT, R10, RZ, PT ;  /* 0x000000ff0a00720c */ /* 0x000fe20003f26270 */
[----:B------:R-:W-:Y:S01]  /*4a80*/  IMAD.HI.U32 R2, R7, R49, RZ ;  /* 0x0000003107027227 */ /* 0x000fe200078e00ff */
[----:B------:R-:W-:-:S02]  /*4a90*/  ISETP.GT.U32.AND P3, PT, R0, R51, PT ;  /* 0x000000330000720c */ /* 0x000fc40003f64070 */
[----:B------:R-:W-:Y:S01]  /*4aa0*/  ISETP.GT.U32.AND P0, PT, R0, R52, PT ;  /* 0x000000340000720c */ /* 0x000fe20003f04070 */
[----:B------:R-:W-:Y:S02]  /*4ab0*/  @!P6 IMAD.IADD R50, R50, 0x1, -R0 ;  /* 0x000000013232e824 */ /* 0x000fe400078e0a00 */
[----:B------:R-:W-:Y:S02]  /*4ac0*/  IMAD.MOV R2, RZ, RZ, -R2 ;  /* 0x000000ffff027224 */ /* 0x000fe400078e0a02 */
[----:B------:R-:W-:Y:S01]  /*4ad0*/  VIADD R10, R6, 0x11c ;  /* 0x0000011c060a7836 */ /* 0x000fe20000000000 */
[----:B------:R-:W-:Y:S01]  /*4ae0*/  ISETP.GT.U32.AND P6, PT, R0, R50, PT ;  /* 0x000000320000720c */ /* 0x000fe20003fc4070 */
[----:B------:R-:W-:-:S03]  /*4af0*/  IMAD.HI.U32 R8, R7, R48, RZ ;  /* 0x0000003007087227 */ /* 0x000fc600078e00ff */
[----:B------:R-:W-:Y:S01]  /*4b00*/  IABS R47, R10 ;  /* 0x0000000a002f7213 */ /* 0x000fe20000000000 */
[----:B------:R-:W-:Y:S02]  /*4b10*/  IMAD R49, R0, R2, R49 ;  /* 0x0000000200317224 */ /* 0x000fe400078e0231 */
[----:B------:R-:W-:Y:S02]  /*4b20*/  IMAD.MOV R9, RZ, RZ, -R8 ;  /* 0x000000ffff097224 */ /* 0x000fe400078e0a08 */
[----:B------:R-:W-:Y:S02]  /*4b30*/  VIADD R12, R6, 0x118 ;  /* 0x00000118060c7836 */ /* 0x000fe40000000000 */
[----:B------:R-:W-:Y:S01]  /*4b40*/  @!P3 IMAD.IADD R51, R51, 0x1, -R0 ;  /* 0x000000013333b824 */ /* 0x000fe200078e0a00 */
[----:B------:R-:W-:Y:S01]  /*4b50*/  ISETP.GT.U32.AND P3, PT, R0, R49, PT ;  /* 0x000000310000720c */ /* 0x000fe20003f64070 */
[----:B------:R-:W-:Y:S01]  /*4b60*/  IMAD.HI.U32 R2, R7, R47, RZ ;  /* 0x0000002f07027227 */ /* 0x000fe200078e00ff */
[----:B------:R-:W-:-:S03]  /*4b70*/  IABS R46, R12 ;  /* 0x0000000c002e7213 */ /* 0x000fc60000000000 */
[----:B------:R-:W-:Y:S02]  /*4b80*/  IMAD R48, R0, R9, R48 ;  /* 0x0000000900307224 */ /* 0x000fe400078e0230 */
[----:B------:R-:W-:Y:S02]  /*4b90*/  IMAD.MOV R9, RZ, RZ, -R2 ;  /* 0x000000ffff097224 */ /* 0x000fe400078e0a02 */
[----:B------:R-:W-:Y:S01]  /*4ba0*/  @!P6 IMAD.IADD R50, R50, 0x1, -R0 ;  /* 0x000000013232e824 */ /* 0x000fe200078e0a00 */
[----:B------:R-:W-:Y:S01]  /*4bb0*/  ISETP.GT.U32.AND P6, PT, R0, R48, PT ;  /* 0x000000300000720c */ /* 0x000fe20003fc4070 */
[----:B------:R-:W-:-:S04]  /*4bc0*/  IMAD.HI.U32 R2, R7, R46, RZ ;  /* 0x0000002e07027227 */ /* 0x000fc800078e00ff */
[----:B------:R-:W-:Y:S02]  /*4bd0*/  IMAD R47, R0, R9, R47 ;  /* 0x00000009002f7224 */ /* 0x000fe400078e022f */
[----:B------:R-:W-:Y:S01]  /*4be0*/  @!P0 IMAD.IADD R52, R52, 0x1, -R0 ;  /* 0x0000000134348824 */ /* 0x000fe200078e0a00 */
[----:B------:R-:W-:Y:S01]  /*4bf0*/  ISETP.GE.AND P0, PT, R11, RZ, PT ;  /* 0x000000ff0b00720c */ /* 0x000fe20003f06270 */
[----:B------:R-:W-:Y:S02]  /*4c00*/  IMAD.MOV R11, RZ, RZ, -R2 ;  /* 0x000000ffff0b7224 */ /* 0x000fe400078e0a02 */
[----:B------:R-:W-:Y:S01]  /*4c10*/  @!P3 IMAD.IADD R49, R49, 0x1, -R0 ;  /* 0x000000013131b824 */ /* 0x000fe200078e0a00 */
[C---:B------:R-:W-:Y:S01]  /*4c20*/  ISETP.GT.U32.AND P3, PT, R0.reuse, R47, PT ;  /* 0x0000002f0000720c */ /* 0x040fe20003f64070 */
[----:B------:R-:W-:Y:S02]  /*4c30*/  IMAD R46, R0, R11, R46 ;  /* 0x0000000b002e7224 */ /* 0x000fe400078e022e */
[----:B------:R-:W-:-:S02]  /*4c40*/  VIADD R13, R6, 0x114 ;  /* 0x00000114060d7836 */ /* 0x000fc40000000000 */
[--C-:B------:R-:W-:Y:S01]  /*4c50*/  @!P6 IMAD.IADD R48, R48, 0x1, -R0.reuse ;  /* 0x000000013030e824 */ /* 0x100fe200078e0a00 */
[----:B------:R-:W-:Y:S01]  /*4c60*/  ISETP.GT.U32.AND P6, PT, R0, R46, PT ;  /* 0x0000002e0000720c */ /* 0x000fe20003fc4070 */
[C---:B------:R-:W-:Y:S01]  /*4c70*/  VIADD R15, R6.reuse, 0x10c ;  /* 0x0000010c060f7836 */ /* 0x040fe20000000000 */
[----:B------:R-:W-:Y:S01]  /*4c80*/  IABS R45, R13 ;  /* 0x0000000d002d7213 */ /* 0x000fe20000000000 */
[----:B------:R-:W-:Y:S02]  /*4c90*/  @!P5 IMAD.MOV R51, RZ, RZ, -R51 ;  /* 0x000000ffff33d224 */ /* 0x000fe400078e0a33 */
[----:B------:R-:W-:Y:S01]  /*4ca0*/  VIADD R14, R6, 0x110 ;  /* 0x00000110060e7836 */ /* 0x000fe20000000000 */
[----:B------:R-:W-:Y:S01]  /*4cb0*/  IABS R43, R15 ;  /* 0x0000000f002b7213 */ /* 0x000fe20000000000 */
[----:B------:R-:W-:Y:S01]  /*4cc0*/  @!P3 IMAD.IADD R47, R47, 0x1, -R0 ;  /* 0x000000012f2fb824 */ /* 0x000fe200078e0a00 */
[----:B------:R-:W-:Y:S01]  /*4cd0*/  ISETP.GT.U32.AND P3, PT, R0, R48, PT ;  /* 0x000000300000720c */ /* 0x000fe20003f64070 */
[----:B------:R-:W-:Y:S01]  /*4ce0*/  IMAD.HI.U32 R8, R7, R45, RZ ;  /* 0x0000002d07087227 */ /* 0x000fe200078e00ff */
[----:B------:R-:W-:-:S02]  /*4cf0*/  IABS R44, R14 ;  /* 0x0000000e002c7213 */ /* 0x000fc40000000000 */
[----:B------:R-:W-:Y:S01]  /*4d00*/  ISETP.GT.U32.AND P5, PT, R0, R47, PT ;  /* 0x0000002f0000720c */ /* 0x000fe20003fa4070 */
[----:B------:R-:W-:-:S04]  /*4d10*/  IMAD.HI.U32 R2, R7, R43, RZ ;  /* 0x0000002b07027227 */ /* 0x000fc800078e00ff */
[----:B------:R-:W-:Y:S02]  /*4d20*/  IMAD.MOV R8, RZ, RZ, -R8 ;  /* 0x000000ffff087224 */ /* 0x000fe400078e0a08 */
[----:B------:R-:W-:Y:S02]  /*4d30*/  @!P6 IMAD.IADD R46, R46, 0x1, -R0 ;  /* 0x000000012e2ee824 */ /* 0x000fe400078e0a00 */
[----:B------:R-:W-:Y:S02]  /*4d40*/  IMAD.MOV R2, RZ, RZ, -R2 ;  /* 0x000000ffff027224 */ /* 0x000fe400078e0a02 */
[C---:B------:R-:W-:Y:S01]  /*4d50*/  IMAD R45, R0.reuse, R8, R45 ;  /* 0x00000008002d7224 */ /* 0x040fe200078e022d */
[C---:B------:R-:W-:Y:S01]  /*4d60*/  ISETP.GT.U32.AND P6, PT, R0.reuse, R46, PT ;  /* 0x0000002e0000720c */ /* 0x040fe20003fc4070 */
[C---:B------:R-:W-:Y:S02]  /*4d70*/  IMAD R43, R0.reuse, R2, R43 ;  /* 0x00000002002b7224 */ /* 0x040fe400078e022b */
[----:B------:R-:W-:Y:S01]  /*4d80*/  @!P4 IMAD.MOV R50, RZ, RZ, -R50 ;  /* 0x000000ffff32c224 */ /* 0x000fe200078e0a32 */
[----:B------:R-:W-:Y:S01]  /*4d90*/  ISETP.GT.U32.AND P4, PT, R0, R45, PT ;  /* 0x0000002d0000720c */ /* 0x000fe20003f84070 */
[----:B------:R-:W-:-:S02]  /*4da0*/  VIADD R11, R6, 0x108 ;  /* 0x00000108060b7836 */ /* 0x000fc40000000000 */
[----:B------:R-:W-:Y:S01]  /*4db0*/  @!P5 IMAD.IADD R47, R47, 0x1, -R0 ;  /* 0x000000012f2fd824 */ /* 0x000fe200078e0a00 */
[----:B------:R-:W-:Y:S01]  /*4dc0*/  ISETP.GT.U32.AND P5, PT, R0, R43, PT ;  /* 0x0000002b0000720c */ /* 0x000fe20003fa4070 */
[----:B------:R-:W-:Y:S01]  /*4dd0*/  IMAD.HI.U32 R9, R7, R44, RZ ;  /* 0x0000002c07097227 */ /* 0x000fe200078e00ff */
[----:B------:R-:W-:-:S03]  /*4de0*/  IABS R42, R11 ;  /* 0x0000000b002a7213 */ /* 0x000fc60000000000 */
[----:B------:R-:W-:-:S04]  /*4df0*/  IMAD.HI.U32 R8, R7, R41, RZ ;  /* 0x0000002907087227 */ /* 0x000fc800078e00ff */
[----:B------:R-:W-:Y:S01]  /*4e00*/  @!P2 IMAD.MOV R52, RZ, RZ, -R52 ;  /* 0x000000ffff34a224 */ /* 0x000fe200078e0a34 */
[----:B------:R-:W-:Y:S01]  /*4e10*/  ISETP.GT.U32.AND P2, PT, R0, R49, PT ;  /* 0x000000310000720c */ /* 0x000fe20003f44070 */
[--C-:B------:R-:W-:Y:S01]  /*4e20*/  @!P3 IMAD.IADD R48, R48, 0x1, -R0.reuse ;  /* 0x000000013030b824 */ /* 0x100fe200078e0a00 */
[----:B------:R-:W-:Y:S01]  /*4e30*/  ISETP.GE.AND P3, PT, R10, RZ, PT ;  /* 0x000000ff0a00720c */ /* 0x000fe20003f66270 */
[----:B------:R-:W-:Y:S01]  /*4e40*/  @!P6 IMAD.IADD R46, R46, 0x1, -R0 ;  /* 0x000000012e2ee824 */ /* 0x000fe200078e0a00 */
[----:B------:R-:W-:Y:S01]  /*4e50*/  ISETP.GE.AND P6, PT, R12, RZ, PT ;  /* 0x000000ff0c00720c */ /* 0x000fe20003fc6270 */
[----:B------:R-:W-:Y:S02]  /*4e60*/  IMAD.MOV R9, RZ, RZ, -R9 ;  /* 0x000000ffff097224 */ /* 0x000fe400078e0a09 */
[----:B------:R-:W-:Y:S02]  /*4e70*/  IMAD.MOV R8, RZ, RZ, -R8 ;  /* 0x000000ffff087224 */ /* 0x000fe400078e0a08 */
[----:B------:R-:W-:-:S04]  /*4e80*/  IMAD.HI.U32 R2, R7, R42, RZ ;  /* 0x0000002a07027227 */ /* 0x000fc800078e00ff */
[----:B------:R-:W-:Y:S01]  /*4e90*/  @!P4 IMAD.IADD R45, R45, 0x1, -R0 ;  /* 0x000000012d2dc824 */ /* 0x000fe200078e0a00 */
[----:B------:R-:W-:Y:S01]  /*4ea0*/  ISETP.GE.AND P4, PT, R13, RZ, PT ;  /* 0x000000ff0d00720c */ /* 0x000fe20003f86270 */
[C---:B------:R-:W-:Y:S02]  /*4eb0*/  IMAD R44, R0.reuse, R9, R44 ;  /* 0x00000009002c7224 */ /* 0x040fe400078e022c */
[----:B------:R-:W-:Y:S02]  /*4ec0*/  IMAD R41, R0, R8, R41 ;  /* 0x0000000800297224 */ /* 0x000fe400078e0229 */
[----:B------:R-:W-:Y:S02]  /*4ed0*/  IMAD.MOV R9, RZ, RZ, -R2 ;  /* 0x000000ffff097224 */ /* 0x000fe400078e0a02 */
[----:B------:R-:W-:Y:S02]  /*4ee0*/  VIADD R8, R6, 0x100 ;  /* 0x0000010006087836 */ /* 0x000fe40000000000 */
[----:B------:R-:W-:Y:S01]  /*4ef0*/  @!P5 IMAD.IADD R43, R43, 0x1, -R0 ;  /* 0x000000012b2bd824 */ /* 0x000fe200078e0a00 */
[C---:B------:R-:W-:Y:S01]  /*4f00*/  ISETP.GT.U32.AND P5, PT, R0.reuse, R45, PT ;  /* 0x0000002d0000720c */ /* 0x040fe20003fa4070 */
[C---:B------:R-:W-:Y:S01]  /*4f10*/  IMAD R42, R0.reuse, R9, R42 ;  /* 0x00000009002a7224 */ /* 0x040fe200078e022a */
[----:B------:R-:W-:Y:S01]  /*4f20*/  IABS R40, R8 ;  /* 0x0000000800287213 */ /* 0x000fe20000000000 */
[----:B------:R-:W-:Y:S01]  /*4f30*/  @!P0 IMAD.MOV R48, RZ, RZ, -R48 ;  /* 0x000000ffff308224 */ /* 0x000fe200078e0a30 */
[C---:B------:R-:W-:Y:S01]  /*4f40*/  ISETP.GT.U32.AND P0, PT, R0.reuse, R43, PT ;  /* 0x0000002b0000720c */ /* 0x040fe20003f04070 */
[----:B------:R-:W-:Y:S01]  /*4f50*/  @!P2 IMAD.IADD R49, R49, 0x1, -R0 ;  /* 0x000000013131a824 */ /* 0x000fe200078e0a00 */
[C---:B------:R-:W-:Y:S01]  /*4f60*/  ISETP.GT.U32.AND P2, PT, R0.reuse, R44, PT ;  /* 0x0000002c0000720c */ /* 0x040fe20003f44070 */
[----:B------:R-:W-:Y:S01]  /*4f70*/  @!P3 IMAD.MOV R47, RZ, RZ, -R47 ;  /* 0x000000ffff2fb224 */ /* 0x000fe200078e0a2f */
[----:B------:R-:W-:Y:S01]  /*4f80*/  ISETP.GT.U32.AND P3, PT, R0, R42, PT ;  /* 0x0000002a0000720c */ /* 0x000fe20003f64070 */
[----:B------:R-:W-:Y:S01]  /*4f90*/  @!P6 IMAD.MOV R46, RZ, RZ, -R46 ;  /* 0x000000ffff2ee224 */ /* 0x000fe200078e0a2e */
[----:B------:R-:W-:Y:S01]  /*4fa0*/  ISETP.GE.AND P6, PT, R15, RZ, PT ;  /* 0x000000ff0f00720c */ /* 0x000fe20003fc6270 */
[----:B------:R-:W-:-:S04]  /*4fb0*/  IMAD.HI.U32 R2, R7, R40, RZ ;  /* 0x0000002807027227 */ /* 0x000fc800078e00ff */
[----:B------:R-:W-:Y:S02]  /*4fc0*/  IMAD.MOV R9, RZ, RZ, -R2 ;  /* 0x000000ffff097224 */ /* 0x000fe400078e0a02 */
[--C-:B------:R-:W-:Y:S01]  /*4fd0*/  @!P5 IMAD.IADD R45, R45, 0x1, -R0.reuse ;  /* 0x000000012d2dd824 */ /* 0x100fe200078e0a00 */
[----:B------:R-:W-:Y:S01]  /*4fe0*/  ISETP.GT.U32.AND P5, PT, R0, R41, PT ;  /* 0x000000290000720c */ /* 0x000fe20003fa4070 */
[----:B------:R-:W-:Y:S01]  /*4ff0*/  @!P0 IMAD.IADD R43, R43, 0x1, -R0 ;  /* 0x000000012b2b8824 */ /* 0x000fe200078e0a00 */
[----:B------:R-:W-:Y:S01]  /*5000*/  ISETP.GE.AND P0, PT, R16, RZ, PT ;  /* 0x000000ff1000720c */ /* 0x000fe20003f06270 */
[----:B------:R-:W-:Y:S02]  /*5010*/  IMAD R40, R0, R9, R40 ;  /* 0x0000000900287224 */ /* 0x000fe400078e0228 */
[--C-:B------:R-:W-:Y:S01]  /*5020*/  @!P2 IMAD.IADD R44, R44, 0x1, -R0.reuse ;  /* 0x000000012c2ca824 */ /* 0x100fe200078e0a00 */
[----:B------:R-:W-:Y:S01]  /*5030*/  ISETP.GE.AND P2, PT, R14, RZ, PT ;  /* 0x000000ff0e00720c */ /* 0x000fe20003f46270 */
[----:B------:R-:W-:Y:S01]  /*5040*/  @!P3 IMAD.IADD R42, R42, 0x1, -R0 ;  /* 0x000000012a2ab824 */ /* 0x000fe200078e0a00 */
[----:B------:R-:W-:Y:S01]  /*5050*/  ISETP.GE.AND P3, PT, R8, RZ, PT ;  /* 0x000000ff0800720c */ /* 0x000fe20003f66270 */
[----:B------:R-:W-:Y:S01]  /*5060*/  @!P6 IMAD.MOV R43, RZ, RZ, -R43 ;  /* 0x000000ffff2be224 */ /* 0x000fe200078e0a2b */
[C---:B------:R-:W-:Y:S01]  /*5070*/  ISETP.GT.U32.AND P6, PT, R0.reuse, R40, PT ;  /* 0x000000280000720c */ /* 0x040fe20003fc4070 */
[----:B------:R-:W-:Y:S01]  /*5080*/  @!P1 IMAD.MOV R49, RZ, RZ, -R49 ;  /* 0x000000ffff319224 */ /* 0x000fe200078e0a31 */
[----:B------:R-:W-:Y:S01]  /*5090*/  ISETP.GT.U32.AND P1, PT, R0, R44, PT ;  /* 0x0000002c0000720c */ /* 0x000fe20003f24070 */
[----:B------:R-:W-:-:S02]  /*50a0*/  VIADD R10, R6, 0xfc ;  /* 0x000000fc060a7836 */ /* 0x000fc40000000000 */
[----:B------:R-:W-:Y:S01]  /*50b0*/  @!P4 IMAD.MOV R45, RZ, RZ, -R45 ;  /* 0x000000ffff2dc224 */ /* 0x000fe200078e0a2d */
[----:B------:R-:W-:Y:S01]  /*50c0*/  ISETP.GT.U32.AND P4, PT, R0, R42, PT ;  /* 0x0000002a0000720c */ /* 0x000fe20003f84070 */
[--C-:B------:R-:W-:Y:S01]  /*50d0*/  @!P5 IMAD.IADD R41, R41, 0x1, -R0.reuse ;  /* 0x000000012929d824 */ /* 0x100fe200078e0a00 */
[----:B------:R-:W-:Y:S01]  /*50e0*/  IABS R39, R10 ;  /* 0x0000000a00277213 */ /* 0x000fe20000000000 */
[C---:B------:R-:W-:Y:S02]  /*50f0*/  VIADD R2, R6.reuse, 0xf8 ;  /* 0x000000f806027836 */ /* 0x040fe40000000000 */
[----:B------:R-:W-:Y:S01]  /*5100*/  VIADD R12, R6, 0xe4 ;  /* 0x000000e4060c7836 */ /* 0x000fe20000000000 */
[----:B------:R-:W-:Y:S01]  /*5110*/  ISETP.GT.U32.AND P5, PT, R0, R41, PT ;  /* 0x000000290000720c */ /* 0x000fe20003fa4070 */
[----:B------:R-:W-:Y:S01]  /*5120*/  IMAD.HI.U32 R8, R7, R39, RZ ;  /* 0x0000002707087227 */ /* 0x000fe200078e00ff */
[----:B------:R-:W-:Y:S02]  /*5130*/  IABS R38, R2 ;  /* 0x0000000200267213 */ /* 0x000fe40000000000 */
[----:B------:R-:W-:Y:S01]  /*5140*/  IABS R33, R12 ;  /* 0x0000000c00217213 */ /* 0x000fe20000000000 */
[----:B------:R-:W-:-:S02]  /*5150*/  @!P6 IMAD.IADD R40, R40, 0x1, -R0 ;  /* 0x000000012828e824 */ /* 0x000fc400078e0a00 */
[----:B------:R-:W-:Y:S01]  /*5160*/  @!P1 IMAD.IADD R44, R44, 0x1, -R0 ;  /* 0x000000012c2c9824 */ /* 0x000fe200078e0a00 */
[----:B------:R-:W-:Y:S01]  /*5170*/  ISETP.GE.AND P1, PT, R11, RZ, PT ;  /* 0x000000ff0b00720c */ /* 0x000fe20003f26270 */
[----:B------:R-:W-:Y:S01]  /*5180*/  IMAD.MOV R8, RZ, RZ, -R8 ;  /* 0x000000ffff087224 */ /* 0x000fe200078e0a08 */
[----:B------:R-:W-:Y:S01]  /*5190*/  ISETP.GT.U32.AND P6, PT, R0, R40, PT ;  /* 0x000000280000720c */ /* 0x000fe20003fc4070 */
[----:B------:R-:W-:Y:S01]  /*51a0*/  @!P4 IMAD.IADD R42, R42, 0x1, -R0 ;  /* 0x000000012a2ac824 */ /* 0x000fe200078e0a00 */
[----:B------:R-:W-:Y:S01]  /*51b0*/  ISETP.GE.AND P4, PT, R2, RZ, PT ;  /* 0x000000ff0200720c */ /* 0x000fe20003f86270 */
[----:B------:R-:W-:-:S04]  /*51c0*/  IMAD.HI.U32 R2, R7, R38, RZ ;  /* 0x0000002607027227 */ /* 0x000fc800078e00ff */
[----:B------:R-:W-:Y:S02]  /*51d0*/  IMAD R39, R0, R8, R39 ;  /* 0x0000000800277224 */ /* 0x000fe400078e0227 */
[----:B------:R-:W-:Y:S02]  /*51e0*/  VIADD R8, R6, 0xf4 ;  /* 0x000000f406087836 */ /* 0x000fe40000000000 */
[----:B------:R-:W-:Y:S02]  /*51f0*/  IMAD.MOV R11, RZ, RZ, -R2 ;  /* 0x000000ffff0b7224 */ /* 0x000fe400078e0a02 */
[----:B------:R-:W-:Y:S01]  /*5200*/  @!P2 IMAD.MOV R44, RZ, RZ, -R44 ;  /* 0x000000ffff2ca224 */ /* 0x000fe200078e0a2c */
[----:B------:R-:W-:Y:S01]  /*5210*/  ISETP.GE.AND P2, PT, R10, RZ, PT ;  /* 0x000000ff0a00720c */ /* 0x000fe20003f46270 */
[----:B------:R-:W-:Y:S01]  /*5220*/  @!P5 IMAD.IADD R41, R41, 0x1, -R0 ;  /* 0x000000012929d824 */ /* 0x000fe200078e0a00 */
[----:B------:R-:W-:Y:S01]  /*5230*/  ISETP.GT.U32.AND P5, PT, R0, R39, PT ;  /* 0x000000270000720c */ /* 0x000fe20003fa4070 */
[----:B------:R-:W-:Y:S01]  /*5240*/  VIADD R10, R6, 0xf0 ;  /* 0x000000f0060a7836 */ /* 0x000fe20000000000 */
[----:B------:R-:W-:Y:S01]  /*5250*/  IABS R37, R8 ;  /* 0x0000000800257213 */ /* 0x000fe20000000000 */
[----:B------:R-:W-:-:S02]  /*5260*/  IMAD R38, R0, R11, R38 ;  /* 0x0000000b00267224 */ /* 0x000fc400078e0226 */
[----:B------:R-:W-:Y:S01]  /*5270*/  @!P1 IMAD.MOV R42, RZ, RZ, -R42 ;  /* 0x000000ffff2a9224 */ /* 0x000fe200078e0a2a */
[----:B------:R-:W-:Y:S01]  /*5280*/  ISETP.GE.AND P1, PT, R8, RZ, PT ;  /* 0x000000ff0800720c */ /* 0x000fe20003f26270 */
[----:B------:R-:W-:Y:S01]  /*5290*/  @!P6 IMAD.IADD R40, R40, 0x1, -R0 ;  /* 0x000000012828e824 */ /* 0x000fe200078e0a00 */
[----:B------:R-:W-:Y:S01]  /*52a0*/  IABS R36, R10 ;  /* 0x0000000a00247213 */ /* 0x000fe20000000000 */
[----:B------:R-:W-:Y:S01]  /*52b0*/  IMAD.HI.U32 R8, R7, R37, RZ ;  /* 0x0000002507087227 */ /* 0x000fe200078e00ff */
[----:B------:R-:W-:-:S03]  /*52c0*/  ISETP.GT.U32.AND P6, PT, R0, R38, PT ;  /* 0x000000260000720c */ /* 0x000fc60003fc4070 */
[----:B------:R-:W-:Y:S02]  /*52d0*/  IMAD.MOV R8, RZ, RZ, -R8 ;  /* 0x000000ffff087224 */ /* 0x000fe400078e0a08 */
[----:B------:R-:W-:-:S04]  /*52e0*/  IMAD.HI.U32 R9, R7, R36, RZ ;  /* 0x0000002407097227 */ /* 0x000fc800078e00ff */
[----:B------:R-:W-:Y:S02]  /*52f0*/  @!P5 IMAD.IADD R39, R39, 0x1, -R0 ;  /* 0x000000012727d824 */ /* 0x000fe400078e0a00 */
[C---:B------:R-:W-:Y:S02]  /*5300*/  IMAD R37, R0.reuse, R8, R37 ;  /* 0x0000000800257224 */ /* 0x040fe400078e0225 */
[----:B------:R-:W-:Y:S01]  /*5310*/  IMAD.MOV R9, RZ, RZ, -R9 ;  /* 0x000000ffff097224 */ /* 0x000fe200078e0a09 */
[----:B------:R-:W-:Y:S01]  /*5320*/  ISETP.GT.U32.AND P5, PT, R0, R39, PT ;  /* 0x000000270000720c */ /* 0x000fe20003fa4070 */
[----:B------:R-:W-:Y:S02]  /*5330*/  VIADD R8, R6, 0xec ;  /* 0x000000ec06087836 */ /* 0x000fe40000000000 */
[----:B------:R-:W-:Y:S02]  /*5340*/  IMAD R36, R0, R9, R36 ;  /* 0x0000000900247224 */ /* 0x000fe400078e0224 */
[----:B------:R-:W-:Y:S01]  /*5350*/  @!P6 IMAD.IADD R38, R38, 0x1, -R0 ;  /* 0x000000012626e824 */ /* 0x000fe200078e0a00 */
[----:B------:R-:W-:Y:S01]  /*5360*/  IABS R35, R8 ;  /* 0x0000000800237213 */ /* 0x000fe20000000000 */
[----:B------:R-:W-:Y:S01]  /*5370*/  @!P3 IMAD.MOV R40, RZ, RZ, -R40 ;  /* 0x000000ffff28b224 */ /* 0x000fe200078e0a28 */
[C---:B------:R-:W-:Y:S01]  /*5380*/  ISETP.GT.U32.AND P6, PT, R0.reuse, R36, PT ;  /* 0x000000240000720c */ /* 0x040fe20003fc4070 */
[----:B------:R-:W-:Y:S01]  /*5390*/  @!P0 IMAD.MOV R41, RZ, RZ, -R41 ;  /* 0x000000ffff298224 */ /* 0x000fe200078e0a29 */
[----:B------:R-:W-:Y:S01]  /*53a0*/  ISETP.GT.U32.AND P3, PT, R0, R38, PT ;  /* 0x000000260000720c */ /* 0x000fe20003f64070 */
[----:B------:R-:W-:Y:S01]  /*53b0*/  IMAD.HI.U32 R2, R7, R35, RZ ;  /* 0x0000002307027227 */ /* 0x000fe200078e00ff */
[----:B------:R-:W-:-:S03]  /*53c0*/  ISETP.GE.AND P0, PT, R10, RZ, PT ;  /* 0x000000ff0a00720c */ /* 0x000fc60003f06270 */
[----:B------:R-:W-:Y:S02]  /*53d0*/  IMAD.MOV R2, RZ, RZ, -R2 ;  /* 0x000000ffff027224 */ /* 0x000fe400078e0a02 */
[--C-:B------:R-:W-:Y:S01]  /*53e0*/  @!P5 IMAD.IADD R39, R39, 0x1, -R0.reuse ;  /* 0x000000012727d824 */ /* 0x100fe200078e0a00 */
[C---:B------:R-:W-:Y:S01]  /*53f0*/  ISETP.GT.U32.AND P5, PT, R0.reuse, R37, PT ;  /* 0x000000250000720c */ /* 0x040fe20003fa4070 */
[----:B------:R-:W-:Y:S02]  /*5400*/  IMAD R35, R0, R2, R35 ;  /* 0x0000000200237224 */ /* 0x000fe400078e0223 */
[----:B------:R-:W-:Y:S02]  /*5410*/  VIADD R10, R6, 0xe8 ;  /* 0x000000e8060a7836 */ /* 0x000fe40000000000 */
[--C-:B------:R-:W-:Y:S01]  /*5420*/  @!P3 IMAD.IADD R38, R38, 0x1, -R0.reuse ;  /* 0x000000012626b824 */ /* 0x100fe200078e0a00 */
[----:B------:R-:W-:Y:S01]  /*5430*/  ISETP.GT.U32.AND P3, PT, R0, R35, PT ;  /* 0x000000230000720c */ /* 0x000fe20003f64070 */
[----:B------:R-:W-:Y:S01]  /*5440*/  @!P6 IMAD.IADD R36, R36, 0x1, -R0 ;  /* 0x000000012424e824 */ /* 0x000fe200078e0a00 */
[----:B------:R-:W-:Y:S01]  /*5450*/  IABS R34, R10 ;  /* 0x0000000a00227213 */ /* 0x000fe20000000000 */
[----:B------:R-:W-:Y:S01]  /*5460*/  @!P2 IMAD.MOV R39, RZ, RZ, -R39 ;  /* 0x000000ffff27a224 */ /* 0x000fe200078e0a27 */
[----:B------:R-:W-:Y:S01]  /*5470*/  ISETP.GE.AND P2, PT, R8, RZ, PT ;  /* 0x000000ff0800720c */ /* 0x000fe20003f46270 */
[----:B------:R-:W-:Y:S01]  /*5480*/  IMAD.HI.U32 R8, R7, R33, RZ ;  /* 0x0000002107087227 */ /* 0x000fe200078e00ff */
[----:B------:R-:W-:-:S03]  /*5490*/  ISETP.GT.U32.AND P6, PT, R0, R36, PT ;  /* 0x000000240000720c */ /* 0x000fc60003fc4070 */
[----:B------:R-:W-:Y:S02]  /*54a0*/  @!P5 IMAD.IADD R37, R37, 0x1, -R0 ;  /* 0x000000012525d824 */ /* 0x000fe400078e0a00 */
[----:B------:R-:W-:-:S03]  /*54b0*/  IMAD.HI.U32 R2, R7, R34, RZ ;  /* 0x0000002207027227 */ /* 0x000fc600078e00ff */
[C---:B------:R-:W-:Y:S01]  /*54c0*/  ISETP.GT.U32.AND P5, PT, R0.reuse, R37, PT ;  /* 0x000000250000720c */ /* 0x040fe20003fa4070 */
[----:B------:R-:W-:Y:S02]  /*54d0*/  IMAD.MOV R8, RZ, RZ, -R8 ;  /* 0x000000ffff087224 */ /* 0x000fe400078e0a08 */
[----:B------:R-:W-:Y:S02]  /*54e0*/  IMAD.MOV R11, RZ, RZ, -R2 ;  /* 0x000000ffff0b7224 */ /* 0x000fe400078e0a02 */
[C---:B------:R-:W-:Y:S02]  /*54f0*/  IMAD R33, R0.reuse, R8, R33 ;  /* 0x0000000800217224 */ /* 0x040fe400078e0221 */
[----:B------:R-:W-:Y:S02]  /*5500*/  @!P3 IMAD.IADD R35, R35, 0x1, -R0 ;  /* 0x000000012323b824 */ /* 0x000fe400078e0a00 */
[C---:B------:R-:W-:Y:S02]  /*5510*/  IMAD R34, R0.reuse, R11, R34 ;  /* 0x0000000b00227224 */ /* 0x040fe400078e0222 */
[----:B------:R-:W-:Y:S01]  /*5520*/  @!P4 IMAD.MOV R38, RZ, RZ, -R38 ;  /* 0x000000ffff26c224 */ /* 0x000fe200078e0a26 */
[----:B------:R-:W-:Y:S01]  /*5530*/  ISETP.GT.U32.AND P4, PT, R0, R35, PT ;  /* 0x000000230000720c */ /* 0x000fe20003f84070 */
[----:B------:R-:W-:Y:S01]  /*5540*/  @!P6 IMAD.IADD R36, R36, 0x1, -R0 ;  /* 0x000000012424e824 */ /* 0x000fe200078e0a00 */
[----:B------:R-:W-:Y:S01]  /*5550*/  ISETP.GT.U32.AND P6, PT, R0, R33, PT ;  /* 0x000000210000720c */ /* 0x000fe20003fc4070 */
[----:B------:R-:W-:Y:S01]  /*5560*/  VIADD R8, R6, 0xdc ;  /* 0x000000dc06087836 */ /* 0x000fe20000000000 */
[----:B------:R-:W-:Y:S01]  /*5570*/  ISETP.GT.U32.AND P3, PT, R0, R34, PT ;  /* 0x000000220000720c */ /* 0x000fe20003f64070 */
[----:B------:R-:W-:-:S02]  /*5580*/  VIADD R13, R6, 0xe0 ;  /* 0x000000e0060d7836 */ /* 0x000fc40000000000 */
[----:B------:R-:W-:Y:S01]  /*5590*/  @!P5 IMAD.IADD R37, R37, 0x1, -R0 ;  /* 0x000000012525d824 */ /* 0x000fe200078e0a00 */
[----:B------:R-:W-:Y:S01]  /*55a0*/  IABS R31, R8 ;  /* 0x00000008001f7213 */ /* 0x000fe20000000000 */
[----:B------:R-:W-:Y:S01]  /*55b0*/  @!P0 IMAD.MOV R36, RZ, RZ, -R36 ;  /* 0x000000ffff248224 */ /* 0x000fe200078e0a24 */
[----:B------:R-:W-:Y:S01]  /*55c0*/  IABS R32, R13 ;  /* 0x0000000d00207213 */ /* 0x000fe20000000000 */
[----:B------:R-:W-:Y:S01]  /*55d0*/  VIADD R11, R6, 0xd4 ;  /* 0x000000d4060b7836 */ /* 0x000fe20000000000 */
[----:B------:R-:W-:Y:S01]  /*55e0*/  ISETP.GE.AND P5, PT, R10, RZ, PT ;  /* 0x000000ff0a00720c */ /* 0x000fe20003fa6270 */
[----:B------:R-:W-:Y:S02]  /*55f0*/  VIADD R10, R6, 0xd8 ;  /* 0x000000d8060a7836 */ /* 0x000fe40000000000 */
[C---:B------:R-:W-:Y:S01]  /*5600*/  IMAD.HI.U32 R2, R7.reuse, R31, RZ ;  /* 0x0000001f07027227 */ /* 0x040fe200078e00ff */
[----:B------:R-:W-:Y:S02]  /*5610*/  IABS R29, R11 ;  /* 0x0000000b001d7213 */ /* 0x000fe40000000000 */
[----:B------:R-:W-:Y:S01]  /*5620*/  IABS R30, R10 ;  /* 0x0000000a001e7213 */ /* 0x000fe20000000000 */
[----:B------:R-:W-:-:S04]  /*5630*/  IMAD.HI.U32 R9, R7, R32, RZ ;  /* 0x0000002007097227 */ /* 0x000fc800078e00ff */
[--C-:B------:R-:W-:Y:S01]  /*5640*/  @!P4 IMAD.IADD R35, R35, 0x1, -R0.reuse ;  /* 0x000000012323c824 */ /* 0x100fe200078e0a00 */
[----:B------:R-:W-:Y:S01]  /*5650*/  ISETP.GE.AND P4, PT, R13, RZ, PT ;  /* 0x000000ff0d00720c */ /* 0x000fe20003f86270 */
[----:B------:R-:W-:Y:S02]  /*5660*/  @!P6 IMAD.IADD R33, R33, 0x1, -R0 ;  /* 0x000000012121e824 */ /* 0x000fe400078e0a00 */
[----:B------:R-:W-:Y:S02]  /*5670*/  IMAD.MOV R2, RZ, RZ, -R2 ;  /* 0x000000ffff027224 */ /* 0x000fe400078e0a02 */
[----:B------:R-:W-:Y:S02]  /*5680*/  IMAD.MOV R9, RZ, RZ, -R9 ;  /* 0x000000ffff097224 */ /* 0x000fe400078e0a09 */
[----:B------:R-:W-:Y:S01]  /*5690*/  @!P3 IMAD.IADD R34, R34, 0x1, -R0 ;  /* 0x000000012222b824 */ /* 0x000fe200078e0a00 */
[----:B------:R-:W-:Y:S01]  /*56a0*/  ISETP.GE.AND P3, PT, R8, RZ, PT ;  /* 0x000000ff0800720c */ /* 0x000fe20003f66270 */
[----:B------:R-:W-:Y:S01]  /*56b0*/  @!P2 IMAD.MOV R35, RZ, RZ, -R35 ;  /* 0x000000ffff23a224 */ /* 0x000fe200078e0a23 */
[C---:B------:R-:W-:Y:S01]  /*56c0*/  ISETP.GT.U32.AND P2, PT, R0.reuse, R33, PT ;  /* 0x000000210000720c */ /* 0x040fe20003f44070 */
[C---:B------:R-:W-:Y:S01]  /*56d0*/  IMAD R31, R0.reuse, R2, R31 ;  /* 0x00000002001f7224 */ /* 0x040fe200078e021f */
[C---:B------:R-:W-:Y:S01]  /*56e0*/  ISETP.GT.U32.AND P6, PT, R0.reuse, R34, PT ;  /* 0x000000220000720c */ /* 0x040fe20003fc4070 */
[----:B------:R-:W-:-:S02]  /*56f0*/  IMAD R32, R0, R9, R32 ;  /* 0x0000000900207224 */ /* 0x000fc400078e0220 */
[----:B------:R-:W-:-:S03]  /*5700*/  IMAD.HI.U32 R2, R7, R30, RZ ;  /* 0x0000001e07027227 */ /* 0x000fc600078e00ff */
[----:B------:R-:W-:Y:S01]  /*5710*/  ISETP.GT.U32.AND P0, PT, R0, R32, PT ;  /* 0x000000200000720c */ /* 0x000fe20003f04070 */
[----:B------:R-:W-:Y:S02]  /*5720*/  IMAD.MOV R9, RZ, RZ, -R2 ;  /* 0x000000ffff097224 */ /* 0x000fe400078e0a02 */
[----:B------:R-:W-:Y:S01]  /*5730*/  @!P1 IMAD.MOV R37, RZ, RZ, -R37 ;  /* 0x000000ffff259224 */ /* 0x000fe200078e0a25 */
[----:B------:R-:W-:Y:S01]  /*5740*/  ISETP.GE.AND P1, PT, R12, RZ, PT ;  /* 0x000000ff0c00720c */ /* 0x000fe20003f26270 */
[----:B------:R-:W-:Y:S02]  /*5750*/  IMAD R30, R0, R9, R30 ;  /* 0x00000009001e7224 */ /* 0x000fe400078e021e */
[--C-:B------:R-:W-:Y:S02]  /*5760*/  @!P2 IMAD.IADD R33, R33, 0x1, -R0.reuse ;  /* 0x000000012121a824 */ /* 0x100fe400078e0a00 */
[--C-:B------:R-:W-:Y:S01]  /*5770*/  @!P6 IMAD.IADD R34, R34, 0x1, -R0.reuse ;  /* 0x000000012222e824 */ /* 0x100fe200078e0a00 */
[----:B------:R-:W-:Y:S01]  /*5780*/  ISETP.GT.U32.AND P2, PT, R0, R30, PT ;  /* 0x0000001e0000720c */ /* 0x000fe20003f44070 */
[----:B------:R-:W-:Y:S01]  /*5790*/  VIADD R12, R6, 0xd0 ;  /* 0x000000d0060c7836 */ /* 0x000fe20000000000 */
[----:B------:R-:W-:Y:S01]  /*57a0*/  ISETP.GT.U32.AND P6, PT, R0, R31, PT ;  /* 0x0000001f0000720c */ /* 0x000fe20003fc4070 */
[----:B------:R-:W-:-:S02]  /*57b0*/  @!P0 IMAD.IADD R32, R32, 0x1, -R0 ;  /* 0x0000000120208824 */ /* 0x000fc400078e0a00 */
[----:B------:R-:W-:Y:S01]  /*57c0*/  VIADD R13, R6, 0xcc ;  /* 0x000000cc060d7836 */ /* 0x000fe20000000000 */
[----:B------:R-:W-:Y:S01]  /*57d0*/  IABS R28, R12 ;  /* 0x0000000c001c7213 */ /* 0x000fe20000000000 */
[C---:B------:R-:W-:Y:S01]  /*57e0*/  IMAD.HI.U32 R2, R7.reuse, R29, RZ ;  /* 0x0000001d07027227 */ /* 0x040fe200078e00ff */
[----:B------:R-:W-:Y:S02]  /*57f0*/  ISETP.GT.U32.AND P0, PT, R0, R32, PT ;  /* 0x000000200000720c */ /* 0x000fe40003f04070 */
[----:B------:R-:W-:Y:S01]  /*5800*/  IABS R27, R13 ;  /* 0x0000000d001b7213 */ /* 0x000fe20000000000 */
[----:B------:R-:W-:-:S04]  /*5810*/  IMAD.HI.U32 R8, R7, R28, RZ ;  /* 0x0000001c07087227 */ /* 0x000fc800078e00ff */
[----:B------:R-:W-:Y:S02]  /*5820*/  @!P2 IMAD.IADD R30, R30, 0x1, -R0 ;  /* 0x000000011e1ea824 */ /* 0x000fe400078e0a00 */
[----:B------:R-:W-:Y:S02]  /*5830*/  IMAD.MOV R2, RZ, RZ, -R2 ;  /* 0x000000ffff027224 */ /* 0x000fe400078e0a02 */
[----:B------:R-:W-:Y:S01]  /*5840*/  @!P6 IMAD.IADD R31, R31, 0x1, -R0 ;  /* 0x000000011f1fe824 */ /* 0x000fe200078e0a00 */
[----:B------:R-:W-:Y:S01]  /*5850*/  ISETP.GE.AND P6, PT, R11, RZ, PT ;  /* 0x000000ff0b00720c */ /* 0x000fe20003fc6270 */
[----:B------:R-:W-:Y:S01]  /*5860*/  @!P5 IMAD.MOV R34, RZ, RZ, -R34 ;  /* 0x000000ffff22d224 */ /* 0x000fe200078e0a22 */
[C---:B------:R-:W-:Y:S01]  /*5870*/  ISETP.GT.U32.AND P5, PT, R0.reuse, R30, PT ;  /* 0x0000001e0000720c */ /* 0x040fe20003fa4070 */
[----:B------:R-:W-:Y:S01]  /*5880*/  IMAD.HI.U32 R9, R7, R27, RZ ;  /* 0x0000001b07097227 */ /* 0x000fe200078e00ff */
[----:B------:R-:W-:-:S03]  /*5890*/  ISETP.GT.U32.AND P2, PT, R0, R31, PT ;  /* 0x0000001f0000720c */ /* 0x000fc60003f44070 */
[----:B------:R-:W-:Y:S02]  /*58a0*/  IMAD.MOV R11, RZ, RZ, -R8 ;  /* 0x000000ffff0b7224 */ /* 0x000fe400078e0a08 */
[----:B------:R-:W-:Y:S02]  /*58b0*/  IMAD R29, R0, R2, R29 ;  /* 0x00000002001d7224 */ /* 0x000fe400078e021d */
[----:B------:R-:W-:Y:S01]  /*58c0*/  @!P0 IMAD.IADD R32, R32, 0x1, -R0 ;  /* 0x0000000120208824 */ /* 0x000fe200078e0a00 */
[----:B------:R-:W-:Y:S01]  /*58d0*/  ISETP.GE.AND P0, PT, R10, RZ, PT ;  /* 0x000000ff0a00720c */ /* 0x000fe20003f06270 */
[----:B------:R-:W-:Y:S02]  /*58e0*/  IMAD.MOV R9, RZ, RZ, -R9 ;  /* 0x000000ffff097224 */ /* 0x000fe400078e0a09 */
[C---:B------:R-:W-:Y:S02]  /*58f0*/  IMAD R28, R0.reuse, R11, R28 ;  /* 0x0000000b001c7224 */ /* 0x040fe400078e021c */
[----:B------:R-:W-:Y:S01]  /*5900*/  @!P1 IMAD.MOV R33, RZ, RZ, -R33 ;  /* 0x000000ffff219224 */ /* 0x000fe200078e0a21 */
[C---:B------:R-:W-:Y:S01]  /*5910*/  ISETP.GT.U32.AND P1, PT, R0.reuse, R29, PT ;  /* 0x0000001d0000720c */ /* 0x040fe20003f24070 */
[----:B------:R-:W-:-:S02]  /*5920*/  IMAD R27, R0, R9, R27 ;  /* 0x00000009001b7224 */ /* 0x000fc400078e021b */
[----:B------:R-:W-:Y:S01]  /*5930*/  @!P4 IMAD.MOV R32, RZ, RZ, -R32 ;  /* 0x000000ffff20c224 */ /* 0x000fe200078e0a20 */
[----:B------:R-:W-:Y:S01]  /*5940*/  ISETP.GT.U32.AND P4, PT, R0, R28, PT ;  /* 0x0000001c0000720c */ /* 0x000fe20003f84070 */
[--C-:B------:R-:W-:Y:S01]  /*5950*/  @!P5 IMAD.IADD R30, R30, 0x1, -R0.reuse ;  /* 0x000000011e1ed824 */ /* 0x100fe200078e0a00 */
[----:B------:R-:W-:Y:S01]  /*5960*/  ISETP.GT.U32.AND P5, PT, R0, R27, PT ;  /* 0x0000001b0000720c */ /* 0x000fe20003fa4070 */
[C---:B------:R-:W-:Y:S02]  /*5970*/  VIADD R8, R6.reuse, 0xc8 ;  /* 0x000000c806087836 */ /* 0x040fe40000000000 */
[C---:B------:R-:W-:Y:S02]  /*5980*/  VIADD R10, R6.reuse, 0xc4 ;  /* 0x000000c4060a7836 */ /* 0x040fe40000000000 */
[----:B------:R-:W-:Y:S01]  /*5990*/  VIADD R11, R6, 0xc0 ;  /* 0x000000c0060b7836 */ /* 0x000fe20000000000 */
[----:B------:R-:W-:Y:S01]  /*59a0*/  IABS R26, R8 ;  /* 0x00000008001a7213 */ /* 0x000fe20000000000 */
[--C-:B------:R-:W-:Y:S01]  /*59b0*/  @!P1 IMAD.IADD R29, R29, 0x1, -R0.reuse ;  /* 0x000000011d1d9824 */ /* 0x100fe200078e0a00 */
[----:B------:R-:W-:Y:S01]  /*59c0*/  IABS R25, R10 ;  /* 0x0000000a00197213 */ /* 0x000fe20000000000 */
[--C-:B------:R-:W-:Y:S01]  /*59d0*/  @!P2 IMAD.IADD R31, R31, 0x1, -R0.reuse ;  /* 0x000000011f1fa824 */ /* 0x100fe200078e0a00 */
[----:B------:R-:W-:Y:S01]  /*59e0*/  IABS R24, R11 ;  /* 0x0000000b00187213 */ /* 0x000fe20000000000 */
[----:B------:R-:W-:Y:S01]  /*59f0*/  @!P4 IMAD.IADD R28, R28, 0x1, -R0 ;  /* 0x000000011c1cc824 */ /* 0x000fe200078e0a00 */
[----:B------:R-:W-:Y:S01]  /*5a00*/  ISETP.GT.U32.AND P4, PT, R0, R29, PT ;  /* 0x0000001d0000720c */ /* 0x000fe20003f84070 */
[----:B------:R-:W-:Y:S01]  /*5a10*/  IMAD.HI.U32 R2, R7, R26, RZ ;  /* 0x0000001a07027227 */ /* 0x000fe200078e00ff */
[----:B------:R-:W-:-:S02]  /*5a20*/  ISETP.GE.AND P2, PT, R12, RZ, PT ;  /* 0x000000ff0c00720c */ /* 0x000fc40003f46270 */
[----:B------:R-:W-:Y:S01]  /*5a30*/  ISETP.GE.AND P1, PT, R13, RZ, PT ;  /* 0x000000ff0d00720c */ /* 0x000fe20003f26270 */
[----:B------:R-:W-:Y:S01]  /*5a40*/  @!P5 IMAD.IADD R27, R27, 0x1, -R0 ;  /* 0x000000011b1bd824 */ /* 0x000fe200078e0a00 */
[----:B------:R-:W-:Y:S01]  /*5a50*/  ISETP.GT.U32.AND P5, PT, R0, R28, PT ;  /* 0x0000001c0000720c */ /* 0x000fe20003fa4070 */
[----:B------:R-:W-:Y:S02]  /*5a60*/  IMAD.MOV R9, RZ, RZ, -R2 ;  /* 0x000000ffff097224 */ /* 0x000fe400078e0a02 */
[----:B------:R-:W-:-:S04]  /*5a70*/  IMAD.HI.U32 R2, R7, R25, RZ ;  /* 0x0000001907027227 */ /* 0x000fc800078e00ff */
[C---:B------:R-:W-:Y:S02]  /*5a80*/  IMAD R26, R0.reuse, R9, R26 ;  /* 0x00000009001a7224 */ /* 0x040fe400078e021a */
[----:B------:R-:W-:Y:S02]  /*5a90*/  IMAD.MOV R2, RZ, RZ, -R2 ;  /* 0x000000ffff027224 */ /* 0x000fe400078e0a02 */
[--C-:B------:R-:W-:Y:S01]  /*5aa0*/  @!P4 IMAD.IADD R29, R29, 0x1, -R0.reuse ;  /* 0x000000011d1dc824 */ /* 0x100fe200078e0a00 */
[C---:B------:R-:W-:Y:S01]  /*5ab0*/  ISETP.GT.U32.AND P4, PT, R0.reuse, R26, PT ;  /* 0x0000001a0000720c */ /* 0x040fe20003f84070 */
[----:B------:R-:W-:Y:S02]  /*5ac0*/  IMAD R25, R0, R2, R25 ;  /* 0x0000000200197224 */ /* 0x000fe400078e0219 */
[----:B------:R-:W-:Y:S02]  /*5ad0*/  @!P5 IMAD.IADD R28, R28, 0x1, -R0 ;  /* 0x000000011c1cd824 */ /* 0x000fe400078e0a00 */
[----:B------:R-:W-:Y:S01]  /*5ae0*/  IMAD.HI.U32 R2, R7, R24, RZ ;  /* 0x0000001807027227 */ /* 0x000fe200078e00ff */
[----:B------:R-:W-:-:S03]  /*5af0*/  ISETP.GT.U32.AND P5, PT, R0, R25, PT ;  /* 0x000000190000720c */ /* 0x000fc60003fa4070 */
[----:B------:R-:W-:Y:S01]  /*5b00*/  @!P3 IMAD.MOV R31, RZ, RZ, -R31 ;  /* 0x000000ffff1fb224 */ /* 0x000fe200078e0a1f */
[----:B------:R-:W-:Y:S01]  /*5b10*/  ISETP.GT.U32.AND P3, PT, R0, R27, PT ;  /* 0x0000001b0000720c */ /* 0x000fe20003f64070 */
[----:B------:R-:W-:Y:S02]  /*5b20*/  VIADD R12, R6, 0xbc ;  /* 0x000000bc060c7836 */ /* 0x000fe40000000000 */
[----:B------:R-:W-:Y:S02]  /*5b30*/  IMAD.MOV R9, RZ, RZ, -R2 ;  /* 0x000000ffff097224 */ /* 0x000fe400078e0a02 */
[----:B------:R-:W-:Y:S01]  /*5b40*/  @!P4 IMAD.IADD R26, R26, 0x1, -R0 ;  /* 0x000000011a1ac824 */ /* 0x000fe200078e0a00 */
[----:B------:R-:W-:Y:S01]  /*5b50*/  IABS R23, R12 ;  /* 0x0000000c00177213 */ /* 0x000fe20000000000 */
[----:B------:R-:W-:Y:S01]  /*5b60*/  IMAD R24, R0, R9, R24 ;  /* 0x0000000900187224 */ /* 0x000fe200078e0218 */
[----:B------:R-:W-:Y:S01]  /*5b70*/  ISETP.GE.AND P4, PT, R10, RZ, PT ;  /* 0x000000ff0a00720c */ /* 0x000fe20003f86270 */
[----:B------:R-:W-:-:S02]  /*5b80*/  @!P5 IMAD.IADD R25, R25, 0x1, -R0 ;  /* 0x000000011919d824 */ /* 0x000fc400078e0a00 */
[----:B------:R-:W-:Y:S01]  /*5b90*/  @!P0 IMAD.MOV R30, RZ, RZ, -R30 ;  /* 0x000000ffff1e8224 */ /* 0x000fe200078e0a1e */
[----:B------:R-:W-:Y:S01]  /*5ba0*/  ISETP.GT.U32.AND P0, PT, R0, R26, PT ;  /* 0x0000001a0000720c */ /* 0x000fe20003f04070 */
[----:B------:R-:W-:Y:S01]  /*5bb0*/  VIADD R13, R6, 0xb8 ;  /* 0x000000b8060d7836 */ /* 0x000fe20000000000 */
[----:B------:R-:W-:Y:S01]  /*5bc0*/  ISETP.GT.U32.AND P5, PT, R0, R24, PT ;  /* 0x000000180000720c */ /* 0x000fe20003fa4070 */
[----:B------:R-:W-:-:S03]  /*5bd0*/  IMAD.HI.U32 R2, R7, R23, RZ ;  /* 0x0000001707027227 */ /* 0x000fc600078e00ff */
[----:B------:R-:W-:Y:S01]  /*5be0*/  IABS R21, R13 ;  /* 0x0000000d00157213 */ /* 0x000fe20000000000 */
[----:B------:R-:W-:Y:S01]  /*5bf0*/  @!P3 IMAD.IADD R27, R27, 0x1, -R0 ;  /* 0x000000011b1bb824 */ /* 0x000fe200078e0a00 */
[----:B------:R-:W-:Y:S01]  /*5c00*/  ISETP.GE.AND P3, PT, R8, RZ, PT ;  /* 0x000000ff0800720c */ /* 0x000fe20003f66270 */
[----:B------:R-:W-:Y:S02]  /*5c10*/  IMAD.MOV R8, RZ, RZ, -R2 ;  /* 0x000000ffff087224 */ /* 0x000fe400078e0a02 */
[----:B------:R-:W-:Y:S01]  /*5c20*/  @!P6 IMAD.MOV R29, RZ, RZ, -R29 ;  /* 0x000000ffff1de224 */ /* 0x000fe200078e0a1d */
[C---:B------:R-:W-:Y:S01]  /*5c30*/  ISETP.GT.U32.AND P6, PT, R0.reuse, R25, PT ;  /* 0x000000190000720c */ /* 0x040fe20003fc4070 */
[----:B------:R-:W-:Y:S02]  /*5c40*/  IMAD R23, R0, R8, R23 ;  /* 0x0000000800177224 */ /* 0x000fe400078e0217 */
[----:B------:R-:W-:Y:S02]  /*5c50*/  VIADD R8, R6, 0xb4 ;  /* 0x000000b406087836 */ /* 0x000fe40000000000 */
[----:B------:R-:W-:-:S03]  /*5c60*/  IMAD.HI.U32 R2, R7, R21, RZ ;  /* 0x0000001507027227 */ /* 0x000fc600078e00ff */
[----:B------:R-:W-:Y:S01]  /*5c70*/  IABS R20, R8 ;  /* 0x0000000800147213 */ /* 0x000fe20000000000 */
[--C-:B------:R-:W-:Y:S01]  /*5c80*/  @!P0 IMAD.IADD R26, R26, 0x1, -R0.reuse ;  /* 0x000000011a1a8824 */ /* 0x100fe200078e0a00 */
[----:B------:R-:W-:Y:S01]  /*5c90*/  ISETP.GT.U32.AND P0, PT, R0, R23, PT ;  /* 0x000000170000720c */ /* 0x000fe20003f04070 */
[----:B------:R-:W-:Y:S01]  /*5ca0*/  @!P5 IMAD.IADD R24, R24, 0x1, -R0 ;  /* 0x000000011818d824 */ /* 0x000fe200078e0a00 */
[----:B------:R-:W-:Y:S01]  /*5cb0*/  ISETP.GE.AND P5, PT, R8, RZ, PT ;  /* 0x000000ff0800720c */ /* 0x000fe20003fa6270 */
[----:B------:R-:W-:Y:S02]  /*5cc0*/  IMAD.MOV R2, RZ, RZ, -R2 ;  /* 0x000000ffff027224 */ /* 0x000fe400078e0a02 */
[----:B------:R-:W-:Y:S01]  /*5cd0*/  @!P3 IMAD.MOV R26, RZ, RZ, -R26 ;  /* 0x000000ffff1ab224 */ /* 0x000fe200078e0a1a */
[C---:B------:R-:W-:Y:S01]  /*5ce0*/  ISETP.GT.U32.AND P3, PT, R0.reuse, R24, PT ;  /* 0x000000180000720c */ /* 0x040fe20003f64070 */
[----:B------:R-:W-:Y:S02]  /*5cf0*/  IMAD R21, R0, R2, R21 ;  /* 0x0000000200157224 */ /* 0x000fe400078e0215 */
[----:B------:R-:W-:-:S04]  /*5d00*/  IMAD.HI.U32 R2, R7, R20, RZ ;  /* 0x0000001407027227 */ /* 0x000fc800078e00ff */
[----:B------:R-:W-:Y:S01]  /*5d10*/  @!P6 IMAD.IADD R25, R25, 0x1, -R0 ;  /* 0x000000011919e824 */ /* 0x000fe200078e0a00 */
[----:B------:R-:W-:Y:S01]  /*5d20*/  ISETP.GE.AND P6, PT, R13, RZ, PT ;  /* 0x000000ff0d00720c */ /* 0x000fe20003fc6270 */
[----:B------:R-:W-:Y:S02]  /*5d30*/  IMAD.MOV R9, RZ, RZ, -R2 ;  /* 0x000000ffff097224 */ /* 0x000fe400078e0a02 */
[----:B------:R-:W-:Y:S01]  /*5d40*/  @!P4 IMAD.MOV R25, RZ, RZ, -R25 ;  /* 0x000000ffff19c224 */ /* 0x000fe200078e0a19 */
[C---:B------:R-:W-:Y:S01]  /*5d50*/  ISETP.GT.U32.AND P4, PT, R0.reuse, R21, PT ;  /* 0x000000150000720c */ /* 0x040fe20003f84070 */
[----:B------:R-:W-:Y:S02]  /*5d60*/  IMAD R20, R0, R9, R20 ;  /* 0x0000000900147224 */ /* 0x000fe400078e0214 */
[--C-:B------:R-:W-:Y:S02]  /*5d70*/  @!P3 IMAD.IADD R24, R24, 0x1, -R0.reuse ;  /* 0x000000011818b824 */ /* 0x100fe400078e0a00 */
[----:B------:R-:W-:Y:S01]  /*5d80*/  VIADD R10, R6, 0xb0 ;  /* 0x000000b0060a7836 */ /* 0x000fe20000000000 */
[----:B------:R-:W-:Y:S01]  /*5d90*/  ISETP.GT.U32.AND P3, PT, R0, R20, PT ;  /* 0x000000140000720c */ /* 0x000fe20003f64070 */
[----:B------:R-:W-:-:S02]  /*5da0*/  @!P0 IMAD.IADD R23, R23, 0x1, -R0 ;  /* 0x0000000117178824 */ /* 0x000fc400078e0a00 */
[----:B------:R-:W-:Y:S01]  /*5db0*/  @!P2 IMAD.MOV R28, RZ, RZ, -R28 ;  /* 0x000000ffff1ca224 */ /* 0x000fe200078e0a1c */
[----:B------:R-:W-:Y:S01]  /*5dc0*/  ISETP.GE.AND P2, PT, R11, RZ, PT ;  /* 0x000000ff0b00720c */ /* 0x000fe20003f46270 */
[C---:B------:R-:W-:Y:S01]  /*5dd0*/  VIADD R11, R6.reuse, 0xac ;  /* 0x000000ac060b7836 */ /* 0x040fe20000000000 */
[----:B------:R-:W-:Y:S01]  /*5de0*/  IABS R19, R10 ;  /* 0x0000000a00137213 */ /* 0x000fe20000000000 */
[----:B------:R-:W-:Y:S01]  /*5df0*/  VIADD R14, R6, 0xa8 ;  /* 0x000000a8060e7836 */ /* 0x000fe20000000000 */
[----:B------:R-:W-:Y:S01]  /*5e00*/  ISETP.GT.U32.AND P0, PT, R0, R23, PT ;  /* 0x000000170000720c */ /* 0x000fe20003f04070 */
[----:B------:R-:W-:Y:S01]  /*5e10*/  @!P4 IMAD.IADD R21, R21, 0x1, -R0 ;  /* 0x000000011515c824 */ /* 0x000fe200078e0a00 */
[----:B------:R-:W-:Y:S01]  /*5e20*/  IABS R17, R11 ;  /* 0x0000000b00117213 */ /* 0x000fe20000000000 */
[----:B------:R-:W-:Y:S01]  /*5e30*/  @!P1 IMAD.MOV R27, RZ, RZ, -R27 ;  /* 0x000000ffff1b9224 */ /* 0x000fe200078e0a1b */
[----:B------:R-:W-:Y:S01]  /*5e40*/  ISETP.GE.AND P1, PT, R12, RZ, PT ;  /* 0x000000ff0c00720c */ /* 0x000fe20003f26270 */
[----:B------:R-:W-:Y:S01]  /*5e50*/  IMAD.HI.U32 R2, R7, R19, RZ ;  /* 0x0000001307027227 */ /* 0x000fe200078e00ff */
[----:B------:R-:W-:-:S02]  /*5e60*/  IABS R15, R14 ;  /* 0x0000000e000f7213 */ /* 0x000fc40000000000 */
[----:B------:R-:W-:Y:S01]  /*5e70*/  ISETP.GE.AND P4, PT, R11, RZ, PT ;  /* 0x000000ff0b00720c */ /* 0x000fe20003f86270 */
[----:B------:R-:W-:Y:S01]  /*5e80*/  @!P3 IMAD.IADD R20, R20, 0x1, -R0 ;  /* 0x000000011414b824 */ /* 0x000fe200078e0a00 */
[----:B------:R-:W-:Y:S01]  /*5e90*/  ISETP.GT.U32.AND P3, PT, R0, R21, PT ;  /* 0x000000150000720c */ /* 0x000fe20003f64070 */
[----:B------:R-:W-:Y:S01]  /*5ea0*/  IMAD.HI.U32 R8, R7, R17, RZ ;  /* 0x0000001107087227 */ /* 0x000fe200078e00ff */
[----:B------:R-:W-:-:S03]  /*5eb0*/  IABS R11, R18 ;  /* 0x00000012000b7213 */ /* 0x000fc60000000000 */
[----:B------:R-:W-:Y:S02]  /*5ec0*/  IMAD.MOV R9, RZ, RZ, -R2 ;  /* 0x000000ffff097224 */ /* 0x000fe400078e0a02 */
[----:B------:R-:W-:Y:S01]  /*5ed0*/  @!P2 IMAD.MOV R24, RZ, RZ, -R24 ;  /* 0x000000ffff18a224 */ /* 0x000fe200078e0a18 */
[----:B------:R-:W-:Y:S01]  /*5ee0*/  ISETP.GT.U32.AND P2, PT, R0, R20, PT ;  /* 0x000000140000720c */ /* 0x000fe20003f44070 */
[----:B------:R-:W-:-:S04]  /*5ef0*/  IMAD.HI.U32 R2, R7, R15, RZ ;  /* 0x0000000f07027227 */ /* 0x000fc800078e00ff */
[----:B------:R-:W-:Y:S02]  /*5f00*/  IMAD.MOV R8, RZ, RZ, -R8 ;  /* 0x000000ffff087224 */ /* 0x000fe400078e0a08 */
[----:B------:R-:W-:Y:S01]  /*5f10*/  @!P0 IMAD.IADD R23, R23, 0x1, -R0 ;  /* 0x0000000117178824 */ /* 0x000fe200078e0a00 */
[----:B------:R-:W-:Y:S01]  /*5f20*/  ISETP.GE.AND P0, PT, R10, RZ, PT ;  /* 0x000000ff0a00720c */ /* 0x000fe20003f06270 */
[C---:B------:R-:W-:Y:S01]  /*5f30*/  IMAD R19, R0.reuse, R9, R19 ;  /* 0x0000000900137224 */ /* 0x040fe200078e0213 */
[----:B------:R-:W-:Y:S01]  /*5f40*/  IABS R10, R22 ;  /* 0x00000016000a7213 */ /* 0x000fe20000000000 */
[----:B------:R-:W-:Y:S02]  /*5f50*/  IMAD.MOV R2, RZ, RZ, -R2 ;  /* 0x000000ffff027224 */ /* 0x000fe400078e0a02 */
[C---:B------:R-:W-:Y:S02]  /*5f60*/  IMAD R17, R0.reuse, R8, R17 ;  /* 0x0000000800117224 */ /* 0x040fe400078e0211 */
[----:B------:R-:W-:Y:S01]  /*5f70*/  @!P1 IMAD.MOV R23, RZ, RZ, -R23 ;  /* 0x000000ffff179224 */ /* 0x000fe200078e0a17 */
[C---:B------:R-:W-:Y:S01]  /*5f80*/  ISETP.GT.U32.AND P1, PT, R0.reuse, R19, PT ;  /* 0x000000130000720c */ /* 0x040fe20003f24070 */
[----:B------:R-:W-:-:S02]  /*5f90*/  IMAD R15, R0, R2, R15 ;  /* 0x00000002000f7224 */ /* 0x000fc400078e020f */
[--C-:B------:R-:W-:Y:S01]  /*5fa0*/  @!P3 IMAD.IADD R21, R21, 0x1, -R0.reuse ;  /* 0x000000011515b824 */ /* 0x100fe200078e0a00 */
[----:B------:R-:W-:Y:S01]  /*5fb0*/  ISETP.GT.U32.AND P3, PT, R0, R17, PT ;  /* 0x000000110000720c */ /* 0x000fe20003f64070 */
[----:B------:R-:W-:Y:S01]  /*5fc0*/  @!P2 IMAD.IADD R20, R20, 0x1, -R0 ;  /* 0x000000011414a824 */ /* 0x000fe200078e0a00 */
[----:B------:R-:W-:Y:S01]  /*5fd0*/  ISETP.GT.U32.AND P2, PT, R0, R15, PT ;  /* 0x0000000f0000720c */ /* 0x000fe20003f44070 */
[----:B------:R-:W-:Y:S02]  /*5fe0*/  VIADD R16, R6, 0xa4 ;  /* 0x000000a406107836 */ /* 0x000fe40000000000 */
[----:B------:R-:W-:-:S03]  /*5ff0*/  IMAD.HI.U32 R8, R7, R11, RZ ;  /* 0x0000000b07087227 */ /* 0x000fc600078e00ff */
[----:B------:R-:W-:Y:S01]  /*6000*/  IABS R13, R16 ;  /* 0x00000010000d7213 */ /* 0x000fe20000000000 */
[----:B------:R-:W-:Y:S01]  /*6010*/  @!P1 IMAD.IADD R19, R19, 0x1, -R0 ;  /* 0x0000000113139824 */ /* 0x000fe200078e0a00 */
[----:B------:R-:W-:Y:S01]  /*6020*/  ISETP.GE.AND P1, PT, R14, RZ, PT ;  /* 0x000000ff0e00720c */ /* 0x000fe20003f26270 */
[----:B------:R-:W-:Y:S02]  /*6030*/  IMAD.MOV R9, RZ, RZ, -R8 ;  /* 0x000000ffff097224 */ /* 0x000fe400078e0a08 */
[----:B------:R-:W-:Y:S01]  /*6040*/  @!P3 IMAD.IADD R17, R17, 0x1, -R0 ;  /* 0x000000011111b824 */ /* 0x000fe200078e0a00 */
[----:B------:R-:W-:Y:S01]  /*6050*/  ISETP.GT.U32.AND P3, PT, R0, R19, PT ;  /* 0x000000130000720c */ /* 0x000fe20003f64070 */
[----:B------:R-:W-:-:S04]  /*6060*/  IMAD.HI.U32 R2, R7, R13, RZ ;  /* 0x0000000d07027227 */ /* 0x000fc800078e00ff */
[----:B------:R-:W-:Y:S01]  /*6070*/  @!P2 IMAD.IADD R15, R15, 0x1, -R0 ;  /* 0x000000010f0fa824 */ /* 0x000fe200078e0a00 */
[C---:B------:R-:W-:Y:S01]  /*6080*/  ISETP.GT.U32.AND P2, PT, R0.reuse, R17, PT ;  /* 0x000000110000720c */ /* 0x040fe20003f44070 */
[----:B------:R-:W-:Y:S02]  /*6090*/  IMAD.MOV R2, RZ, RZ, -R2 ;  /* 0x000000ffff027224 */ /* 0x000fe400078e0a02 */
[C---:B------:R-:W-:Y:S02]  /*60a0*/  IMAD R11, R0.reuse, R9, R11 ;  /* 0x00000009000b7224 */ /* 0x040fe400078e020b */
[----:B------:R-:W-:Y:S02]  /*60b0*/  IMAD R13, R0, R2, R13 ;  /* 0x00000002000d7224 */ /* 0x000fe400078e020d */
[----:B------:R-:W-:Y:S02]  /*60c0*/  @!P3 IMAD.IADD R19, R19, 0x1, -R0 ;  /* 0x000000011313b824 */ /* 0x000fe400078e0a00 */
[----:B------:R-:W-:Y:S01]  /*60d0*/  VIADD R78, R6, 0x98 ;  /* 0x00000098064e7836 */ /* 0x000fe20000000000 */
[----:B------:R-:W-:Y:S01]  /*60e0*/  ISETP.GT.U32.AND P3, PT, R0, R13, PT ;  /* 0x0000000d0000720c */ /* 0x000fe20003f64070 */
[----:B------:R-:W-:-:S03]  /*60f0*/  IMAD.HI.U32 R2, R7, R10, RZ ;  /* 0x0000000a07027227 */ /* 0x000fc600078e00ff */
[----:B------:R-:W-:Y:S01]  /*6100*/  IABS R12, R78 ;  /* 0x0000004e000c7213 */ /* 0x000fe20000000000 */
[----:B------:R-:W-:Y:S01]  /*6110*/  @!P2 IMAD.IADD R17, R17, 0x1, -R0 ;  /* 0x000000011111a824 */ /* 0x000fe200078e0a00 */
[C---:B------:R-:W-:Y:S01]  /*6120*/  ISETP.GT.U32.AND P2, PT, R0.reuse, R11, PT ;  /* 0x0000000b0000720c */ /* 0x040fe20003f44070 */
[----:B------:R-:W-:Y:S02]  /*6130*/  IMAD.MOV R9, RZ, RZ, -R2 ;  /* 0x000000ffff097224 */ /* 0x000fe400078e0a02 */
[----:B------:R-:W-:Y:S01]  /*6140*/  @!P6 IMAD.MOV R21, RZ, RZ, -R21 ;  /* 0x000000ffff15e224 */ /* 0x000fe200078e0a15 */
[C---:B------:R-:W-:Y:S01]  /*6150*/  ISETP.GT.U32.AND P6, PT, R0.reuse, R15, PT ;  /* 0x0000000f0000720c */ /* 0x040fe20003fc4070 */
[----:B------:R-:W-:Y:S02]  /*6160*/  IMAD R9, R0, R9, R10 ;  /* 0x0000000900097224 */ /* 0x000fe400078e020a */
[----:B------:R-:W-:-:S04]  /*6170*/  IMAD.HI.U32 R8, R7, R12, RZ ;  /* 0x0000000c07087227 */ /* 0x000fc800078e00ff */
[----:B------:R-:W-:Y:S01]  /*6180*/  @!P3 IMAD.IADD R13, R13, 0x1, -R0 ;  /* 0x000000010d0db824 */ /* 0x000fe200078e0a00 */
[----:B------:R-:W-:Y:S01]  /*6190*/  ISETP.GT.U32.AND P3, PT, R0, R9, PT ;  /* 0x000000090000720c */ /* 0x000fe20003f64070 */
[----:B------:R-:W-:Y:S02]  /*61a0*/  IMAD.MOV R81, RZ, RZ, -R8 ;  /* 0x000000ffff517224 */ /* 0x000fe400078e0a08 */
[----:B------:R-:W-:Y:S02]  /*61b0*/  VIADD R80, R6, 0x90 ;  /* 0x0000009006507836 */ /* 0x000fe40000000000 */
[----:B------:R-:W-:Y:S01]  /*61c0*/  @!P2 IMAD.IADD R11, R11, 0x1, -R0 ;  /* 0x000000010b0ba824 */ /* 0x000fe200078e0a00 */
[----:B------:R-:W-:Y:S01]  /*61d0*/  ISETP.GT.U32.AND P2, PT, R0, R13, PT ;  /* 0x0000000d0000720c */ /* 0x000fe20003f44070 */
[----:B------:R-:W-:Y:S01]  /*61e0*/  @!P5 IMAD.MOV R20, RZ, RZ, -R20 ;  /* 0x000000ffff14d224 */ /* 0x000fe200078e0a14 */
[----:B------:R-:W-:Y:S01]  /*61f0*/  ISETP.GE.AND P5, PT, R16, RZ, PT ;  /* 0x000000ff1000720c */ /* 0x000fe20003fa6270 */
[C---:B------:R-:W-:Y:S01]  /*6200*/  IMAD R2, R0.reuse, R81, R12 ;  /* 0x0000005100027224 */ /* 0x040fe200078e020c */
[----:B------:R-:W-:Y:S01]  /*6210*/  IABS R16, R80 ;  /* 0x0000005000107213 */ /* 0x000fe20000000000 */
[----:B------:R-:W-:Y:S01]  /*6220*/  @!P0 IMAD.MOV R19, RZ, RZ, -R19 ;  /* 0x000000ffff138224 */ /* 0x000fe200078e0a13 */
[C---:B------:R-:W-:Y:S01]  /*6230*/  ISETP.GT.U32.AND P0, PT, R0.reuse, R11, PT ;  /* 0x0000000b0000720c */ /* 0x040fe20003f04070 */
[----:B------:R-:W-:Y:S01]  /*6240*/  @!P4 IMAD.MOV R17, RZ, RZ, -R17 ;  /* 0x000000ffff11c224 */ /* 0x000fe200078e0a11 */
[----:B------:R-:W-:Y:S01]  /*6250*/  ISETP.GT.U32.AND P4, PT, R0, R2, PT ;  /* 0x000000020000720c */ /* 0x000fe20003f84070 */
[----:B------:R-:W-:Y:S01]  /*6260*/  @!P6 IMAD.IADD R15, R15, 0x1, -R0 ;  /* 0x000000010f0fe824 */ /* 0x000fe200078e0a00 */
[----:B------:R-:W-:Y:S01]  /*6270*/  ISETP.GE.AND P6, PT, R18, RZ, PT ;  /* 0x000000ff1200720c */ /* 0x000fe20003fc6270 */
[----:B------:R-:W-:-:S04]  /*6280*/  IMAD.HI.U32 R10, R7, R16, RZ ;  /* 0x00000010070a7227 */ /* 0x000fc800078e00ff */
[----:B------:R-:W-:Y:S02]  /*6290*/  @!P3 IMAD.IADD R9, R9, 0x1, -R0 ;  /* 0x000000010909b824 */ /* 0x000fe400078e0a00 */
[----:B------:R-:W-:Y:S02]  /*62a0*/  VIADD R14, R6, 0x94 ;  /* 0x00000094060e7836 */ /* 0x000fe40000000000 */
[----:B------:R-:W-:Y:S01]  /*62b0*/  IMAD.MOV R83, RZ, RZ, -R10 ;  /* 0x000000ffff537224 */ /* 0x000fe200078e0a0a */
[C---:B------:R-:W-:Y:S01]  /*62c0*/  ISETP.GT.U32.AND P3, PT, R0.reuse, R9, PT ;  /* 0x000000090000720c */ /* 0x040fe20003f64070 */
[----:B------:R-:W-:Y:S01]  /*62d0*/  @!P0 IMAD.IADD R11, R11, 0x1, -R0 ;  /* 0x000000010b0b8824 */ /* 0x000fe200078e0a00 */
[----:B------:R-:W-:Y:S01]  /*62e0*/  IABS R18, R14 ;  /* 0x0000000e00127213 */ /* 0x000fe20000000000 */
[----:B------:R-:W-:Y:S01]  /*62f0*/  IMAD R16, R0, R83, R16 ;  /* 0x0000005300107224 */ /* 0x000fe200078e0210 */
[----:B------:R-:W-:Y:S01]  /*6300*/  ISETP.GE.AND P0, PT, R14, RZ, PT ;  /* 0x000000ff0e00720c */ /* 0x000fe20003f06270 */
[----:B------:R-:W-:Y:S01]  /*6310*/  @!P1 IMAD.MOV R15, RZ, RZ, -R15 ;  /* 0x000000ffff0f9224 */ /* 0x000fe200078e0a0f */
[----:B------:R-:W-:Y:S01]  /*6320*/  ISETP.GE.AND P1, PT, R22, RZ, PT ;  /* 0x000000ff1600720c */ /* 0x000fe20003f26270 */
[----:B------:R-:W-:-:S02]  /*6330*/  @!P4 IMAD.IADD R2, R2, 0x1, -R0 ;  /* 0x000000010202c824 */ /* 0x000fc400078e0a00 */
[----:B------:R-:W-:Y:S01]  /*6340*/  @!P6 IMAD.MOV R11, RZ, RZ, -R11 ;  /* 0x000000ffff0be224 */ /* 0x000fe200078e0a0b */
[C---:B------:R-:W-:Y:S01]  /*6350*/  ISETP.GT.U32.AND P6, PT, R0.reuse, R16, PT ;  /* 0x000000100000720c */ /* 0x040fe20003fc4070 */
[----:B------:R-:W-:Y:S01]  /*6360*/  IMAD.HI.U32 R8, R7, R18, RZ ;  /* 0x0000001207087227 */ /* 0x000fe200078e00ff */
[----:B------:R-:W-:-:S03]  /*6370*/  ISETP.GT.U32.AND P4, PT, R0, R2, PT ;  /* 0x000000020000720c */ /* 0x000fc60003f84070 */
[----:B------:R-:W-:Y:S02]  /*6380*/  IMAD.MOV R81, RZ, RZ, -R8 ;  /* 0x000000ffff517224 */ /* 0x000fe400078e0a08 */
[----:B------:R-:W-:Y:S02]  /*6390*/  VIADD R8, R6, 0x8c ;  /* 0x0000008c06087836 */ /* 0x000fe40000000000 */
[--C-:B------:R-:W-:Y:S01]  /*63a0*/  @!P3 IMAD.IADD R9, R9, 0x1, -R0.reuse ;  /* 0x000000010909b824 */ /* 0x100fe200078e0a00 */
[----:B------:R-:W-:Y:S01]  /*63b0*/  ISETP.GE.AND P3, PT, R80, RZ, PT ;  /* 0x000000ff5000720c */ /* 0x000fe20003f66270 */
[----:B------:R-:W-:Y:S01]  /*63c0*/  @!P2 IMAD.IADD R13, R13, 0x1, -R0 ;  /* 0x000000010d0da824 */ /* 0x000fe200078e0a00 */
[----:B------:R-:W-:Y:S01]  /*63d0*/  IABS R14, R8 ;  /* 0x00000008000e7213 */ /* 0x000fe20000000000 */
[----:B------:R-:W-:Y:S01]  /*63e0*/  IMAD R18, R0, R81, R18 ;  /* 0x0000005100127224 */ /* 0x000fe200078e0212 */
[----:B------:R-:W-:Y:S01]  /*63f0*/  ISETP.GE.AND P2, PT, R78, RZ, PT ;  /* 0x000000ff4e00720c */ /* 0x000fe20003f46270 */
[----:B------:R-:W-:Y:S01]  /*6400*/  @!P1 IMAD.MOV R9, RZ, RZ, -R9 ;  /* 0x000000ffff099224 */ /* 0x000fe200078e0a09 */
[----:B------:R-:W-:Y:S01]  /*6410*/  ISETP.GE.AND P1, PT, R8, RZ, PT ;  /* 0x000000ff0800720c */ /* 0x000fe20003f26270 */
[----:B------:R-:W-:-:S02]  /*6420*/  VIADD R8, R6, 0x88 ;  /* 0x0000008806087836 */ /* 0x000fc40000000000 */
[----:B------:R-:W-:Y:S01]  /*6430*/  @!P5 IMAD.MOV R13, RZ, RZ, -R13 ;  /* 0x000000ffff0dd224 */ /* 0x000fe200078e0a0d */
[----:B------:R-:W-:Y:S01]  /*6440*/  ISETP.GT.U32.AND P5, PT, R0, R18, PT ;  /* 0x000000120000720c */ /* 0x000fe20003fa4070 */
[--C-:B------:R-:W-:Y:S01]  /*6450*/  @!P6 IMAD.IADD R16, R16, 0x1, -R0.reuse ;  /* 0x000000011010e824 */ /* 0x100fe200078e0a00 */
[----:B------:R-:W-:Y:S01]  /*6460*/  IABS R12, R8 ;  /* 0x00000008000c7213 */ /* 0x000fe20000000000 */
[----:B------:R-:W-:Y:S01]  /*6470*/  @!P4 IMAD.IADD R2, R2, 0x1, -R0 ;  /* 0x000000010202c824 */ /* 0x000fe200078e0a00 */
[----:B------:R-:W-:Y:S01]  /*6480*/  ISETP.GE.AND P4, PT, R8, RZ, PT ;  /* 0x000000ff0800720c */ /* 0x000fe20003f86270 */
[----:B------:R-:W-:Y:S01]  /*6490*/  IMAD.HI.U32 R8, R7, R14, RZ ;  /* 0x0000000e07087227 */ /* 0x000fe200078e00ff */
[----:B------:R-:W-:-:S03]  /*64a0*/  ISETP.GT.U32.AND P6, PT, R0, R16, PT ;  /* 0x000000100000720c */ /* 0x000fc60003fc4070 */
[----:B------:R-:W-:Y:S02]  /*64b0*/  IMAD.MOV R81, RZ, RZ, -R8 ;  /* 0x000000ffff517224 */ /* 0x000fe400078e0a08 */
[----:B------:R-:W-:-:S04]  /*64c0*/  IMAD.HI.U32 R8, R7, R12, RZ ;  /* 0x0000000c07087227 */ /* 0x000fc800078e00ff */
[----:B------:R-:W-:Y:S02]  /*64d0*/  IMAD R14, R0, R81, R14 ;  /* 0x00000051000e7224 */ /* 0x000fe400078e020e */
[----:B------:R-:W-:Y:S02]  /*64e0*/  @!P5 IMAD.IADD R18, R18, 0x1, -R0 ;  /* 0x000000011212d824 */ /* 0x000fe400078e0a00 */
[----:B------:R-:W-:Y:S02]  /*64f0*/  IMAD.MOV R81, RZ, RZ, -R8 ;  /* 0x000000ffff517224 */ /* 0x000fe400078e0a08 */
[----:B------:R-:W-:Y:S01]  /*6500*/  VIADD R10, R6, 0x84 ;  /* 0x00000084060a7836 */ /* 0x000fe20000000000 */
[----:B------:R-:W-:Y:S01]  /*6510*/  ISETP.GT.U32.AND P5, PT, R0, R18, PT ;  /* 0x000000120000720c */ /* 0x000fe20003fa4070 */
[----:B------:R-:W-:Y:S02]  /*6520*/  @!P6 IMAD.IADD R16, R16, 0x1, -R0 ;  /* 0x000000011010e824 */ /* 0x000fe400078e0a00 */
[----:B------:R-:W-:Y:S01]  /*6530*/  IMAD R12, R0, R81, R12 ;  /* 0x00000051000c7224 */ /* 0x000fe200078e020c */
[----:B------:R-:W-:Y:S01]  /*6540*/  IABS R22, R10 ;  /* 0x0000000a00167213 */ /* 0x000fe20000000000 */
[----:B------:R-:W-:-:S02]  /*6550*/  @!P3 IMAD.MOV R16, RZ, RZ, -R16 ;  /* 0x000000ffff10b224 */ /* 0x000fc400078e0a10 */
[----:B------:R-:W-:Y:S01]  /*6560*/  @!P2 IMAD.MOV R2, RZ, RZ, -R2 ;  /* 0x000000ffff02a224 */ /* 0x000fe200078e0a02 */
[----:B------:R-:W-:Y:S01]  /*6570*/  ISETP.GT.U32.AND P3, PT, R0, R12, PT ;  /* 0x0000000c0000720c */ /* 0x000fe20003f64070 */
[----:B------:R-:W-:Y:S01]  /*6580*/  VIADD R80, R6, 0x80 ;  /* 0x0000008006507836 */ /* 0x000fe20000000000 */
[----:B------:R-:W-:Y:S01]  /*6590*/  ISETP.GE.AND P2, PT, R10, RZ, PT ;  /* 0x000000ff0a00720c */ /* 0x000fe20003f46270 */
[----:B------:R-:W-:-:S03]  /*65a0*/  IMAD.HI.U32 R10, R7, R22, RZ ;  /* 0x00000016070a7227 */ /* 0x000fc600078e00ff */
[----:B------:R-:W-:Y:S01]  /*65b0*/  IABS R78, R80 ;  /* 0x00000050004e7213 */ /* 0x000fe20000000000 */
[----:B------:R-:W-:Y:S01]  /*65c0*/  @!P5 IMAD.IADD R18, R18, 0x1, -R0 ;  /* 0x000000011212d824 */ /* 0x000fe200078e0a00 */
[----:B------:R-:W-:Y:S01]  /*65d0*/  ISETP.GT.U32.AND P5, PT, R0, R14, PT ;  /* 0x0000000e0000720c */ /* 0x000fe20003fa4070 */
[----:B------:R-:W-:Y:S01]  /*65e0*/  IMAD.MOV R83, RZ, RZ, -R10 ;  /* 0x000000ffff537224 */ /* 0x000fe200078e0a0a */
[----:B------:R-:W-:Y:S01]  /*65f0*/  ISETP.GE.AND P6, PT, R80, RZ, PT ;  /* 0x000000ff5000720c */ /* 0x000fe20003fc6270 */
[----:B------:R-:W-:Y:S02]  /*6600*/  VIADD R88, R6, 0x78 ;  /* 0x0000007806587836 */ /* 0x000fe40000000000 */
[----:B------:R-:W-:Y:S02]  /*6610*/  IMAD R10, R0, R83, R22 ;  /* 0x00000053000a7224 */ /* 0x000fe400078e0216 */
[----:B------:R-:W-:Y:S01]  /*6620*/  @!P3 IMAD.IADD R12, R12, 0x1, -R0 ;  /* 0x000000010c0cb824 */ /* 0x000fe200078e0a00 */
[----:B------:R-:W-:Y:S01]  /*6630*/  IABS R82, R88 ;  /* 0x0000005800527213 */ /* 0x000fe20000000000 */
[----:B------:R-:W-:-:S02]  /*6640*/  VIADD R22, R6, 0x7c ;  /* 0x0000007c06167836 */ /* 0x000fc40000000000 */
[----:B------:R-:W-:Y:S01]  /*6650*/  IMAD.HI.U32 R8, R7, R78, RZ ;  /* 0x0000004e07087227 */ /* 0x000fe200078e00ff */
[----:B------:R-:W-:Y:S02]  /*6660*/  ISETP.GT.U32.AND P3, PT, R0, R12, PT ;  /* 0x0000000c0000720c */ /* 0x000fe40003f64070 */
[----:B------:R-:W-:Y:S01]  /*6670*/  IABS R80, R22 ;  /* 0x0000001600507213 */ /* 0x000fe20000000000 */
[----:B------:R-:W-:Y:S01]  /*6680*/  @!P0 IMAD.MOV R18, RZ, RZ, -R18 ;  /* 0x000000ffff128224 */ /* 0x000fe200078e0a12 */
[----:B------:R-:W-:Y:S01]  /*6690*/  ISETP.GE.AND P0, PT, R22, RZ, PT ;  /* 0x000000ff1600720c */ /* 0x000fe20003f06270 */
[----:B------:R-:W-:Y:S02]  /*66a0*/  IMAD.MOV R81, RZ, RZ, -R8 ;  /* 0x000000ffff517224 */ /* 0x000fe400078e0a08 */
[----:B------:R-:W-:Y:S02]  /*66b0*/  @!P5 IMAD.IADD R14, R14, 0x1, -R0 ;  /* 0x000000010e0ed824 */ /* 0x000fe400078e0a00 */
[----:B------:R-:W-:-:S02]  /*66c0*/  VIADD R89, R6, 0x74 ;  /* 0x0000007406597836 */ /* 0x000fc40000000000 */
[C---:B------:R-:W-:Y:S01]  /*66d0*/  IMAD.HI.U32 R22, R7.reuse, R80, RZ ;  /* 0x0000005007167227 */ /* 0x040fe200078e00ff */
[C---:B------:R-:W-:Y:S02]  /*66e0*/  ISETP.GT.U32.AND P5, PT, R0.reuse, R14, PT ;  /* 0x0000000e0000720c */ /* 0x040fe40003fa4070 */
[----:B------:R-:W-:Y:S01]  /*66f0*/  IABS R84, R89 ;  /* 0x0000005900547213 */ /* 0x000fe20000000000 */
[----:B------:R-:W-:Y:S02]  /*6700*/  IMAD R8, R0, R81, R78 ;  /* 0x0000005100087224 */ /* 0x000fe400078e024e */
[----:B------:R-:W-:-:S04]  /*6710*/  IMAD.HI.U32 R78, R7, R82, RZ ;  /* 0x00000052074e7227 */ /* 0x000fc800078e00ff */
[----:B------:R-:W-:Y:S02]  /*6720*/  IMAD.MOV R81, RZ, RZ, -R22 ;  /* 0x000000ffff517224 */ /* 0x000fe400078e0a16 */
[----:B------:R-:W-:Y:S02]  /*6730*/  IMAD.MOV R83, RZ, RZ, -R78 ;  /* 0x000000ffff537224 */ /* 0x000fe400078e0a4e */
[----:B------:R-:W-:Y:S01]  /*6740*/  @!P3 IMAD.IADD R12, R12, 0x1, -R0 ;  /* 0x000000010c0cb824 */ /* 0x000fe200078e0a00 */
[C---:B------:R-:W-:Y:S01]  /*6750*/  ISETP.GT.U32.AND P3, PT, R0.reuse, R8, PT ;  /* 0x000000080000720c */ /* 0x040fe20003f64070 */
[----:B------:R-:W-:Y:S02]  /*6760*/  IMAD R78, R0, R81, R80 ;  /* 0x00000051004e7224 */ /* 0x000fe400078e0250 */
[----:B------:R-:W-:-:S04]  /*6770*/  IMAD.HI.U32 R80, R7, R84, RZ ;  /* 0x0000005407507227 */ /* 0x000fc800078e00ff */
[----:B------:R-:W-:Y:S02]  /*6780*/  IMAD R22, R0, R83, R82 ;  /* 0x0000005300167224 */ /* 0x000fe400078e0252 */
[----:B------:R-:W-:Y:S02]  /*6790*/  IMAD.MOV R83, RZ, RZ, -R80 ;  /* 0x000000ffff537224 */ /* 0x000fe400078e0a50 */
[----:B------:R-:W-:Y:S01]  /*67a0*/  @!P5 IMAD.IADD R14, R14, 0x1, -R0 ;  /* 0x000000010e0ed824 */ /* 0x000fe200078e0a00 */
[C---:B------:R-:W-:Y:S01]  /*67b0*/  ISETP.GT.U32.AND P5, PT, R0.reuse, R10, PT ;  /* 0x0000000a0000720c */ /* 0x040fe20003fa4070 */
[C---:B------:R-:W-:Y:S02]  /*67c0*/  IMAD R80, R0.reuse, R83, R84 ;  /* 0x0000005300507224 */ /* 0x040fe400078e0254 */
[----:B------:R-:W-:Y:S01]  /*67d0*/  @!P1 IMAD.MOV R14, RZ, RZ, -R14 ;  /* 0x000000ffff0e9224 */ /* 0x000fe200078e0a0e */
[----:B------:R-:W-:Y:S01]  /*67e0*/  ISETP.GT.U32.AND P1, PT, R0, R78, PT ;  /* 0x0000004e0000720c */ /* 0x000fe20003f24070 */
[----:B------:R-:W-:Y:S01]  /*67f0*/  @!P3 IMAD.IADD R8, R8, 0x1, -R0 ;  /* 0x000000010808b824 */ /* 0x000fe200078e0a00 */
[----:B------:R-:W-:Y:S01]  /*6800*/  ISETP.GT.U32.AND P3, PT, R0, R80, PT ;  /* 0x000000500000720c */ /* 0x000fe20003f64070 */
[----:B------:R-:W-:-:S02]  /*6810*/  VIADD R90, R6, 0x70 ;  /* 0x00000070065a7836 */ /* 0x000fc40000000000 */
[C---:B------:R-:W-:Y:S02]  /*6820*/  VIADD R91, R6.reuse, 0x6c ;  /* 0x0000006c065b7836 */ /* 0x040fe40000000000 */
[----:B------:R-:W-:Y:S01]  /*6830*/  VIADD R92, R6, 0x68 ;  /* 0x00000068065c7836 */ /* 0x000fe20000000000 */
[----:B------:R-:W-:Y:S01]  /*6840*/  IABS R85, R90 ;  /* 0x0000005a00557213 */ /* 0x000fe20000000000 */
[----:B------:R-:W-:Y:S01]  /*6850*/  @!P5 IMAD.IADD R10, R10, 0x1, -R0 ;  /* 0x000000010a0ad824 */ /* 0x000fe200078e0a00 */
[----:B------:R-:W-:Y:S01]  /*6860*/  IABS R86, R91 ;  /* 0x0000005b00567213 */ /* 0x000fe20000000000 */
[----:B------:R-:W-:Y:S01]  /*6870*/  @!P4 IMAD.MOV R12, RZ, RZ, -R12 ;  /* 0x000000ffff0cc224 */ /* 0x000fe200078e0a0c */
[----:B------:R-:W-:Y:S01]  /*6880*/  IABS R84, R92 ;  /* 0x0000005c00547213 */ /* 0x000fe20000000000 */
[--C-:B------:R-:W-:Y:S01]  /*6890*/  @!P1 IMAD.IADD R78, R78, 0x1, -R0.reuse ;  /* 0x000000014e4e9824 */ /* 0x100fe200078e0a00 */
[----:B------:R-:W-:Y:S01]  /*68a0*/  ISETP.GT.U32.AND P1, PT, R0, R8, PT ;  /* 0x000000080000720c */ /* 0x000fe20003f24070 */
[----:B------:R-:W-:Y:S01]  /*68b0*/  @!P3 IMAD.IADD R80, R80, 0x1, -R0 ;  /* 0x000000015050b824 */ /* 0x000fe200078e0a00 */
[C---:B------:R-:W-:Y:S01]  /*68c0*/  ISETP.GT.U32.AND P5, PT, R0.reuse, R10, PT ;  /* 0x0000000a0000720c */ /* 0x040fe20003fa4070 */
[----:B------:R-:W-:Y:S01]  /*68d0*/  IMAD.HI.U32 R81, R7, R85, RZ ;  /* 0x0000005507517227 */ /* 0x000fe200078e00ff */
[----:B------:R-:W-:-:S02]  /*68e0*/  ISETP.GT.U32.AND P4, PT, R0, R22, PT ;  /* 0x000000160000720c */ /* 0x000fc40003f84070 */
[----:B------:R-:W-:Y:S01]  /*68f0*/  ISETP.GT.U32.AND P3, PT, R0, R80, PT ;  /* 0x000000500000720c */ /* 0x000fe20003f64070 */
[----:B------:R-:W-:-:S04]  /*6900*/  IMAD.HI.U32 R82, R7, R86, RZ ;  /* 0x0000005607527227 */ /* 0x000fc800078e00ff */
[----:B------:R-:W-:Y:S02]  /*6910*/  IMAD.MOV R81, RZ, RZ, -R81 ;  /* 0x000000ffff517224 */ /* 0x000fe400078e0a51 */
[----:B------:R-:W-:Y:S02]  /*6920*/  IMAD.MOV R87, RZ, RZ, -R82 ;  /* 0x000000ffff577224 */ /* 0x000fe400078e0a52 */
[----:B------:R-:W-:-:S04]  /*6930*/  IMAD.HI.U32 R82, R7, R84, RZ ;  /* 0x0000005407527227 */ /* 0x000fc800078e00ff */
[----:B------:R-:W-:Y:S02]  /*6940*/  IMAD R83, R0, R81, R85 ;  /* 0x0000005100537224 */ /* 0x000fe400078e0255 */
[----:B------:R-:W-:Y:S02]  /*6950*/  IMAD.MOV R85, RZ, RZ, -R82 ;  /* 0x000000ffff557224 */ /* 0x000fe400078e0a52 */
[----:B------:R-:W-:Y:S01]  /*6960*/  @!P1 IMAD.IADD R8, R8, 0x1, -R0 ;  /* 0x0000000108089824 */ /* 0x000fe200078e0a00 */
[C---:B------:R-:W-:Y:S01]  /*6970*/  ISETP.GT.U32.AND P1, PT, R0.reuse, R83, PT ;  /* 0x000000530000720c */ /* 0x040fe20003f24070 */
[----:B------:R-:W-:Y:S02]  /*6980*/  IMAD R82, R0, R85, R84 ;  /* 0x0000005500527224 */ /* 0x000fe400078e0254 */
[--C-:B------:R-:W-:Y:S02]  /*6990*/  @!P3 IMAD.IADD R80, R80, 0x1, -R0.reuse ;  /* 0x000000015050b824 */ /* 0x100fe400078e0a00 */
[----:B------:R-:W-:Y:S01]  /*69a0*/  VIADD R94, R6, 0x60 ;  /* 0x00000060065e7836 */ /* 0x000fe20000000000 */
[----:B------:R-:W-:Y:S01]  /*69b0*/  ISETP.GT.U32.AND P3, PT, R0, R82, PT ;  /* 0x000000520000720c */ /* 0x000fe20003f64070 */
[--C-:B------:R-:W-:Y:S01]  /*69c0*/  @!P5 IMAD.IADD R10, R10, 0x1, -R0.reuse ;  /* 0x000000010a0ad824 */ /* 0x100fe200078e0a00 */
[----:B------:R-:W-:Y:S01]  /*69d0*/  ISETP.GE.AND P5, PT, R88, RZ, PT ;  /* 0x000000ff5800720c */ /* 0x000fe20003fa6270 */
[----:B------:R-:W-:Y:S01]  /*69e0*/  @!P4 IMAD.IADD R22, R22, 0x1, -R0 ;  /* 0x000000011616c824 */ /* 0x000fe200078e0a00 */
[----:B------:R-:W-:Y:S01]  /*69f0*/  IABS R88, R94 ;  /* 0x0000005e00587213 */ /* 0x000fe20000000000 */
[----:B------:R-:W-:Y:S01]  /*6a00*/  @!P2 IMAD.MOV R10, RZ, RZ, -R10 ;  /* 0x000000ffff0aa224 */ /* 0x000fe200078e0a0a */
[C---:B------:R-:W-:Y:S01]  /*6a10*/  ISETP.GT.U32.AND P4, PT, R0.reuse, R78, PT ;  /* 0x0000004e0000720c */ /* 0x040fe20003f84070 */
[----:B------:R-:W-:Y:S01]  /*6a20*/  @!P1 IMAD.IADD R83, R83, 0x1, -R0 ;  /* 0x0000000153539824 */ /* 0x000fe200078e0a00 */
[----:B------:R-:W-:Y:S01]  /*6a30*/  ISETP.GT.U32.AND P2, PT, R0, R22, PT ;  /* 0x000000160000720c */ /* 0x000fe20003f44070 */
[----:B------:R-:W-:Y:S01]  /*6a40*/  VIADD R93, R6, 0x64 ;  /* 0x00000064065d7836 */ /* 0x000fe20000000000 */
[----:B------:R-:W-:Y:S01]  /*6a50*/  ISETP.GE.AND P1, PT, R90, RZ, PT ;  /* 0x000000ff5a00720c */ /* 0x000fe20003f26270 */
[----:B------:R-:W-:-:S04]  /*6a60*/  IMAD.HI.U32 R85, R7, R88, RZ ;  /* 0x0000005807557227 */ /* 0x000fc800078e00ff */
[----:B------:R-:W-:Y:S01]  /*6a70*/  @!P3 IMAD.IADD R82, R82, 0x1, -R0 ;  /* 0x000000015252b824 */ /* 0x000fe200078e0a00 */
[C---:B------:R-:W-:Y:S01]  /*6a80*/  ISETP.GT.U32.AND P3, PT, R0.reuse, R83, PT ;  /* 0x000000530000720c */ /* 0x040fe20003f64070 */
[----:B------:R-:W-:Y:S01]  /*6a90*/  IMAD R81, R0, R87, R86 ;  /* 0x0000005700517224 */ /* 0x000fe200078e0256 */
[----:B------:R-:W-:Y:S01]  /*6aa0*/  IABS R86, R93 ;  /* 0x0000005d00567213 */ /* 0x000fe20000000000 */
[----:B------:R-:W-:Y:S02]  /*6ab0*/  IMAD.MOV R85, RZ, RZ, -R85 ;  /* 0x000000ffff557224 */ /* 0x000fe400078e0a55 */
[----:B------:R-:W-:Y:S01]  /*6ac0*/  @!P2 IMAD.IADD R22, R22, 0x1, -R0 ;  /* 0x000000011616a824 */ /* 0x000fe200078e0a00 */
[----:B------:R-:W-:Y:S01]  /*6ad0*/  ISETP.GE.AND P2, PT, R89, RZ, PT ;  /* 0x000000ff5900720c */ /* 0x000fe20003f46270 */
[----:B------:R-:W-:Y:S02]  /*6ae0*/  IMAD R85, R0, R85, R88 ;  /* 0x0000005500557224 */ /* 0x000fe400078e0258 */
[----:B------:R-:W-:-:S04]  /*6af0*/  IMAD.HI.U32 R84, R7, R86, RZ ;  /* 0x0000005607547227 */ /* 0x000fc800078e00ff */
[----:B------:R-:W-:Y:S01]  /*6b00*/  @!P3 IMAD.IADD R83, R83, 0x1, -R0 ;  /* 0x000000015353b824 */ /* 0x000fe200078e0a00 */
[----:B------:R-:W-:Y:S01]  /*6b10*/  ISETP.GT.U32.AND P3, PT, R0, R85, PT ;  /* 0x000000550000720c */ /* 0x000fe20003f64070 */
[----:B------:R-:W-:Y:S02]  /*6b20*/  IMAD.MOV R87, RZ, RZ, -R84 ;  /* 0x000000ffff577224 */ /* 0x000fe400078e0a54 */
[----:B------:R-:W-:Y:S02]  /*6b30*/  VIADD R89, R6, 0x5c ;  /* 0x0000005c06597836 */ /* 0x000fe40000000000 */
[----:B------:R-:W-:Y:S01]  /*6b40*/  @!P4 IMAD.IADD R78, R78, 0x1, -R0 ;  /* 0x000000014e4ec824 */ /* 0x000fe200078e0a00 */
[C---:B------:R-:W-:Y:S01]  /*6b50*/  ISETP.GT.U32.AND P4, PT, R0.reuse, R81, PT ;  /* 0x000000510000720c */ /* 0x040fe20003f84070 */
[----:B------:R-:W-:Y:S01]  /*6b60*/  IMAD R84, R0, R87, R86 ;  /* 0x0000005700547224 */ /* 0x000fe200078e0256 */
[----:B------:R-:W-:Y:S01]  /*6b70*/  IABS R87, R89 ;  /* 0x0000005900577213 */ /* 0x000fe20000000000 */
[----:B------:R-:W-:-:S02]  /*6b80*/  VIADD R90, R6, 0x58 ;  /* 0x00000058065a7836 */ /* 0x000fc40000000000 */
[----:B------:R-:W-:Y:S01]  /*6b90*/  @!P5 IMAD.MOV R22, RZ, RZ, -R22 ;  /* 0x000000ffff16d224 */ /* 0x000fe200078e0a16 */
[----:B------:R-:W-:Y:S01]  /*6ba0*/  ISETP.GT.U32.AND P5, PT, R0, R84, PT ;  /* 0x000000540000720c */ /* 0x000fe20003fa4070 */
[----:B------:R-:W-:Y:S01]  /*6bb0*/  IMAD.HI.U32 R86, R7, R87, RZ ;  /* 0x0000005707567227 */ /* 0x000fe200078e00ff */
[----:B------:R-:W-:-:S03]  /*6bc0*/  IABS R88, R90 ;  /* 0x0000005a00587213 */ /* 0x000fc60000000000 */
[----:B------:R-:W-:Y:S02]  /*6bd0*/  @!P3 IMAD.IADD R85, R85, 0x1, -R0 ;  /* 0x000000015555b824 */ /* 0x000fe400078e0a00 */
[----:B------:R-:W-:Y:S02]  /*6be0*/  IMAD.MOV R86, RZ, RZ, -R86 ;  /* 0x000000ffff567224 */ /* 0x000fe400078e0a56 */
[----:B------:R-:W-:Y:S01]  /*6bf0*/  @!P4 IMAD.IADD R81, R81, 0x1, -R0 ;  /* 0x000000015151c824 */ /* 0x000fe200078e0a00 */
[C---:B------:R-:W-:Y:S01]  /*6c00*/  ISETP.GT.U32.AND P3, PT, R0.reuse, R85, PT ;  /* 0x000000550000720c */ /* 0x040fe20003f64070 */
[----:B------:R-:W-:Y:S01]  /*6c10*/  IMAD R86, R0, R86, R87 ;  /* 0x0000005600567224 */ /* 0x000fe200078e0257 */
[----:B------:R-:W-:Y:S01]  /*6c20*/  ISETP.GE.AND P4, PT, R91, RZ, PT ;  /* 0x000000ff5b00720c */ /* 0x000fe20003f86270 */
[----:B------:R-:W-:-:S04]  /*6c30*/  IMAD.HI.U32 R87, R7, R88, RZ ;  /* 0x0000005807577227 */ /* 0x000fc800078e00ff */
[----:B------:R-:W-:Y:S01]  /*6c40*/  @!P0 IMAD.MOV R78, RZ, RZ, -R78 ;  /* 0x000000ffff4e8224 */ /* 0x000fe200078e0a4e */
[----:B------:R-:W-:Y:S01]  /*6c50*/  ISETP.GT.U32.AND P0, PT, R0, R81, PT ;  /* 0x000000510000720c */ /* 0x000fe20003f04070 */
[----:B------:R-:W-:Y:S02]  /*6c60*/  IMAD.MOV R87, RZ, RZ, -R87 ;  /* 0x000000ffff577224 */ /* 0x000fe400078e0a57 */
[----:B------:R-:W-:Y:S01]  /*6c70*/  @!P5 IMAD.IADD R84, R84, 0x1, -R0 ;  /* 0x000000015454d824 */ /* 0x000fe200078e0a00 */
[----:B------:R-:W-:Y:S01]  /*6c80*/  ISETP.GE.AND P5, PT, R89, RZ, PT ;  /* 0x000000ff5900720c */ /* 0x000fe20003fa6270 */
[C---:B------:R-:W-:Y:S02]  /*6c90*/  IMAD R87, R0.reuse, R87, R88 ;  /* 0x0000005700577224 */ /* 0x040fe400078e0258 */
[----:B------:R-:W-:Y:S01]  /*6ca0*/  @!P1 IMAD.MOV R83, RZ, RZ, -R83 ;  /* 0x000000ffff539224 */ /* 0x000fe200078e0a53 */
[C---:B------:R-:W-:Y:S01]  /*6cb0*/  ISETP.GT.U32.AND P1, PT, R0.reuse, R84, PT ;  /* 0x000000540000720c */ /* 0x040fe20003f24070 */
[----:B------:R-:W-:Y:S01]  /*6cc0*/  @!P3 IMAD.IADD R85, R85, 0x1, -R0 ;  /* 0x000000015555b824 */ /* 0x000fe200078e0a00 */
[C---:B------:R-:W-:Y:S01]  /*6cd0*/  ISETP.GT.U32.AND P3, PT, R0.reuse, R87, PT ;  /* 0x000000570000720c */ /* 0x040fe20003f64070 */
[----:B------:R-:W-:Y:S01]  /*6ce0*/  @!P6 IMAD.MOV R8, RZ, RZ, -R8 ;  /* 0x000000ffff08e224 */ /* 0x000fe200078e0a08 */
[----:B------:R-:W-:Y:S01]  /*6cf0*/  ISETP.GT.U32.AND P6, PT, R0, R82, PT ;  /* 0x000000520000720c */ /* 0x000fe20003fc4070 */
[----:B------:R-:W-:Y:S01]  /*6d00*/  @!P0 IMAD.IADD R81, R81, 0x1, -R0 ;  /* 0x0000000151518824 */ /* 0x000fe200078e0a00 */
[----:B------:R-:W-:Y:S01]  /*6d10*/  ISETP.GE.AND P0, PT, R93, RZ, PT ;  /* 0x000000ff5d00720c */ /* 0x000fe20003f06270 */
[----:B------:R-:W-:Y:S01]  /*6d20*/  @!P2 IMAD.MOV R80, RZ, RZ, -R80 ;  /* 0x000000ffff50a224 */ /* 0x000fe200078e0a50 */
[----:B------:R-:W-:Y:S01]  /*6d30*/  ISETP.GE.AND P2, PT, R92, RZ, PT ;  /* 0x000000ff5c00720c */ /* 0x000fe20003f46270 */
[----:B------:R-:W-:Y:S01]  /*6d40*/  @!P4 IMAD.MOV R81, RZ, RZ, -R81 ;  /* 0x000000ffff51c224 */ /* 0x000fe200078e0a51 */
[----:B------:R-:W-:Y:S01]  /*6d50*/  ISETP.GT.U32.AND P4, PT, R0, R86, PT ;  /* 0x000000560000720c */ /* 0x000fe20003f84070 */
[----:B------:R-:W-:-:S02]  /*6d60*/  VIADD R95, R6, 0x4c ;  /* 0x0000004c065f7836 */ /* 0x000fc40000000000 */
[--C-:B------:R-:W-:Y:S02]  /*6d70*/  @!P1 IMAD.IADD R84, R84, 0x1, -R0.reuse ;  /* 0x0000000154549824 */ /* 0x100fe400078e0a00 */
[--C-:B------:R-:W-:Y:S01]  /*6d80*/  @!P3 IMAD.IADD R87, R87, 0x1, -R0.reuse ;  /* 0x000000015757b824 */ /* 0x100fe200078e0a00 */
[----:B------:R-:W-:Y:S01]  /*6d90*/  IABS R93, R95 ;  /* 0x0000005f005d7213 */ /* 0x000fe20000000000 */
[----:B------:R-:W-:Y:S01]  /*6da0*/  @!P6 IMAD.IADD R82, R82, 0x1, -R0 ;  /* 0x000000015252e824 */ /* 0x000fe200078e0a00 */
[----:B------:R-:W-:Y:S01]  /*6db0*/  ISETP.GE.AND P6, PT, R94, RZ, PT ;  /* 0x000000ff5e00720c */ /* 0x000fe20003fc6270 */
[----:B------:R-:W-:Y:S02]  /*6dc0*/  VIADD R88, R6, 0x54 ;  /* 0x0000005406587836 */ /* 0x000fe40000000000 */
[----:B------:R-:W-:Y:S01]  /*6dd0*/  @!P0 IMAD.MOV R84, RZ, RZ, -R84 ;  /* 0x000000ffff548224 */ /* 0x000fe200078e0a54 */
[----:B------:R-:W-:Y:S01]  /*6de0*/  ISETP.GT.U32.AND P0, PT, R0, R87, PT ;  /* 0x000000570000720c */ /* 0x000fe20003f04070 */
[----:B------:R-:W-:Y:S01]  /*6df0*/  @!P2 IMAD.MOV R82, RZ, RZ, -R82 ;  /* 0x000000ffff52a224 */ /* 0x000fe200078e0a52 */
[----:B------:R-:W-:Y:S01]  /*6e00*/  ISETP.GE.AND P2, PT, R90, RZ, PT ;  /* 0x000000ff5a00720c */ /* 0x000fe20003f46270 */
[----:B------:R-:W-:Y:S01]  /*6e10*/  IMAD.HI.U32 R90, R7, R93, RZ ;  /* 0x0000005d075a7227 */ /* 0x000fe200078e00ff */
[----:B------:R-:W-:-:S02]  /*6e20*/  IABS R91, R88 ;  /* 0x00000058005b7213 */ /* 0x000fc40000000000 */
[----:B------:R-:W-:Y:S01]  /*6e30*/  ISETP.GE.AND P1, PT, R88, RZ, PT ;  /* 0x000000ff5800720c */ /* 0x000fe20003f26270 */
[----:B------:R-:W-:Y:S02]  /*6e40*/  VIADD R96, R6, 0x48 ;  /* 0x0000004806607836 */ /* 0x000fe40000000000 */
[----:B------:R-:W-:Y:S02]  /*6e50*/  @!P4 IMAD.IADD R86, R86, 0x1, -R0 ;  /* 0x000000015656c824 */ /* 0x000fe400078e0a00 */
[----:B------:R-:W-:Y:S01]  /*6e60*/  IMAD.HI.U32 R88, R7, R91, RZ ;  /* 0x0000005b07587227 */ /* 0x000fe200078e00ff */
[----:B------:R-:W-:Y:S02]  /*6e70*/  IABS R94, R96 ;  /* 0x00000060005e7213 */ /* 0x000fe40000000000 */
[----:B------:R-:W-:Y:S01]  /*6e80*/  ISETP.GT.U32.AND P3, PT, R0, R86, PT ;  /* 0x000000560000720c */ /* 0x000fe20003f64070 */
[----:B------:R-:W-:Y:S02]  /*6e90*/  IMAD.MOV R90, RZ, RZ, -R90 ;  /* 0x000000ffff5a7224 */ /* 0x000fe400078e0a5a */
[----:B------:R-:W-:-:S02]  /*6ea0*/  IMAD.MOV R88, RZ, RZ, -R88 ;  /* 0x000000ffff587224 */ /* 0x000fc400078e0a58 */
[C---:B------:R-:W-:Y:S02]  /*6eb0*/  IMAD R90, R0.reuse, R90, R93 ;  /* 0x0000005a005a7224 */ /* 0x040fe400078e025d */
[----:B------:R-:W-:Y:S02]  /*6ec0*/  @!P0 IMAD.IADD R87, R87, 0x1, -R0 ;  /* 0x0000000157578824 */ /* 0x000fe400078e0a00 */
[C---:B------:R-:W-:Y:S02]  /*6ed0*/  IMAD R88, R0.reuse, R88, R91 ;  /* 0x0000005800587224 */ /* 0x040fe400078e025b */
[----:B------:R-:W-:Y:S01]  /*6ee0*/  @!P2 IMAD.MOV R87, RZ, RZ, -R87 ;  /* 0x000000ffff57a224 */ /* 0x000fe200078e0a57 */
[----:B------:R-:W-:Y:S01]  /*6ef0*/  ISETP.GT.U32.AND P2, PT, R0, R90, PT ;  /* 0x0000005a0000720c */ /* 0x000fe20003f44070 */
[----:B------:R-:W-:Y:S02]  /*6f00*/  VIADD R89, R6, 0x50 ;  /* 0x0000005006597836 */ /* 0x000fe40000000000 */
[----:B------:R-:W-:-:S03]  /*6f10*/  IMAD.HI.U32 R91, R7, R94, RZ ;  /* 0x0000005e075b7227 */ /* 0x000fc600078e00ff */
[----:B------:R-:W-:Y:S01]  /*6f20*/  IABS R92, R89 ;  /* 0x00000059005c7213 */ /* 0x000fe20000000000 */
[----:B------:R-:W-:Y:S01]  /*6f30*/  IMAD.MOV R91, RZ, RZ, -R91 ;  /* 0x000000ffff5b7224 */ /* 0x000fe200078e0a5b */
[----:B------:R-:W-:Y:S01]  /*6f40*/  ISETP.GE.AND P4, PT, R89, RZ, PT ;  /* 0x000000ff5900720c */ /* 0x000fe20003f86270 */
[----:B------:R-:W-:Y:S01]  /*6f50*/  @!P3 IMAD.IADD R86, R86, 0x1, -R0 ;  /* 0x000000015656b824 */ /* 0x000fe200078e0a00 */
[C---:B------:R-:W-:Y:S01]  /*6f60*/  ISETP.GT.U32.AND P3, PT, R0.reuse, R88, PT ;  /* 0x000000580000720c */ /* 0x040fe20003f64070 */
[----:B------:R-:W-:Y:S02]  /*6f70*/  IMAD R91, R0, R91, R94 ;  /* 0x0000005b005b7224 */ /* 0x000fe400078e025e */
[----:B------:R-:W-:Y:S02]  /*6f80*/  VIADD R94, R6, 0x44 ;  /* 0x00000044065e7836 */ /* 0x000fe40000000000 */
[----:B------:R-:W-:-:S03]  /*6f90*/  IMAD.HI.U32 R89, R7, R92, RZ ;  /* 0x0000005c07597227 */ /* 0x000fc600078e00ff */
[----:B------:R-:W-:Y:S01]  /*6fa0*/  IABS R100, R94 ;  /* 0x0000005e00647213 */ /* 0x000fe20000000000 */
[----:B------:R-:W-:Y:S02]  /*6fb0*/  @!P2 IMAD.IADD R90, R90, 0x1, -R0 ;  /* 0x000000015a5aa824 */ /* 0x000fe400078e0a00 */
[----:B------:R-:W-:Y:S02]  /*6fc0*/  IMAD.MOV R89, RZ, RZ, -R89 ;  /* 0x000000ffff597224 */ /* 0x000fe400078e0a59 */
[----:B------:R-:W-:Y:S01]  /*6fd0*/  @!P6 IMAD.MOV R85, RZ, RZ, -R85 ;  /* 0x000000ffff55e224 */ /* 0x000fe200078e0a55 */
[C---:B------:R-:W-:Y:S01]  /*6fe0*/  ISETP.GT.U32.AND P2, PT, R0.reuse, R90, PT ;  /* 0x0000005a0000720c */ /* 0x040fe20003f44070 */
[----:B------:R-:W-:Y:S01]  /*6ff0*/  IMAD R89, R0, R89, R92 ;  /* 0x0000005900597224 */ /* 0x000fe200078e025c */
[----:B------:R-:W-:Y:S01]  /*7000*/  ISETP.GE.AND P6, PT, R95, RZ, PT ;  /* 0x000000ff5f00720c */ /* 0x000fe20003fc6270 */
[----:B------:R-:W-:-:S03]  /*7010*/  IMAD.HI.U32 R92, R7, R100, RZ ;  /* 0x00000064075c7227 */ /* 0x000fc600078e00ff */
[----:B------:R-:W-:Y:S01]  /*7020*/  ISETP.GT.U32.AND P0, PT, R0, R89, PT ;  /* 0x000000590000720c */ /* 0x000fe20003f04070 */
[----:B------:R-:W-:Y:S02]  /*7030*/  @!P3 IMAD.IADD R88, R88, 0x1, -R0 ;  /* 0x000000015858b824 */ /* 0x000fe400078e0a00 */
[----:B------:R-:W-:Y:S02]  /*7040*/  IMAD.MOV R95, RZ, RZ, -R92 ;  /* 0x000000ffff5f7224 */ /* 0x000fe400078e0a5c */
[----:B------:R-:W-:Y:S01]  /*7050*/  VIADD R108, R6, 0x3c ;  /* 0x0000003c066c7836 */ /* 0x000fe20000000000 */
[C---:B------:R-:W-:Y:S01]  /*7060*/  ISETP.GT.U32.AND P3, PT, R0.reuse, R88, PT ;  /* 0x000000580000720c */ /* 0x040fe20003f64070 */
[----:B------:R-:W-:Y:S02]  /*7070*/  IMAD R100, R0, R95, R100 ;  /* 0x0000005f00647224 */ /* 0x000fe400078e0264 */
[----:B------:R-:W-:Y:S01]  /*7080*/  @!P2 IMAD.IADD R90, R90, 0x1, -R0 ;  /* 0x000000015a5aa824 */ /* 0x000fe200078e0a00 */
[----:B------:R-:W-:Y:S01]  /*7090*/  IABS R102, R108 ;  /* 0x0000006c00667213 */ /* 0x000fe20000000000 */
[----:B------:R-:W-:Y:S01]  /*70a0*/  @!P5 IMAD.MOV R86, RZ, RZ, -R86 ;  /* 0x000000ffff56d224 */ /* 0x000fe200078e0a56 */
[----:B------:R-:W-:Y:S01]  /*70b0*/  ISETP.GT.U32.AND P2, PT, R0, R100, PT ;  /* 0x000000640000720c */ /* 0x000fe20003f44070 */
[----:B------:R-:W-:Y:S01]  /*70c0*/  VIADD R110, R6, 0x34 ;  /* 0x00000034066e7836 */ /* 0x000fe20000000000 */
[----:B------:R-:W-:Y:S01]  /*70d0*/  ISETP.GE.AND P5, PT, R96, RZ, PT ;  /* 0x000000ff6000720c */ /* 0x000fe20003fa6270 */
[----:B------:R-:W-:-:S02]  /*70e0*/  VIADD R96, R6, 0x40 ;  /* 0x0000004006607836 */ /* 0x000fc40000000000 */
[----:B------:R-:W-:-:S03]  /*70f0*/  IMAD.HI.U32 R93, R7, R102, RZ ;  /* 0x00000066075d7227 */ /* 0x000fc600078e00ff */
[----:B------:R-:W-:Y:S01]  /*7100*/  IABS R101, R96 ;  /* 0x0000006000657213 */ /* 0x000fe20000000000 */
[--C-:B------:R-:W-:Y:S01]  /*7110*/  @!P3 IMAD.IADD R88, R88, 0x1, -R0.reuse ;  /* 0x000000015858b824 */ /* 0x100fe200078e0a00 */
[----:B------:R-:W-:Y:S01]  /*7120*/  ISETP.GT.U32.AND P3, PT, R0, R91, PT ;  /* 0x0000005b0000720c */ /* 0x000fe20003f64070 */
[----:B------:R-:W-:Y:S02]  /*7130*/  IMAD.MOV R93, RZ, RZ, -R93 ;  /* 0x000000ffff5d7224 */ /* 0x000fe400078e0a5d */
[----:B------:R-:W-:Y:S02]  /*7140*/  @!P2 IMAD.IADD R100, R100, 0x1, -R0 ;  /* 0x000000016464a824 */ /* 0x000fe400078e0a00 */
[----:B------:R-:W-:-:S03]  /*7150*/  IMAD.HI.U32 R92, R7, R101, RZ ;  /* 0x00000065075c7227 */ /* 0x000fc600078e00ff */
[C---:B------:R-:W-:Y:S01]  /*7160*/  ISETP.GT.U32.AND P2, PT, R0.reuse, R100, PT ;  /* 0x000000640000720c */ /* 0x040fe20003f44070 */
[----:B------:R-:W-:Y:S02]  /*7170*/  IMAD R102, R0, R93, R102 ;  /* 0x0000005d00667224 */ /* 0x000fe400078e0266 */
[----:B------:R-:W-:Y:S02]  /*7180*/  @!P1 IMAD.MOV R88, RZ, RZ, -R88 ;  /* 0x000000ffff589224 */ /* 0x000fe400078e0a58 */
[--C-:B------:R-:W-:Y:S01]  /*7190*/  @!P3 IMAD.IADD R91, R91, 0x1, -R0.reuse ;  /* 0x000000015b5bb824 */ /* 0x100fe200078e0a00 */
[----:B------:R-:W-:Y:S01]  /*71a0*/  ISETP.GE.AND P3, PT, R96, RZ, PT ;  /* 0x000000ff6000720c */ /* 0x000fe20003f66270 */
[----:B------:R-:W-:Y:S01]  /*71b0*/  @!P0 IMAD.IADD R89, R89, 0x1, -R0 ;  /* 0x0000000159598824 */ /* 0x000fe200078e0a00 */
[----:B------:R-:W-:Y:S01]  /*71c0*/  IABS R96, R110 ;  /* 0x0000006e00607213 */ /* 0x000fe20000000000 */
[----:B------:R-:W-:Y:S01]  /*71d0*/  IMAD.MOV R92, RZ, RZ, -R92 ;  /* 0x000000ffff5c7224 */ /* 0x000fe200078e0a5c */
[----:B------:R-:W-:Y:S01]  /*71e0*/  ISETP.GT.U32.AND P1, PT, R0, R91, PT ;  /* 0x0000005b0000720c */ /* 0x000fe20003f24070 */
[----:B------:R-:W-:Y:S01]  /*71f0*/  VIADD R109, R6, 0x38 ;  /* 0x00000038066d7836 */ /* 0x000fe20000000000 */
[----:B------:R-:W-:Y:S01]  /*7200*/  ISETP.GT.U32.AND P0, PT, R0, R89, PT ;  /* 0x000000590000720c */ /* 0x000fe20003f04070 */
[----:B------:R-:W-:Y:S01]  /*7210*/  @!P2 IMAD.IADD R100, R100, 0x1, -R0 ;  /* 0x000000016464a824 */ /* 0x000fe200078e0a00 */
[C---:B------:R-:W-:Y:S01]  /*7220*/  ISETP.GT.U32.AND P2, PT, R0.reuse, R102, PT ;  /* 0x000000660000720c */ /* 0x040fe20003f44070 */
[----:B------:R-:W-:Y:S01]  /*7230*/  IMAD R101, R0, R92, R101 ;  /* 0x0000005c00657224 */ /* 0x000fe200078e0265 */
[----:B------:R-:W-:Y:S01]  /*7240*/  IABS R99, R109 ;  /* 0x0000006d00637213 */ /* 0x000fe20000000000 */
[----:B------:R-:W-:-:S04]  /*7250*/  IMAD.HI.U32 R92, R7, R96, RZ ;  /* 0x00000060075c7227 */ /* 0x000fc800078e00ff */
[----:B------:R-:W-:Y:S02]  /*7260*/  IMAD.MOV R95, RZ, RZ, -R92 ;  /* 0x000000ffff5f7224 */ /* 0x000fe400078e0a5c */
[----:B------:R-:W-:Y:S01]  /*7270*/  @!P1 IMAD.IADD R91, R91, 0x1, -R0 ;  /* 0x000000015b5b9824 */ /* 0x000fe200078e0a00 */
[C---:B------:R-:W-:Y:S01]  /*7280*/  ISETP.GT.U32.AND P1, PT, R0.reuse, R101, PT ;  /* 0x000000650000720c */ /* 0x040fe20003f24070 */
[----:B------:R-:W-:Y:S02]  /*7290*/  IMAD R96, R0, R95, R96 ;  /* 0x0000005f00607224 */ /* 0x000fe400078e0260 */
[----:B------:R-:W-:Y:S02]  /*72a0*/  VIADD R111, R6, 0x30 ;  /* 0x00000030066f7836 */ /* 0x000fe40000000000 */
[--C-:B------:R-:W-:Y:S01]  /*72b0*/  @!P2 IMAD.IADD R102, R102, 0x1, -R0.reuse ;  /* 0x000000016666a824 */ /* 0x100fe200078e0a00 */
[----:B------:R-:W-:Y:S01]  /*72c0*/  ISETP.GT.U32.AND P2, PT, R0, R96, PT ;  /* 0x000000600000720c */ /* 0x000fe20003f44070 */
[----:B------:R-:W-:Y:S01]  /*72d0*/  @!P0 IMAD.IADD R89, R89, 0x1, -R0 ;  /* 0x0000000159598824 */ /* 0x000fe200078e0a00 */
[----:B------:R-:W-:Y:S01]  /*72e0*/  ISETP.GE.AND P0, PT, R94, RZ, PT ;  /* 0x000000ff5e00720c */ /* 0x000fe20003f06270 */
[----:B------:R-:W-:Y:S01]  /*72f0*/  VIADD R115, R6, 0x2c ;  /* 0x0000002c06737836 */ /* 0x000fe20000000000 */
[----:B------:R-:W-:Y:S01]  /*7300*/  IABS R97, R111 ;  /* 0x0000006f00617213 */ /* 0x000fe20000000000 */
[----:B------:R-:W-:-:S03]  /*7310*/  IMAD.HI.U32 R94, R7, R99, RZ ;  /* 0x00000063075e7227 */ /* 0x000fc600078e00ff */
[----:B------:R-:W-:Y:S01]  /*7320*/  IABS R98, R115 ;  /* 0x0000007300627213 */ /* 0x000fe20000000000 */
[----:B------:R-:W-:Y:S02]  /*7330*/  IMAD.MOV R94, RZ, RZ, -R94 ;  /* 0x000000ffff5e7224 */ /* 0x000fe400078e0a5e */
[----:B------:R-:W-:Y:S02]  /*7340*/  VIADD R116, R6, 0x28 ;  /* 0x0000002806747836 */ /* 0x000fe40000000000 */
[----:B------:R-:W-:-:S03]  /*7350*/  IMAD.HI.U32 R93, R7, R97, RZ ;  /* 0x00000061075d7227 */ /* 0x000fc600078e00ff */
[----:B------:R-:W-:Y:S01]  /*7360*/  IABS R104, R116 ;  /* 0x0000007400687213 */ /* 0x000fe20000000000 */
[----:B------:R-:W-:Y:S02]  /*7370*/  @!P1 IMAD.IADD R101, R101, 0x1, -R0 ;  /* 0x0000000165659824 */ /* 0x000fe400078e0a00 */
[----:B------:R-:W-:Y:S02]  /*7380*/  IMAD R99, R0, R94, R99 ;  /* 0x0000005e00637224 */ /* 0x000fe400078e0263 */
[----:B------:R-:W-:-:S03]  /*7390*/  IMAD.HI.U32 R94, R7, R98, RZ ;  /* 0x00000062075e7227 */ /* 0x000fc600078e00ff */
[----:B------:R-:W-:Y:S01]  /*73a0*/  ISETP.GT.U32.AND P1, PT, R0, R99, PT ;  /* 0x000000630000720c */ /* 0x000fe20003f24070 */
[----:B------:R-:W-:Y:S02]  /*73b0*/  VIADD R117, R6, 0x24 ;  /* 0x0000002406757836 */ /* 0x000fe40000000000 */
[----:B------:R-:W-:Y:S02]  /*73c0*/  IMAD.MOV R93, RZ, RZ, -R93 ;  /* 0x000000ffff5d7224 */ /* 0x000fe400078e0a5d */
[----:B------:R-:W-:Y:S01]  /*73d0*/  @!P2 IMAD.IADD R96, R96, 0x1, -R0 ;  /* 0x000000016060a824 */ /* 0x000fe200078e0a00 */
[C---:B------:R-:W-:Y:S01]  /*73e0*/  ISETP.GT.U32.AND P2, PT, R0.reuse, R101, PT ;  /* 0x000000650000720c */ /* 0x040fe20003f44070 */
[----:B------:R-:W-:Y:S02]  /*73f0*/  IMAD.MOV R103, RZ, RZ, -R94 ;  /* 0x000000ffff677224 */ /* 0x000fe400078e0a5e */
[----:B------:R-:W-:Y:S02]  /*7400*/  IMAD.MOV.U32 R94, RZ, RZ, R104 ;  /* 0x000000ffff5e7224 */ /* 0x000fe400078e0068 */
[----:B------:R-:W-:Y:S01]  /*7410*/  IMAD R95, R0, R93, R97 ;  /* 0x0000005d005f7224 */ /* 0x000fe200078e0261 */
[----:B------:R-:W-:Y:S01]  /*7420*/  IABS R97, R117 ;  /* 0x0000007500617213 */ /* 0x000fe20000000000 */
[----:B------:R-:W-:-:S02]  /*7430*/  VIADD R118, R6, 0x20 ;  /* 0x0000002006767836 */ /* 0x000fc40000000000 */
[----:B------:R-:W-:-:S03]  /*7440*/  IMAD.HI.U32 R92, R7, R94, RZ ;  /* 0x0000005e075c7227 */ /* 0x000fc600078e00ff */
[----:B------:R-:W-:Y:S01]  /*7450*/  IABS R104, R118 ;  /* 0x0000007600687213 */ /* 0x000fe20000000000 */
[C---:B------:R-:W-:Y:S02]  /*7460*/  IMAD R93, R0.reuse, R103, R98 ;  /* 0x00000067005d7224 */ /* 0x040fe400078e0262 */
[----:B------:R-:W-:Y:S02]  /*7470*/  IMAD.MOV.U32 R98, RZ, RZ, R97 ;  /* 0x000000ffff627224 */ /* 0x000fe400078e0061 */
[----:B------:R-:W-:Y:S02]  /*7480*/  IMAD.MOV R97, RZ, RZ, -R92 ;  /* 0x000000ffff617224 */ /* 0x000fe400078e0a5c */
[----:B------:R-:W-:Y:S01]  /*7490*/  @!P2 IMAD.IADD R101, R101, 0x1, -R0 ;  /* 0x000000016565a824 */ /* 0x000fe200078e0a00 */
[----:B------:R-:W-:Y:S01]  /*74a0*/  ISETP.GT.U32.AND P2, PT, R0, R93, PT ;  /* 0x0000005d0000720c */ /* 0x000fe20003f44070 */
[----:B------:R-:W-:-:S04]  /*74b0*/  IMAD.HI.U32 R92, R7, R98, RZ ;  /* 0x00000062075c7227 */ /* 0x000fc800078e00ff */
[----:B------:R-:W-:Y:S02]  /*74c0*/  IMAD R94, R0, R97, R94 ;  /* 0x00000061005e7224 */ /* 0x000fe400078e025e */
[----:B------:R-:W-:-:S04]  /*74d0*/  IMAD.HI.U32 R97, R7, R104, RZ ;  /* 0x0000006807617227 */ /* 0x000fc800078e00ff */
[----:B------:R-:W-:Y:S02]  /*74e0*/  IMAD.MOV R103, RZ, RZ, -R92 ;  /* 0x000000ffff677224 */ /* 0x000fe400078e0a5c */
[----:B------:R-:W-:Y:S02]  /*74f0*/  VIADD R119, R6, 0x1c ;  /* 0x0000001c06777836 */ /* 0x000fe40000000000 */
[----:B------:R-:W-:Y:S02]  /*7500*/  IMAD.MOV R105, RZ, RZ, -R97 ;  /* 0x000000ffff697224 */ /* 0x000fe400078e0a61 */
[C---:B------:R-:W-:Y:S01]  /*7510*/  IMAD R92, R0.reuse, R103, R98 ;  /* 0x00000067005c7224 */ /* 0x040fe200078e0262 */
[----:B------:R-:W-:Y:S01]  /*7520*/  IABS R106, R119 ;  /* 0x00000077006a7213 */ /* 0x000fe20000000000 */
[C---:B------:R-:W-:Y:S02]  /*7530*/  IMAD R98, R0.reuse, R105, R104 ;  /* 0x0000006900627224 */ /* 0x040fe400078e0268 */
[--C-:B------:R-:W-:Y:S01]  /*7540*/  @!P1 IMAD.IADD R99, R99, 0x1, -R0.reuse ;  /* 0x0000000163639824 */ /* 0x100fe200078e0a00 */
[C---:B------:R-:W-:Y:S01]  /*7550*/  ISETP.GT.U32.AND P1, PT, R0.reuse, R95, PT ;  /* 0x0000005f0000720c */ /* 0x040fe20003f24070 */
[----:B------:R-:W-:Y:S01]  /*7560*/  @!P2 IMAD.IADD R93, R93, 0x1, -R0 ;  /* 0x000000015d5da824 */ /* 0x000fe200078e0a00 */
[----:B------:R-:W-:Y:S01]  /*7570*/  ISETP.GT.U32.AND P2, PT, R0, R98, PT ;  /* 0x000000620000720c */ /* 0x000fe20003f44070 */
[----:B------:R-:W-:-:S04]  /*7580*/  IMAD.HI.U32 R97, R7, R106, RZ ;  /* 0x0000006a07617227 */ /* 0x000fc800078e00ff */
[----:B------:R-:W-:Y:S02]  /*7590*/  VIADD R120, R6, 0x18 ;  /* 0x0000001806787836 */ /* 0x000fe40000000000 */
[----:B------:R-:W-:Y:S02]  /*75a0*/  IMAD.MOV R97, RZ, RZ, -R97 ;  /* 0x000000ffff617224 */ /* 0x000fe400078e0a61 */
[----:B------:R-:W-:Y:S01]  /*75b0*/  @!P4 IMAD.MOV R89, RZ, RZ, -R89 ;  /* 0x000000ffff59c224 */ /* 0x000fe200078e0a59 */
[C---:B------:R-:W-:Y:S01]  /*75c0*/  ISETP.GT.U32.AND P4, PT, R0.reuse, R102, PT ;  /* 0x000000660000720c */ /* 0x040fe20003f84070 */
[C---:B------:R-:W-:Y:S01]  /*75d0*/  IMAD R97, R0.reuse, R97, R106 ;  /* 0x0000006100617224 */ /* 0x040fe200078e026a */
[----:B------:R-:W-:Y:S01]  /*75e0*/  IABS R107, R120 ;  /* 0x00000078006b7213 */ /* 0x000fe20000000000 */
[----:B------:R-:W-:Y:S01]  /*75f0*/  @!P5 IMAD.MOV R91, RZ, RZ, -R91 ;  /* 0x000000ffff5bd224 */ /* 0x000fe200078e0a5b */
[----:B------:R-:W-:Y:S01]  /*7600*/  ISETP.GT.U32.AND P5, PT, R0, R99, PT ;  /* 0x000000630000720c */ /* 0x000fe20003fa4070 */
[----:B------:R-:W-:-:S02]  /*7610*/  @!P1 IMAD.IADD R95, R95, 0x1, -R0 ;  /* 0x000000015f5f9824 */ /* 0x000fc400078e0a00 */
[----:B------:R-:W-:Y:S01]  /*7620*/  @!P2 IMAD.IADD R98, R98, 0x1, -R0 ;  /* 0x000000016262a824 */ /* 0x000fe200078e0a00 */
[C---:B------:R-:W-:Y:S01]  /*7630*/  ISETP.GT.U32.AND P2, PT, R0.reuse, R97, PT ;  /* 0x000000610000720c */ /* 0x040fe20003f44070 */
[----:B------:R-:W-:Y:S01]  /*7640*/  IMAD.HI.U32 R103, R7, R107, RZ ;  /* 0x0000006b07677227 */ /* 0x000fe200078e00ff */
[----:B------:R-:W-:-:S03]  /*7650*/  ISETP.GT.U32.AND P1, PT, R0, R95, PT ;  /* 0x0000005f0000720c */ /* 0x000fc60003f24070 */
[----:B------:R-:W-:Y:S02]  /*7660*/  IMAD.MOV R103, RZ, RZ, -R103 ;  /* 0x000000ffff677224 */ /* 0x000fe400078e0a67 */
[----:B------:R-:W-:Y:S01]  /*7670*/  @!P4 IMAD.IADD R102, R102, 0x1, -R0 ;  /* 0x000000016666c824 */ /* 0x000fe200078e0a00 */
[C---:B------:R-:W-:Y:S01]  /*7680*/  ISETP.GT.U32.AND P4, PT, R0.reuse, R94, PT ;  /* 0x0000005e0000720c */ /* 0x040fe20003f84070 */
[----:B------:R-:W-:Y:S01]  /*7690*/  @!P6 IMAD.MOV R90, RZ, RZ, -R90 ;  /* 0x000000ffff5ae224 */ /* 0x000fe200078e0a5a */
[C---:B------:R-:W-:Y:S01]  /*76a0*/  ISETP.GT.U32.AND P6, PT, R0.reuse, R96, PT ;  /* 0x000000600000720c */ /* 0x040fe20003fc4070 */
[C---:B------:R-:W-:Y:S02]  /*76b0*/  IMAD R106, R0.reuse, R103, R107 ;  /* 0x00000067006a7224 */ /* 0x040fe400078e026b */
[----:B------:R-:W-:Y:S01]  /*76c0*/  @!P5 IMAD.IADD R99, R99, 0x1, -R0 ;  /* 0x000000016363d824 */ /* 0x000fe200078e0a00 */
[----:B------:R-:W-:Y:S01]  /*76d0*/  ISETP.GT.U32.AND P5, PT, R0, R92, PT ;  /* 0x0000005c0000720c */ /* 0x000fe20003fa4070 */
[----:B------:R-:W-:-:S02]  /*76e0*/  VIADD R122, R6, 0x10 ;  /* 0x00000010067a7836 */ /* 0x000fc40000000000 */
[--C-:B------:R-:W-:Y:S01]  /*76f0*/  @!P2 IMAD.IADD R97, R97, 0x1, -R0.reuse ;  /* 0x000000016161a824 */ /* 0x100fe200078e0a00 */
[----:B------:R-:W-:Y:S01]  /*7700*/  ISETP.GT.U32.AND P2, PT, R0, R106, PT ;  /* 0x0000006a0000720c */ /* 0x000fe20003f44070 */
[----:B------:R-:W-:Y:S01]  /*7710*/  @!P1 IMAD.IADD R95, R95, 0x1, -R0 ;  /* 0x000000015f5f9824 */ /* 0x000fe200078e0a00 */
[----:B------:R-:W-:Y:S01]  /*7720*/  ISETP.GE.AND P1, PT, R109, RZ, PT ;  /* 0x000000ff6d00720c */ /* 0x000fe20003f26270 */
[C---:B------:R-:W-:Y:S01]  /*7730*/  VIADD R121, R6.reuse, 0x14 ;  /* 0x0000001406797836 */ /* 0x040fe20000000000 */
[----:B------:R-:W-:Y:S01]  /*7740*/  IABS R109, R122 ;  /* 0x0000007a006d7213 */ /* 0x000fe20000000000 */
[C---:B------:R-:W-:Y:S02]  /*7750*/  VIADD R123, R6.reuse, 0xc ;  /* 0x0000000c067b7836 */ /* 0x040fe40000000000 */
[----:B------:R-:W-:Y:S01]  /*7760*/  VIADD R124, R6, 0x8 ;  /* 0x00000008067c7836 */ /* 0x000fe20000000000 */
[----:B------:R-:W-:Y:S01]  /*7770*/  IABS R107, R121 ;  /* 0x00000079006b7213 */ /* 0x000fe20000000000 */
[----:B------:R-:W-:Y:S01]  /*7780*/  @!P0 IMAD.MOV R100, RZ, RZ, -R100 ;  /* 0x000000ffff648224 */ /* 0x000fe200078e0a64 */
[----:B------:R-:W-:Y:S01]  /*7790*/  ISETP.GT.U32.AND P0, PT, R0, R93, PT ;  /* 0x0000005d0000720c */ /* 0x000fe20003f04070 */
[--C-:B------:R-:W-:Y:S01]  /*77a0*/  @!P4 IMAD.IADD R94, R94, 0x1, -R0.reuse ;  /* 0x000000015e5ec824 */ /* 0x100fe200078e0a00 */
[----:B------:R-:W-:Y:S01]  /*77b0*/  ISETP.GE.AND P4, PT, R110, RZ, PT ;  /* 0x000000ff6e00720c */ /* 0x000fe20003f86270 */
[----:B------:R-:W-:Y:S01]  /*77c0*/  @!P6 IMAD.IADD R96, R96, 0x1, -R0 ;  /* 0x000000016060e824 */ /* 0x000fe200078e0a00 */
[----:B------:R-:W-:Y:S01]  /*77d0*/  ISETP.GE.AND P6, PT, R108, RZ, PT ;  /* 0x000000ff6c00720c */ /* 0x000fe20003fc6270 */
[----:B------:R-:W-:Y:S01]  /*77e0*/  IMAD.HI.U32 R103, R7, R109, RZ ;  /* 0x0000006d07677227 */ /* 0x000fe200078e00ff */
[----:B------:R-:W-:-:S02]  /*77f0*/  IABS R110, R123 ;  /* 0x0000007b006e7213 */ /* 0x000fc40000000000 */
[----:B------:R-:W-:Y:S01]  /*7800*/  IABS R112, R124 ;  /* 0x0000007c00707213 */ /* 0x000fe20000000000 */
[----:B------:R-:W-:Y:S01]  /*7810*/  @!P5 IMAD.IADD R92, R92, 0x1, -R0 ;  /* 0x000000015c5cd824 */ /* 0x000fe200078e0a00 */
[----:B------:R-:W-:Y:S01]  /*7820*/  ISETP.GE.AND P5, PT, R111, RZ, PT ;  /* 0x000000ff6f00720c */ /* 0x000fe20003fa6270 */
[----:B------:R-:W-:Y:S02]  /*7830*/  VIADD R108, R6, 0x4 ;  /* 0x00000004066c7836 */ /* 0x000fe40000000000 */
[----:B------:R-:W-:-:S03]  /*7840*/  IMAD.HI.U32 R6, R7, R107, RZ ;  /* 0x0000006b07067227 */ /* 0x000fc600078e00ff */
[----:B------:R-:W-:Y:S01]  /*7850*/  IABS R114, R108 ;  /* 0x0000006c00727213 */ /* 0x000fe20000000000 */
[----:B------:R-:W-:Y:S02]  /*7860*/  IMAD.MOV R103, RZ, RZ, -R103 ;  /* 0x000000ffff677224 */ /* 0x000fe400078e0a67 */
[----:B------:R-:W-:Y:S01]  /*7870*/  @!P2 IMAD.IADD R106, R106, 0x1, -R0 ;  /* 0x000000016a6aa824 */ /* 0x000fe200078e0a00 */
[----:B------:R-:W-:Y:S01]  /*7880*/  ISETP.GT.U32.AND P2, PT, R0, R94, PT ;  /* 0x0000005e0000720c */ /* 0x000fe20003f44070 */
[----:B------:R-:W-:-:S04]  /*7890*/  IMAD.HI.U32 R104, R7, R110, RZ ;  /* 0x0000006e07687227 */ /* 0x000fc800078e00ff */
[----:B------:R-:W-:-:S04]  /*78a0*/  IMAD.HI.U32 R105, R7, R112, RZ ;  /* 0x0000007007697227 */ /* 0x000fc800078e00ff */
[----:B------:R-:W-:Y:S02]  /*78b0*/  IMAD.MOV R6, RZ, RZ, -R6 ;  /* 0x000000ffff067224 */ /* 0x000fe400078e0a06 */
[C---:B------:R-:W-:Y:S01]  /*78c0*/  IMAD R103, R0.reuse, R103, R109 ;  /* 0x0000006700677224 */ /* 0x040fe200078e026d */
[----:B------:R-:W-:Y:S01]  /*78d0*/  SHF.R.S32.HI R109, RZ, 0x2, R153 ;  /* 0x00000002ff6d7819 */ /* 0x000fe20000011499 */
[----:B------:R-:W-:Y:S01]  /*78e0*/  @!P3 IMAD.MOV R101, RZ, RZ, -R101 ;  /* 0x000000ffff65b224 */ /* 0x000fe200078e0a65 */
[C---:B------:R-:W-:Y:S01]  /*78f0*/  ISETP.GT.U32.AND P3, PT, R0.reuse, R92, PT ;  /* 0x0000005c0000720c */ /* 0x040fe20003f64070 */
[----:B------:R-:W-:Y:S01]  /*7900*/  IMAD.MOV R111, RZ, RZ, -R104 ;  /* 0x000000ffff6f7224 */ /* 0x000fe200078e0a68 */
[----:B------:R-:W-:Y:S01]  /*7910*/  SGXT R109, R109, 0x1 ;  /* 0x000000016d6d781a */ /* 0x000fe20000000200 */
[----:B------:R-:W-:Y:S02]  /*7920*/  IMAD.MOV R113, RZ, RZ, -R105 ;  /* 0x000000ffff717224 */ /* 0x000fe400078e0a69 */
[C---:B------:R-:W-:Y:S01]  /*7930*/  IMAD R105, R0.reuse, R6, R107 ;  /* 0x0000000600697224 */ /* 0x040fe200078e026b */
[----:B------:R-:W-:Y:S01]  /*7940*/  LOP3.LUT R109, R109, 0x90, RZ, 0xc0, !PT ;  /* 0x000000906d6d7812 */ /* 0x000fe200078ec0ff */
[----:B------:R-:W-:Y:S01]  /*7950*/  @!P0 IMAD.IADD R93, R93, 0x1, -R0 ;  /* 0x000000015d5d8824 */ /* 0x000fe200078e0a00 */
[C---:B------:R-:W-:Y:S01]  /*7960*/  ISETP.GT.U32.AND P0, PT, R0.reuse, R103, PT ;  /* 0x000000670000720c */ /* 0x040fe20003f04070 */
[C---:B------:R-:W-:Y:S01]  /*7970*/  IMAD R107, R0.reuse, R111, R110 ;  /* 0x0000006f006b7224 */ /* 0x040fe200078e026e */
[----:B------:R-:W-:Y:S01]  /*7980*/  CS2R R110, SRZ ;  /* 0x00000000006e7805 */ /* 0x000fe2000001ff00 */
[----:B------:R-:W-:Y:S01]  /*7990*/  @!P1 IMAD.MOV R99, RZ, RZ, -R99 ;  /* 0x000000ffff639224 */ /* 0x000fe200078e0a63 */
[C---:B------:R-:W-:Y:S01]  /*79a0*/  ISETP.GT.U32.AND P1, PT, R0.reuse, R98, PT ;  /* 0x000000620000720c */ /* 0x040fe20003f24070 */
[----:B------:R-:W-:Y:S01]  /*79b0*/  @!P5 IMAD.MOV R95, RZ, RZ, -R95 ;  /* 0x000000ffff5fd224 */ /* 0x000fe200078e0a5f */
[----:B------:R-:W-:Y:S01]  /*79c0*/  ISETP.GT.U32.AND P5, PT, R0, R105, PT ;  /* 0x000000690000720c */ /* 0x000fe20003fa4070 */
[----:B------:R-:W-:-:S04]  /*79d0*/  IMAD.HI.U32 R7, R7, R114, RZ ;  /* 0x0000007207077227 */ /* 0x000fc800078e00ff */
[----:B------:R-:W-:Y:S01]  /*79e0*/  IMAD R104, R0, R113, R112 ;  /* 0x0000007100687224 */ /* 0x000fe200078e0270 */
[----:B------:R-:W-:Y:S01]  /*79f0*/  CS2R R112, SRZ ;  /* 0x0000000000707805 */ /* 0x000fe2000001ff00 */
[----:B------:R-:W-:Y:S01]  /*7a00*/  @!P2 IMAD.IADD R94, R94, 0x1, -R0 ;  /* 0x000000015e5ea824 */ /* 0x000fe200078e0a00 */
[C---:B------:R-:W-:Y:S01]  /*7a10*/  ISETP.GT.U32.AND P2, PT, R0.reuse, R107, PT ;  /* 0x0000006b0000720c */ /* 0x040fe20003f44070 */
[----:B------:R-:W-:Y:S01]  /*7a20*/  @!P4 IMAD.MOV R96, RZ, RZ, -R96 ;  /* 0x000000ffff60c224 */ /* 0x000fe200078e0a60 */
[----:B------:R-:W-:Y:S01]  /*7a30*/  ISETP.GT.U32.AND P4, PT, R0, R97, PT ;  /* 0x000000610000720c */ /* 0x000fe20003f84070 */
[----:B------:R-:W-:Y:S02]  /*7a40*/  IMAD.MOV R7, RZ, RZ, -R7 ;  /* 0x000000ffff077224 */ /* 0x000fe400078e0a07 */
[----:B------:R-:W-:Y:S01]  /*7a50*/  @!P3 IMAD.IADD R92, R92, 0x1, -R0 ;  /* 0x000000015c5cb824 */ /* 0x000fe200078e0a00 */
[C---:B------:R-:W-:Y:S01]  /*7a60*/  ISETP.GT.U32.AND P3, PT, R0.reuse, R104, PT ;  /* 0x000000680000720c */ /* 0x040fe20003f64070 */
[----:B------:R-:W-:-:S02]  /*7a70*/  IMAD R7, R0, R7, R114 ;  /* 0x0000000700077224 */ /* 0x000fc400078e0272 */
[--C-:B------:R-:W-:Y:S01]  /*7a80*/  @!P0 IMAD.IADD R103, R103, 0x1, -R0.reuse ;  /* 0x0000000167678824 */ /* 0x100fe200078e0a00 */
[----:B------:R-:W-:Y:S01]  /*7a90*/  ISETP.GE.AND P0, PT, R118, RZ, PT ;  /* 0x000000ff7600720c */ /* 0x000fe20003f06270 */
[--C-:B------:R-:W-:Y:S01]  /*7aa0*/  @!P1 IMAD.IADD R98, R98, 0x1, -R0.reuse ;  /* 0x0000000162629824 */ /* 0x100fe200078e0a00 */
[----:B------:R-:W-:Y:S01]  /*7ab0*/  ISETP.GT.U32.AND P1, PT, R0, R7, PT ;  /* 0x000000070000720c */ /* 0x000fe20003f24070 */
[--C-:B------:R-:W-:Y:S01]  /*7ac0*/  @!P5 IMAD.IADD R105, R105, 0x1, -R0.reuse ;  /* 0x000000016969d824 */ /* 0x100fe200078e0a00 */
[----:B------:R-:W-:Y:S01]  /*7ad0*/  ISETP.GE.AND P5, PT, R117, RZ, PT ;  /* 0x000000ff7500720c */ /* 0x000fe20003fa6270 */
[--C-:B------:R-:W-:Y:S01]  /*7ae0*/  @!P2 IMAD.IADD R107, R107, 0x1, -R0.reuse ;  /* 0x000000016b6ba824 */ /* 0x100fe200078e0a00 */
[----:B------:R-:W-:Y:S01]  /*7af0*/  ISETP.GE.AND P2, PT, R119, RZ, PT ;  /* 0x000000ff7700720c */ /* 0x000fe20003f46270 */
[--C-:B------:R-:W-:Y:S01]  /*7b00*/  @!P4 IMAD.IADD R97, R97, 0x1, -R0.reuse ;  /* 0x000000016161c824 */ /* 0x100fe200078e0a00 */
[----:B------:R-:W-:Y:S01]  /*7b10*/  ISETP.GE.AND P4, PT, R115, RZ, PT ;  /* 0x000000ff7300720c */ /* 0x000fe20003f86270 */
[----:B------:R-:W-:Y:S01]  /*7b20*/  @!P3 IMAD.IADD R104, R104, 0x1, -R0 ;  /* 0x000000016868b824 */ /* 0x000fe200078e0a00 */
[----:B------:R-:W-:Y:S01]  /*7b30*/  ISETP.GE.AND P3, PT, R120, RZ, PT ;  /* 0x000000ff7800720c */ /* 0x000fe20003f66270 */
[----:B------:R-:W-:Y:S01]  /*7b40*/  @!P6 IMAD.MOV R102, RZ, RZ, -R102 ;  /* 0x000000ffff66e224 */ /* 0x000fe200078e0a66 */
[C---:B------:R-:W-:Y:S01]  /*7b50*/  ISETP.GT.U32.AND P6, PT, R0.reuse, R106, PT ;  /* 0x0000006a0000720c */ /* 0x040fe20003fc4070 */
[----:B------:R-:W-:Y:S01]  /*7b60*/  @!P0 IMAD.MOV R98, RZ, RZ, -R98 ;  /* 0x000000ffff628224 */ /* 0x000fe200078e0a62 */
[C---:B------:R-:W-:Y:S01]  /*7b70*/  ISETP.GT.U32.AND P0, PT, R0.reuse, R104, PT ;  /* 0x000000680000720c */ /* 0x040fe20003f04070 */
[----:B------:R-:W-:Y:S01]  /*7b80*/  @!P1 IMAD.IADD R7, R7, 0x1, -R0 ;  /* 0x0000000107079824 */ /* 0x000fe200078e0a00 */
[C---:B------:R-:W-:Y:S01]  /*7b90*/  ISETP.GT.U32.AND P1, PT, R0.reuse, R105, PT ;  /* 0x000000690000720c */ /* 0x040fe20003f24070 */
[----:B------:R-:W-:Y:S01]  /*7ba0*/  @!P5 IMAD.MOV R92, RZ, RZ, -R92 ;  /* 0x000000ffff5cd224 */ /* 0x000fe200078e0a5c */
[C---:B------:R-:W-:Y:S01]  /*7bb0*/  ISETP.GT.U32.AND P5, PT, R0.reuse, R107, PT ;  /* 0x0000006b0000720c */ /* 0x040fe20003fa4070 */
[----:B------:R-:W-:Y:S01]  /*7bc0*/  @!P2 IMAD.MOV R97, RZ, RZ, -R97 ;  /* 0x000000ffff61a224 */ /* 0x000fe200078e0a61 */
[C---:B------:R-:W-:Y:S01]  /*7bd0*/  ISETP.GT.U32.AND P2, PT, R0.reuse, R7, PT ;  /* 0x000000070000720c */ /* 0x040fe20003f44070 */
[----:B------:R-:W-:Y:S01]  /*7be0*/  @!P4 IMAD.MOV R93, RZ, RZ, -R93 ;  /* 0x000000ffff5dc224 */ /* 0x000fe200078e0a5d */
[----:B------:R-:W-:Y:S01]  /*7bf0*/  ISETP.GT.U32.AND P4, PT, R0, R103, PT ;  /* 0x000000670000720c */ /* 0x000fe20003f84070 */
[----:B------:R-:W-:Y:S01]  /*7c00*/  IMAD.SHL.U32 R6, R153, 0x20, RZ ;  /* 0x0000002099067824 */ /* 0x000fe200078e00ff */
[----:B------:R-:W-:Y:S01]  /*7c10*/  CS2R R114, SRZ ;  /* 0x0000000000727805 */ /* 0x000fe2000001ff00 */
[--C-:B------:R-:W-:Y:S01]  /*7c20*/  @!P6 IMAD.IADD R106, R106, 0x1, -R0.reuse ;  /* 0x000000016a6ae824 */ /* 0x100fe200078e0a00 */
[----:B------:R-:W-:Y:S01]  /*7c30*/  ISETP.GE.AND P6, PT, R116, RZ, PT ;  /* 0x000000ff7400720c */ /* 0x000fe20003fc6270 */
[--C-:B------:R-:W-:Y:S01]  /*7c40*/  @!P0 IMAD.IADD R104, R104, 0x1, -R0.reuse ;  /* 0x0000000168688824 */ /* 0x100fe200078e0a00 */
[----:B------:R-:W-:Y:S01]  /*7c50*/  ISETP.GE.AND P0, PT, R108, RZ, PT ;  /* 0x000000ff6c00720c */ /* 0x000fe20003f06270 */
[--C-:B------:R-:W-:Y:S01]  /*7c60*/  @!P1 IMAD.IADD R105, R105, 0x1, -R0.reuse ;  /* 0x0000000169699824 */ /* 0x100fe200078e0a00 */
[----:B------:R-:W-:Y:S01]  /*7c70*/  LOP3.LUT R108, RZ, R3, RZ, 0x33, !PT ;  /* 0x00000003ff6c7212 */ /* 0x000fe200078e33ff */
[--C-:B------:R-:W-:Y:S01]  /*7c80*/  @!P5 IMAD.IADD R107, R107, 0x1, -R0.reuse ;  /* 0x000000016b6bd824 */ /* 0x100fe200078e0a00 */
[----:B------:R-:W-:Y:S01]  /*7c90*/  ISETP.GE.AND P5, PT, R124, RZ, PT ;  /* 0x000000ff7c00720c */ /* 0x000fe20003fa6270 */
[--C-:B------:R-:W-:Y:S01]  /*7ca0*/  @!P2 IMAD.IADD R7, R7, 0x1, -R0.reuse ;  /* 0x000000010707a824 */ /* 0x100fe200078e0a00 */
[----:B------:R-:W-:Y:S01]  /*7cb0*/  ISETP.NE.AND P2, PT, R3, RZ, PT ;  /* 0x000000ff0300720c */ /* 0x000fe20003f45270 */
[----:B------:R-:W-:Y:S01]  /*7cc0*/  @!P4 IMAD.IADD R103, R103, 0x1, -R0 ;  /* 0x000000016767c824 */ /* 0x000fe200078e0a00 */
[----:B------:R-:W-:Y:S01]  /*7cd0*/  ISETP.GE.AND P4, PT, R123, RZ, PT ;  /* 0x000000ff7b00720c */ /* 0x000fe20003f86270 */
[----:B------:R-:W-:Y:S01]  /*7ce0*/  IMAD.MOV.U32 R3, RZ, RZ, R7 ;  /* 0x000000ffff037224 */ /* 0x000fe200078e0007 */
[----:B------:R-:W-:Y:S01]  /*7cf0*/  ISETP.GE.AND P1, PT, R122, RZ, PT ;  /* 0x000000ff7a00720c */ /* 0x000fe20003f26270 */
[----:B------:R-:W-:Y:S01]  /*7d00*/  @!P6 IMAD.MOV R94, RZ, RZ, -R94 ;  /* 0x000000ffff5ee224 */ /* 0x000fe200078e0a5e */
[----:B------:R-:W-:Y:S01]  /*7d10*/  ISETP.GE.AND P6, PT, R121, RZ, PT ;  /* 0x000000ff7900720c */ /* 0x000fe20003fc6270 */
[----:B------:R-:W-:Y:S01]  /*7d20*/  @!P0 IMAD.MOV R3, RZ, RZ, -R3 ;  /* 0x000000ffff038224 */ /* 0x000fe200078e0a03 */
[----:B------:R-:W-:Y:S01]  /*7d30*/  LOP3.LUT R152, R109, 0xf60, R6, 0xf8, !PT ;  /* 0x00000f606d987812 */ /* 0x000fe200078ef806 */
[----:B------:R-:W-:Y:S01]  /*7d40*/  @!P3 IMAD.MOV R106, RZ, RZ, -R106 ;  /* 0x000000ffff6ab224 */ /* 0x000fe200078e0a6a */
[C---:B------:R-:W-:Y:S01]  /*7d50*/  SEL R6, R108.reuse, R78, !P2 ;  /* 0x0000004e6c067207 */ /* 0x040fe20005000000 */
[----:B------:R-:W-:Y:S01]  /*7d60*/  @!P5 IMAD.MOV R104, RZ, RZ, -R104 ;  /* 0x000000ffff68d224 */ /* 0x000fe200078e0a68 */
[----:B------:R-:W-:-:S02]  /*7d70*/  SEL R3, R108, R3, !P2 ;  /* 0x000000036c037207 */ /* 0x000fc40005000000 */
[----:B------:R-:W-:Y:S02]  /*7d80*/  CS2R R116, SRZ ;  /* 0x0000000000747805 */ /* 0x000fe4000001ff00 */
[C---:B------:R-:W-:Y:S01]  /*7d90*/  SEL R78, R108.reuse, R83, !P2 ;  /* 0x000000536c4e7207 */ /* 0x040fe20005000000 */
[----:B------:R-:W-:Y:S01]  /*7da0*/  @!P4 IMAD.MOV R107, RZ, RZ, -R107 ;  /* 0x000000ffff6bc224 */ /* 0x000fe200078e0a6b */
[C---:B------:R-:W-:Y:S01]  /*7db0*/  SEL R104, R108.reuse, R104, !P2 ;  /* 0x000000686c687207 */ /* 0x040fe20005000000 */
[----:B------:R-:W-:Y:S01]  /*7dc0*/  @!P1 IMAD.MOV R103, RZ, RZ, -R103 ;  /* 0x000000ffff679224 */ /* 0x000fe200078e0a67 */
[C---:B------:R-:W-:Y:S01]  /*7dd0*/  SEL R109, R108.reuse, R5, !P2 ;  /* 0x000000056c6d7207 */ /* 0x040fe20005000000 */
[----:B------:R-:W-:Y:S01]  /*7de0*/  IMAD R3, R3, UR4, RZ ;  /* 0x0000000403037c24 */ /* 0x000fe2000f8e02ff */
[----:B------:R-:W-:Y:S01]  /*7df0*/  SEL R107, R108, R107, !P2 ;  /* 0x0000006b6c6b7207 */ /* 0x000fe20005000000 */
[----:B------:R-:W-:Y:S01]  /*7e00*/  IMAD R104, R104, UR4, RZ ;  /* 0x0000000468687c24 */ /* 0x000fe2000f8e02ff */
[C---:B------:R-:W-:Y:S01]  /*7e10*/  SEL R103, R108.reuse, R103, !P2 ;  /* 0x000000676c677207 */ /* 0x040fe20005000000 */
[----:B------:R-:W-:Y:S01]  /*7e20*/  @!P6 IMAD.MOV R105, RZ, RZ, -R105 ;  /* 0x000000ffff69e224 */ /* 0x000fe200078e0a69 */
[----:B------:R-:W-:Y:S01]  /*7e30*/  SHF.R.S32.HI R83, RZ, 0x1f, R3 ;  /* 0x0000001fff537819 */ /* 0x000fe20000011403 */
[----:B------:R-:W-:Y:S01]  /*7e40*/  IMAD R107, R107, UR4, RZ ;  /* 0x000000046b6b7c24 */ /* 0x000fe2000f8e02ff */
[----:B------:R-:W-:Y:S01]  /*7e50*/  IADD3 R3, P4, R3, UR10, RZ ;  /* 0x0000000a03037c10 */ /* 0x000fe2000ff9e0ff */
[----:B------:R-:W-:Y:S01]  /*7e60*/  IMAD R103, R103, UR4, RZ ;  /* 0x0000000467677c24 */ /* 0x000fe2000f8e02ff */
[----:B------:R-:W-:Y:S01]  /*7e70*/  SEL R7, R108, R2, !P2 ;  /* 0x000000026c077207 */ /* 0x000fe20005000000 */
[----:B------:R-:W-:Y:S01]  /*7e80*/  IMAD R78, R78, UR4, RZ ;  /* 0x000000044e4e7c24 */ /* 0x000fe2000f8e02ff */
[----:B------:R-:W-:Y:S01]  /*7e90*/  IADD3 R2, P3, R104, UR8, RZ ;  /* 0x0000000868027c10 */ /* 0x000fe2000ff7e0ff */
[----:B------:R0:W-:Y:S01]  /*7ea0*/  STL [R1+0x920], R3 ;  /* 0x0009200301007387 */ /* 0x0001e20000100800 */
[C---:B------:R-:W-:Y:S01]  /*7eb0*/  SEL R0, R108.reuse, R22, !P2 ;  /* 0x000000166c007207 */ /* 0x040fe20005000000 */
[----:B------:R-:W-:Y:S01]  /*7ec0*/  IMAD R22, R109, UR4, RZ ;  /* 0x000000046d167c24 */ /* 0x000fe2000f8e02ff */
[C---:B------:R-:W-:Y:S01]  /*7ed0*/  SEL R201, R108.reuse, R201, !P2 ;  /* 0x000000c96cc97207 */ /* 0x040fe20005000000 */
[----:B------:R1:W-:Y:S01]  /*7ee0*/  STL [R1+0x918], R2 ;  /* 0x0009180201007387 */ /* 0x0003e20000100800 */
[C---:B------:R-:W-:Y:S01]  /*7ef0*/  SEL R203, R108.reuse, R203, !P2 ;  /* 0x000000cb6ccb7207 */ /* 0x040fe20005000000 */
[----:B------:R-:W-:Y:S01]  /*7f00*/  IMAD R7, R7, UR4, RZ ;  /* 0x0000000407077c24 */ /* 0x000fe2000f8e02ff */
        /* <DEDUP_REMOVED lines=54> */
[----:B------:R-:W-:Y:S01]  /*8270*/  SEL R74, R108, R74, !P2 ;  /* 0x0000004a6c4a7207 */ /* 0x000fe20005000000 */
        /* <DEDUP_REMOVED lines=137> */
[C---:B------:R-:W-:Y:S01]  /*8b10*/  SEL R84, R108.reuse, R84, !P2 ;  /* 0x000000546c547207 */ /* 0x040fe20005000000 */
        /* <DEDUP_REMOVED lines=41> */
[----:B0-----:R-:W-:Y:S01]  /*8db0*/  SHF.R.S32.HI R3, RZ, 0x1f, R107 ;  /* 0x0000001fff037819 */ /* 0x001fe2000001146b */
[----:B------:R-:W-:Y:S01]  /*8dc0*/  IMAD R106, R106, UR4, RZ ;  /* 0x000000046a6a7c24 */ /* 0x000fe2000f8e02ff */
[----:B------:R-:W-:Y:S01]  /*8dd0*/  SHF.R.S32.HI R80, RZ, 0x1f, R104 ;  /* 0x0000001fff507819 */ /* 0x000fe20000011468 */
[----:B------:R-:W-:Y:S01]  /*8de0*/  IMAD R105, R105, UR4, RZ ;  /* 0x0000000469697c24 */ /* 0x000fe2000f8e02ff */
[----:B------:R-:W-:Y:S01]  /*8df0*/  IADD3 R107, P2, R107, UR6, RZ ;  /* 0x000000066b6b7c10 */ /* 0x000fe2000ff5e0ff */
[----:B------:R-:W-:Y:S01]  /*8e00*/  IMAD R0, R0, UR4, RZ ;  /* 0x0000000400007c24 */ /* 0x000fe2000f8e02ff */
[----:B-1----:R-:W-:Y:S01]  /*8e10*/  SHF.R.S32.HI R2, RZ, 0x1f, R103 ;  /* 0x0000001fff027819 */ /* 0x002fe20000011467 */
[----:B------:R-:W-:Y:S01]  /*8e20*/  IMAD R5, R5, UR4, RZ ;  /* 0x0000000405057c24 */ /* 0x000fe2000f8e02ff */
[----:B------:R-:W-:Y:S01]  /*8e30*/  IADD3 R104, P1, R103, UR14, RZ ;  /* 0x0000000e67687c10 */ /* 0x000fe2000ff3e0ff */
[----:B------:R-:W-:Y:S01]  /*8e40*/  STL [R1+0x910], R107 ;  /* 0x0009106b01007387 */ /* 0x000fe20000100800 */
[----:B------:R-:W-:Y:S01]  /*8e50*/  IADD3 R103, P0, R22, UR12, RZ ;  /* 0x0000000c16677c10 */ /* 0x000fe2000ff1e0ff */
[----:B------:R-:W-:Y:S01]  /*8e60*/  UIADD3 UR4, UR5, 0x4000, URZ ;  /* 0x0000400005047890 */ /* 0x000fe2000fffe03f */
[----:B------:R-:W-:Y:S01]  /*8e70*/  IADD3.X R83, R83, UR13, RZ, P4, !PT ;  /* 0x0000000d53537c10 */ /* 0x000fe2000a7fe4ff */
[----:B------:R-:W-:Y:S01]  /*8e80*/  STL [R1+0x908], R104 ;  /* 0x0009086801007387 */ /* 0x000fe20000100800 */
[----:B------:R-:W-:Y:S01]  /*8e90*/  IADD3.X R80, R80, UR11, RZ, P3, !PT ;  /* 0x0000000b50507c10 */ /* 0x000fe20009ffe4ff */
[----:B------:R-:W-:Y:S01]  /*8ea0*/  ULDC.64 UR10, c[0x0][0x218] ;  /* 0x00008600000a7ab9 */ /* 0x000fe20000000a00 */
[----:B------:R-:W-:Y:S01]  /*8eb0*/  IADD3.X R3, R3, UR9, RZ, P2, !PT ;  /* 0x0000000903037c10 */ /* 0x000fe200097fe4ff */
[----:B------:R0:W-:Y:S01]  /*8ec0*/  STL [R1+0x928], R103 ;  /* 0x0009286701007387 */ /* 0x0001e20000100800 */
[----:B------:R-:W-:Y:S01]  /*8ed0*/  IADD3.X R2, R2, UR7, RZ, P1, !PT ;  /* 0x0000000702027c10 */ /* 0x000fe20008ffe4ff */
[----:B------:R-:W-:Y:S01]  /*8ee0*/  ULDC.64 UR8, c[0x0][0x218] ;  /* 0x0000860000087ab9 */ /* 0x000fe20000000a00 */
[----:B------:R-:W-:Y:S01]  /*8ef0*/  ULDC.64 UR6, c[0x0][0x218] ;  /* 0x0000860000067ab9 */ /* 0x000fe20000000a00 */
[----:B------:R1:W-:Y:S01]  /*8f00*/  STL [R1+0x91c], R83 ;  /* 0x00091c5301007387 */ /* 0x0003e20000100800 */
[----:B------:R-:W-:Y:S01]  /*8f10*/  ULDC.64 UR12, c[0x0][0x218] ;  /* 0x00008600000c7ab9 */ /* 0x000fe20000000a00 */
[----:B------:R-:W-:Y:S01]  /*8f20*/  SHF.R.S32.HI R204, RZ, 0x1f, R205 ;  /* 0x0000001fffcc7819 */ /* 0x000fe200000114cd */
[----:B------:R-:W-:Y:S01]  /*8f30*/  USHF.R.U32.HI UR4, URZ, 0x4, UR4 ;  /* 0x000000043f047899 */ /* 0x000fe20008011604 */
[----:B------:R2:W-:Y:S01]  /*8f40*/  STL [R1+0x914], R80 ;  /* 0x0009145001007387 */ /* 0x0005e20000100800 */
[----:B------:R-:W-:-:S02]  /*8f50*/  SHF.R.S32.HI R216, RZ, 0x1f, R217 ;  /* 0x0000001fffd87819 */ /* 0x000fc400000114d9 */
[----:B------:R-:W-:Y:S02]  /*8f60*/  CS2R R108, SRZ ;  /* 0x00000000006c7805 */ /* 0x000fe4000001ff00 */
[----:B0-----:R-:W-:Y:S01]  /*8f70*/  IADD3 R103, P2, R97, UR6, RZ ;  /* 0x0000000661677c10 */ /* 0x001fe2000ff5e0ff */
[----:B------:R0:W-:Y:S01]  /*8f80*/  STL [R1+0x90c], R3 ;  /* 0x00090c0301007387 */ /* 0x0001e20000100800 */
[----:B------:R-:W-:Y:S02]  /*8f90*/  SHF.R.S32.HI R206, RZ, 0x1f, R207 ;  /* 0x0000001fffce7819 */ /* 0x000fe400000114cf */
[----:B------:R-:W-:Y:S02]  /*8fa0*/  CS2R R118, SRZ ;  /* 0x0000000000767805 */ /* 0x000fe4000001ff00 */
[----:B-1----:R-:W-:Y:S01]  /*8fb0*/  SHF.R.S32.HI R83, RZ, 0x1f, R105 ;  /* 0x0000001fff537819 */ /* 0x002fe20000011469 */
[----:B------:R1:W-:Y:S01]  /*8fc0*/  STL [R1+0x904], R2 ;  /* 0x0009040201007387 */ /* 0x0003e20000100800 */
[----:B------:R-:W-:-:S02]  /*8fd0*/  SHF.R.S32.HI R228, RZ, 0x1f, R229 ;  /* 0x0000001fffe47819 */ /* 0x000fc400000114e5 */
[----:B------:R-:W-:Y:S02]  /*8fe0*/  CS2R R120, SRZ ;  /* 0x0000000000787805 */ /* 0x000fe4000001ff00 */
[----:B--2---:R-:W-:Y:S02]  /*8ff0*/  SHF.R.S32.HI R80, RZ, 0x1f, R106 ;  /* 0x0000001fff507819 */ /* 0x004fe4000001146a */
[----:B------:R-:W-:Y:S02]  /*9000*/  CS2R R122, SRZ ;  /* 0x00000000007a7805 */ /* 0x000fe4000001ff00 */
[----:B------:R-:W-:Y:S02]  /*9010*/  SHF.R.S32.HI R218, RZ, 0x1f, R219 ;  /* 0x0000001fffda7819 */ /* 0x000fe400000114db */
[----:B------:R-:W-:Y:S02]  /*9020*/  CS2R R124, SRZ ;  /* 0x00000000007c7805 */ /* 0x000fe4000001ff00 */
[----:B0-----:R-:W-:-:S02]  /*9030*/  IADD3 R3, P4, R105, UR10, RZ ;  /* 0x0000000a69037c10 */ /* 0x001fc4000ff9e0ff */
[----:B------:R-:W-:Y:S02]  /*9040*/  CS2R R104, SRZ ;  /* 0x0000000000687805 */ /* 0x000fe4000001ff00 */
[----:B------:R-:W-:Y:S02]  /*9050*/  SHF.R.S32.HI R208, RZ, 0x1f, R209 ;  /* 0x0000001fffd07819 */ /* 0x000fe400000114d1 */
[----:B-1----:R-:W-:Y:S01]  /*9060*/  IADD3 R2, P3, R106, UR8, RZ ;  /* 0x000000086a027c10 */ /* 0x002fe2000ff7e0ff */
[----:B------:R0:W-:Y:S01]  /*9070*/  STL [R1+0x900], R3 ;  /* 0x0009000301007387 */ /* 0x0001e20000100800 */
[----:B------:R-:W-:Y:S01]  /*9080*/  IADD3.X R83, R83, UR15, RZ, P4, !PT ;  /* 0x0000000f53537c10 */ /* 0x000fe2000a7fe4ff */
[----:B------:R-:W-:Y:S01]  /*9090*/  ULDC.64 UR14, c[0x0][0x218] ;  /* 0x00008600000e7ab9 */ /* 0x000fe20000000a00 */
[----:B------:R-:W-:Y:S01]  /*90a0*/  IADD3.X R80, R80, UR11, RZ, P3, !PT ;  /* 0x0000000b50507c10 */ /* 0x000fe20009ffe4ff */
[----:B------:R1:W-:Y:S01]  /*90b0*/  STL [R1+0x8f8], R2 ;  /* 0x0008f80201007387 */ /* 0x0003e20000100800 */
[----:B------:R-:W-:Y:S01]  /*90c0*/  ULDC.64 UR10, c[0x0][0x218] ;  /* 0x00008600000a7ab9 */ /* 0x000fe20000000a00 */
[----:B------:R-:W-:-:S02]  /*90d0*/  SHF.R.S32.HI R240, RZ, 0x1f, R241 ;  /* 0x0000001ffff07819 */ /* 0x000fc400000114f1 */
[----:B------:R-:W-:Y:S01]  /*90e0*/  CS2R R106, SRZ ;  /* 0x00000000006a7805 */ /* 0x000fe2000001ff00 */
[----:B------:R-:W-:Y:S01]  /*90f0*/  STL [R1+0x8f0], R103 ;  /* 0x0008f06701007387 */ /* 0x000fe20000100800 */
[----:B------:R-:W-:Y:S02]  /*9100*/  SHF.R.S32.HI R230, RZ, 0x1f, R231 ;  /* 0x0000001fffe67819 */ /* 0x000fe400000114e7 */
[----:B0-----:R-:W-:Y:S02]  /*9110*/  SHF.R.S32.HI R3, RZ, 0x1f, R97 ;  /* 0x0000001fff037819 */ /* 0x001fe40000011461 */
[----:B------:R-:W-:Y:S02]  /*9120*/  IADD3 R97, P1, R98, UR12, RZ ;  /* 0x0000000c62617c10 */ /* 0x000fe4000ff3e0ff */
[----:B-1----:R-:W-:Y:S02]  /*9130*/  SHF.R.S32.HI R2, RZ, 0x1f, R98 ;  /* 0x0000001fff027819 */ /* 0x002fe40000011462 */
[----:B------:R-:W-:Y:S01]  /*9140*/  IADD3.X R3, R3, UR9, RZ, P2, !PT ;  /* 0x0000000903037c10 */ /* 0x000fe200097fe4ff */
[----:B------:R-:W-:Y:S01]  /*9150*/  STL [R1+0x8e8], R97 ;  /* 0x0008e86101007387 */ /* 0x000fe20000100800 */
[----:B------:R-:W-:Y:S01]  /*9160*/  IADD3.X R2, R2, UR7, RZ, P1, !PT ;  /* 0x0000000702027c10 */ /* 0x000fe20008ffe4ff */
[----:B------:R-:W-:Y:S01]  /*9170*/  ULDC.64 UR8, c[0x0][0x218] ;  /* 0x0000860000087ab9 */ /* 0x000fe20000000a00 */
[----:B------:R-:W-:Y:S01]  /*9180*/  ULDC.64 UR6, c[0x0][0x218] ;  /* 0x0000860000067ab9 */ /* 0x000fe20000000a00 */
[----:B------:R0:W-:Y:S01]  /*9190*/  STL [R1+0x8fc], R83 ;  /* 0x0008fc5301007387 */ /* 0x0001e20000100800 */
[----:B------:R-:W-:-:S02]  /*91a0*/  SHF.R.S32.HI R220, RZ, 0x1f, R221 ;  /* 0x0000001fffdc7819 */ /* 0x000fc400000114dd */
[----:B------:R-:W-:Y:S01]  /*91b0*/  SHF.R.S32.HI R210, RZ, 0x1f, R211 ;  /* 0x0000001fffd27819 */ /* 0x000fe200000114d3 */
[----:B------:R1:W-:Y:S01]  /*91c0*/  STL [R1+0x8f4], R80 ;  /* 0x0008f45001007387 */ /* 0x0003e20000100800 */
[----:B------:R-:W-:Y:S02]  /*91d0*/  SHF.R.S32.HI R200, RZ, 0x1f, R201 ;  /* 0x0000001fffc87819 */ /* 0x000fe400000114c9 */
[----:B------:R-:W-:Y:S01]  /*91e0*/  SHF.R.S32.HI R242, RZ, 0x1f, R243 ;  /* 0x0000001ffff27819 */ /* 0x000fe200000114f3 */
[----:B------:R2:W-:Y:S01]  /*91f0*/  STL [R1+0x8ec], R3 ;  /* 0x0008ec0301007387 */ /* 0x0005e20000100800 */
[----:B------:R-:W-:Y:S02]  /*9200*/  SHF.R.S32.HI R232, RZ, 0x1f, R233 ;  /* 0x0000001fffe87819 */ /* 0x000fe400000114e9 */
[----:B0-----:R-:W-:Y:S01]  /*9210*/  SHF.R.S32.HI R83, RZ, 0x1f, R92 ;  /* 0x0000001fff537819 */ /* 0x001fe2000001145c */
[----:B------:R0:W-:Y:S01]  /*9220*/  STL [R1+0x8e4], R2 ;  /* 0x0008e40201007387 */ /* 0x0001e20000100800 */
[----:B------:R-:W-:-:S02]  /*9230*/  SHF.R.S32.HI R222, RZ, 0x1f, R223 ;  /* 0x0000001fffde7819 */ /* 0x000fc400000114df */
[----:B-1----:R-:W-:Y:S02]  /*9240*/  SHF.R.S32.HI R80, RZ, 0x1f, R94 ;  /* 0x0000001fff507819 */ /* 0x002fe4000001145e */
[----:B------:R-:W-:Y:S02]  /*9250*/  SHF.R.S32.HI R212, RZ, 0x1f, R213 ;  /* 0x0000001fffd47819 */ /* 0x000fe400000114d5 */
[----:B--2---:R-:W-:Y:S02]  /*9260*/  IADD3 R3, P4, R92, UR10, RZ ;  /* 0x0000000a5c037c10 */ /* 0x004fe4000ff9e0ff */
[----:B------:R-:W-:Y:S02]  /*9270*/  IADD3 R92, P1, R95, UR14, RZ ;  /* 0x0000000e5f5c7c10 */ /* 0x000fe4000ff3e0ff */
[----:B0-----:R-:W-:Y:S01]  /*9280*/  IADD3 R2, P3, R94, UR8, RZ ;  /* 0x000000085e027c10 */ /* 0x001fe2000ff7e0ff */
[----:B------:R0:W-:Y:S01]  /*9290*/  STL [R1+0x8e0], R3 ;  /* 0x0008e00301007387 */ /* 0x0001e20000100800 */
[----:B------:R-:W-:Y:S01]  /*92a0*/  IADD3.X R83, R83, UR13, RZ, P4, !PT ;  /* 0x0000000d53537c10 */ /* 0x000fe2000a7fe4ff */
[----:B------:R-:W-:Y:S01]  /*92b0*/  ULDC.64 UR12, c[0x0][0x218] ;  /* 0x00008600000c7ab9 */ /* 0x000fe20000000a00 */
[----:B------:R-:W-:Y:S01]  /*92c0*/  IADD3.X R80, R80, UR11, RZ, P3, !PT ;  /* 0x0000000b50507c10 */ /* 0x000fe20009ffe4ff */
[----:B------:R1:W-:Y:S01]  /*92d0*/  STL [R1+0x8d8], R2 ;  /* 0x0008d80201007387 */ /* 0x0003e20000100800 */
[----:B------:R-:W-:Y:S01]  /*92e0*/  ULDC.64 UR10, c[0x0][0x218] ;  /* 0x00008600000a7ab9 */ /* 0x000fe20000000a00 */
[----:B------:R-:W-:-:S02]  /*92f0*/  SHF.R.S32.HI R202, RZ, 0x1f, R203 ;  /* 0x0000001fffca7819 */ /* 0x000fc400000114cb */
[----:B------:R-:W-:Y:S02]  /*9300*/  SHF.R.S32.HI R244, RZ, 0x1f, R245 ;  /* 0x0000001ffff47819 */ /* 0x000fe400000114f5 */
[----:B0-----:R-:W-:Y:S02]  /*9310*/  SHF.R.S32.HI R3, RZ, 0x1f, R93 ;  /* 0x0000001fff037819 */ /* 0x001fe4000001145d */
[----:B------:R-:W-:Y:S02]  /*9320*/  IADD3 R93, P2, R93, UR6, RZ ;  /* 0x000000065d5d7c10 */ /* 0x000fe4000ff5e0ff */
[----:B-1----:R-:W-:Y:S02]  /*9330*/  SHF.R.S32.HI R2, RZ, 0x1f, R95 ;  /* 0x0000001fff027819 */ /* 0x002fe4000001145f */
[----:B------:R-:W-:Y:S02]  /*9340*/  CS2R R94, SRZ ;  /* 0x00000000005e7805 */ /* 0x000fe4000001ff00 */
[----:B------:R-:W-:Y:S01]  /*9350*/  IADD3.X R3, R3, UR9, RZ, P2, !PT ;  /* 0x0000000903037c10 */ /* 0x000fe200097fe4ff */
[----:B------:R0:W-:Y:S01]  /*9360*/  STL [R1+0x8d0], R93 ;  /* 0x0008d05d01007387 */ /* 0x0001e20000100800 */
        /* <DEDUP_REMOVED lines=8> */
[----:B0-----:R-:W-:Y:S01]  /*93f0*/  IADD3 R93, P2, R102, UR6, RZ ;  /* 0x00000006665d7c10 */ /* 0x001fe2000ff5e0ff */
[----:B------:R0:W-:Y:S01]  /*9400*/  STL [R1+0x8d4], R80 ;  /* 0x0008d45001007387 */ /* 0x0001e20000100800 */
[----:B------:R-:W-:Y:S02]  /*9410*/  SHF.R.S32.HI R246, RZ, 0x1f, R247 ;  /* 0x0000001ffff67819 */ /* 0x000fe400000114f7 */
[----:B-1----:R-:W-:Y:S01]  /*9420*/  IADD3 R92, P1, R101, UR12, RZ ;  /* 0x0000000c655c7c10 */ /* 0x002fe2000ff3e0ff */
[----:B------:R1:W-:Y:S01]  /*9430*/  STL [R1+0x8cc], R3 ;  /* 0x0008cc0301007387 */ /* 0x0003e20000100800 */
[----:B------:R-:W-:-:S02]  /*9440*/  SHF.R.S32.HI R236, RZ, 0x1f, R237 ;  /* 0x0000001fffec7819 */ /* 0x000fc400000114ed */
[----:B--2---:R-:W-:Y:S01]  /*9450*/  SHF.R.S32.HI R83, RZ, 0x1f, R96 ;  /* 0x0000001fff537819 */ /* 0x004fe20000011460 */
[----:B------:R2:W-:Y:S01]  /*9460*/  STL [R1+0x8c4], R2 ;  /* 0x0008c40201007387 */ /* 0x0005e20000100800 */
[----:B------:R-:W-:Y:S02]  /*9470*/  SHF.R.S32.HI R226, RZ, 0x1f, R227 ;  /* 0x0000001fffe27819 */ /* 0x000fe400000114e3 */
[----:B0-----:R-:W-:Y:S02]  /*9480*/  SHF.R.S32.HI R80, RZ, 0x1f, R99 ;  /* 0x0000001fff507819 */ /* 0x001fe40000011463 */
[----:B------:R-:W-:Y:S02]  /*9490*/  SHF.R.S32.HI R248, RZ, 0x1f, R249 ;  /* 0x0000001ffff87819 */ /* 0x000fe400000114f9 */
[----:B-1----:R-:W-:Y:S02]  /*94a0*/  IADD3 R3, P4, R96, UR10, RZ ;  /* 0x0000000a60037c10 */ /* 0x002fe4000ff9e0ff */
[----:B------:R-:W-:-:S02]  /*94b0*/  CS2R R96, SRZ ;  /* 0x0000000000607805 */ /* 0x000fc4000001ff00 */
[----:B------:R-:W-:Y:S02]  /*94c0*/  SHF.R.S32.HI R238, RZ, 0x1f, R239 ;  /* 0x0000001fffee7819 */ /* 0x000fe400000114ef */
[----:B--2---:R-:W-:Y:S01]  /*94d0*/  IADD3 R2, P3, R99, UR8, RZ ;  /* 0x0000000863027c10 */ /* 0x004fe2000ff7e0ff */
[----:B------:R0:W-:Y:S01]  /*94e0*/  STL [R1+0x8c0], R3 ;  /* 0x0008c00301007387 */ /* 0x0001e20000100800 */
[----:B------:R-:W-:Y:S01]  /*94f0*/  IADD3.X R83, R83, UR15, RZ, P4, !PT ;  /* 0x0000000f53537c10 */ /* 0x000fe2000a7fe4ff */
[----:B------:R-:W-:Y:S01]  /*9500*/  ULDC.64 UR14, c[0x0][0x218] ;  /* 0x00008600000e7ab9 */ /* 0x000fe20000000a00 */
[----:B------:R-:W-:Y:S01]  /*9510*/  IADD3.X R80, R80, UR11, RZ, P3, !PT ;  /* 0x0000000b50507c10 */ /* 0x000fe20009ffe4ff */
[----:B------:R1:W-:Y:S01]  /*9520*/  STL [R1+0x8b8], R2 ;  /* 0x0008b80201007387 */ /* 0x0003e20000100800 */
[----:B------:R-:W-:Y:S01]  /*9530*/  ULDC.64 UR10, c[0x0][0x218] ;  /* 0x00008600000a7ab9 */ /* 0x000fe20000000a00 */
[----:B------:R-:W-:Y:S02]  /*9540*/  SHF.R.S32.HI R250, RZ, 0x1f, R251 ;  /* 0x0000001ffffa7819 */ /* 0x000fe400000114fb */
[----:B------:R-:W-:Y:S01]  /*9550*/  CS2R R98, SRZ ;  /* 0x0000000000627805 */ /* 0x000fe2000001ff00 */
[----:B------:R-:W-:Y:S01]  /*9560*/  STL [R1+0x8b0], R93 ;  /* 0x0008b05d01007387 */ /* 0x000fe20000100800 */
[----:B------:R-:W-:-:S02]  /*9570*/  SHF.R.S32.HI R252, RZ, 0x1f, R77 ;  /* 0x0000001ffffc7819 */ /* 0x000fc4000001144d */
[----:B0-----:R-:W-:Y:S01]  /*9580*/  SHF.R.S32.HI R3, RZ, 0x1f, R102 ;  /* 0x0000001fff037819 */ /* 0x001fe20000011466 */
[----:B------:R0:W-:Y:S01]  /*9590*/  STL [R1+0x8a8], R92 ;  /* 0x0008a85c01007387 */ /* 0x0001e20000100800 */
[----:B------:R-:W-:Y:S02]  /*95a0*/  SHF.R.S32.HI R22, RZ, 0x1f, R22 ;  /* 0x0000001fff167819 */ /* 0x000fe40000011416 */
[----:B------:R-:W-:Y:S02]  /*95b0*/  CS2R R102, SRZ ;  /* 0x0000000000667805 */ /* 0x000fe4000001ff00 */
[----:B-1----:R-:W-:Y:S01]  /*95c0*/  SHF.R.S32.HI R2, RZ, 0x1f, R101 ;  /* 0x0000001fff027819 */ /* 0x002fe20000011465 */
[----:B------:R1:W-:Y:S01]  /*95d0*/  STL [R1+0x8bc], R83 ;  /* 0x0008bc5301007387 */ /* 0x0003e20000100800 */
[----:B------:R-:W-:Y:S01]  /*95e0*/  IADD3.X R3, R3, UR9, RZ, P2, !PT ;  /* 0x0000000903037c10 */ /* 0x000fe200097fe4ff */
[----:B------:R-:W-:Y:S01]  /*95f0*/  ULDC.64 UR8, c[0x0][0x218] ;  /* 0x0000860000087ab9 */ /* 0x000fe20000000a00 */
[----:B------:R-:W-:Y:S01]  /*9600*/  IADD3.X R2, R2, UR7, RZ, P1, !PT ;  /* 0x0000000702027c10 */ /* 0x000fe20008ffe4ff */
[----:B------:R2:W-:Y:S01]  /*9610*/  STL [R1+0x8b4], R80 ;  /* 0x0008b45001007387 */ /* 0x0005e20000100800 */
[----:B------:R-:W-:Y:S01]  /*9620*/  ULDC.64 UR6, c[0x0][0x218] ;  /* 0x0000860000067ab9 */ /* 0x000fe20000000a00 */
[----:B0-----:R-:W-:-:S02]  /*9630*/  CS2R R92, SRZ ;  /* 0x00000000005c7805 */ /* 0x001fc4000001ff00 */
[----:B------:R0:W-:Y:S01]  /*9640*/  STL [R1+0x8ac], R3 ;  /* 0x0008ac0301007387 */ /* 0x0001e20000100800 */
[----:B-1----:R-:W-:-:S03]  /*9650*/  SHF.R.S32.HI R83, RZ, 0x1f, R100 ;  /* 0x0000001fff537819 */ /* 0x002fc60000011464 */
[----:B------:R1:W-:Y:S01]  /*9660*/  STL [R1+0x8a4], R2 ;  /* 0x0008a40201007387 */ /* 0x0003e20000100800 */
[----:B--2---:R-:W-:Y:S02]  /*9670*/  SHF.R.S32.HI R80, RZ, 0x1f, R91 ;  /* 0x0000001fff507819 */ /* 0x004fe4000001145b */
[----:B0-----:R-:W-:Y:S02]  /*9680*/  IADD3 R3, P4, R100, UR10, RZ ;  /* 0x0000000a64037c10 */ /* 0x001fe4000ff9e0ff */
[----:B------:R-:W-:Y:S02]  /*9690*/  CS2R R100, SRZ ;  /* 0x0000000000647805 */ /* 0x000fe4000001ff00 */
[----:B-1----:R-:W-:Y:S01]  /*96a0*/  IADD3 R2, P3, R91, UR8, RZ ;  /* 0x000000085b027c10 */ /* 0x002fe2000ff7e0ff */
[----:B------:R0:W-:Y:S01]  /*96b0*/  STL [R1+0x8a0], R3 ;  /* 0x0008a00301007387 */ /* 0x0001e20000100800 */
[----:B------:R-:W-:Y:S01]  /*96c0*/  IADD3.X R83, R83, UR13, RZ, P4, !PT ;  /* 0x0000000d53537c10 */ /* 0x000fe2000a7fe4ff */
[----:B------:R-:W-:Y:S01]  /*96d0*/  ULDC.64 UR12, c[0x0][0x218] ;  /* 0x00008600000c7ab9 */ /* 0x000fe20000000a00 */
[----:B------:R-:W-:Y:S01]  /*96e0*/  IADD3.X R80, R80, UR11, RZ, P3, !PT ;  /* 0x0000000b50507c10 */ /* 0x000fe20009ffe4ff */
[----:B------:R1:W-:Y:S01]  /*96f0*/  STL [R1+0x898], R2 ;  /* 0x0008980201007387 */ /* 0x0003e20000100800 */
[----:B------:R-:W-:Y:S01]  /*9700*/  ULDC.64 UR10, c[0x0][0x218] ;  /* 0x00008600000a7ab9 */ /* 0x000fe20000000a00 */
[----:B0-----:R-:W-:-:S02]  /*9710*/  SHF.R.S32.HI R3, RZ, 0x1f, R90 ;  /* 0x0000001fff037819 */ /* 0x001fc4000001145a */
[----:B------:R-:W-:Y:S02]  /*9720*/  IADD3 R90, P2, R90, UR6, RZ ;  /* 0x000000065a5a7c10 */ /* 0x000fe4000ff5e0ff */
[----:B-1----:R-:W-:Y:S02]  /*9730*/  SHF.R.S32.HI R2, RZ, 0x1f, R89 ;  /* 0x0000001fff027819 */ /* 0x002fe40000011459 */
[----:B------:R-:W-:Y:S01]  /*9740*/  IADD3 R89, P1, R89, UR14, RZ ;  /* 0x0000000e59597c10 */ /* 0x000fe2000ff3e0ff */
[----:B------:R0:W-:Y:S01]  /*9750*/  STL [R1+0x890], R90 ;  /* 0x0008905a01007387 */ /* 0x0001e20000100800 */
[----:B------:R-:W-:Y:S01]  /*9760*/  IADD3.X R3, R3, UR9, RZ, P2, !PT ;  /* 0x0000000903037c10 */ /* 0x000fe200097fe4ff */
[----:B------:R-:W-:Y:S01]  /*9770*/  ULDC.64 UR8, c[0x0][0x218] ;  /* 0x0000860000087ab9 */ /* 0x000fe20000000a00 */
[----:B------:R-:W-:Y:S01]  /*9780*/  IADD3.X R2, R2, UR7, RZ, P1, !PT ;  /* 0x0000000702027c10 */ /* 0x000fe20008ffe4ff */
[----:B------:R-:W-:Y:S01]  /*9790*/  STL [R1+0x888], R89 ;  /* 0x0008885901007387 */ /* 0x000fe20000100800 */
[----:B------:R-:W-:-:S03]  /*97a0*/  ULDC.64 UR6, c[0x0][0x218] ;  /* 0x0000860000067ab9 */ /* 0x000fc60000000a00 */
[----:B------:R1:W-:Y:S01]  /*97b0*/  STL [R1+0x89c], R83 ;  /* 0x00089c5301007387 */ /* 0x0003e20000100800 */
[----:B0-----:R-:W-:-:S03]  /*97c0*/  CS2R R90, SRZ ;  /* 0x00000000005a7805 */ /* 0x001fc6000001ff00 */
[----:B------:R0:W-:Y:S04]  /*97d0*/  STL [R1+0x894], R80 ;  /* 0x0008945001007387 */ /* 0x0001e80000100800 */
[----:B------:R2:W-:Y:S01]  /*97e0*/  STL [R1+0x88c], R3 ;  /* 0x00088c0301007387 */ /* 0x0005e20000100800 */
[----:B-1----:R-:W-:-:S03]  /*97f0*/  SHF.R.S32.HI R83, RZ, 0x1f, R88 ;  /* 0x0000001fff537819 */ /* 0x002fc60000011458 */
[----:B------:R1:W-:Y:S01]  /*9800*/  STL [R1+0x884], R2 ;  /* 0x0008840201007387 */ /* 0x0003e20000100800 */
[----:B0-----:R-:W-:Y:S02]  /*9810*/  SHF.R.S32.HI R80, RZ, 0x1f, R87 ;  /* 0x0000001fff507819 */ /* 0x001fe40000011457 */
[----:B--2---:R-:W-:Y:S02]  /*9820*/  IADD3 R3, P4, R88, UR12, RZ ;  /* 0x0000000c58037c10 */ /* 0x004fe4000ff9e0ff */
[----:B------:R-:W-:Y:S02]  /*9830*/  CS2R R88, SRZ ;  /* 0x0000000000587805 */ /* 0x000fe4000001ff00 */
[----:B-1----:R-:W-:Y:S01]  /*9840*/  IADD3 R2, P3, R87, UR10, RZ ;  /* 0x0000000a57027c10 */ /* 0x002fe2000ff7e0ff */
[----:B------:R0:W-:Y:S01]  /*9850*/  STL [R1+0x880], R3 ;  /* 0x0008800301007387 */ /* 0x0001e20000100800 */
[----:B------:R-:W-:Y:S01]  /*9860*/  IADD3.X R83, R83, UR15, RZ, P4, !PT ;  /* 0x0000000f53537c10 */ /* 0x000fe2000a7fe4ff */
[----:B------:R-:W-:Y:S01]  /*9870*/  ULDC.64 UR14, c[0x0][0x218] ;  /* 0x00008600000e7ab9 */ /* 0x000fe20000000a00 */
[----:B------:R-:W-:Y:S01]  /*9880*/  IADD3.X R80, R80, UR13, RZ, P3, !PT ;  /* 0x0000000d50507c10 */ /* 0x000fe20009ffe4ff */
[----:B------:R1:W-:Y:S01]  /*9890*/  STL [R1+0x878], R2 ;  /* 0x0008780201007387 */ /* 0x0003e20000100800 */
[----:B------:R-:W-:-:S02]  /*98a0*/  ULDC.64 UR12, c[0x0][0x218] ;  /* 0x00008600000c7ab9 */ /* 0x000fc40000000a00 */
[----:B------:R-:W-:Y:S02]  /*98b0*/  IADD3 R209, P6, R209, UR12, RZ ;  /* 0x0000000cd1d17c10 */ /* 0x000fe4000ffde0ff */
[----:B------:R-:W-:Y:S02]  /*98c0*/  IADD3 R203, P4, R203, UR12, RZ ;  /* 0x0000000ccbcb7c10 */ /* 0x000fe4000ff9e0ff */
[----:B0-----:R-:W-:Y:S02]  /*98d0*/  SHF.R.S32.HI R3, RZ, 0x1f, R86 ;  /* 0x0000001fff037819 */ /* 0x001fe40000011456 */
[----:B------:R-:W-:Y:S02]  /*98e0*/  IADD3 R86, P2, R86, UR8, RZ ;  /* 0x0000000856567c10 */ /* 0x000fe4000ff5e0ff */
[----:B-1----:R-:W-:Y:S02]  /*98f0*/  SHF.R.S32.HI R2, RZ, 0x1f, R85 ;  /* 0x0000001fff027819 */ /* 0x002fe40000011455 */
[----:B------:R-:W-:Y:S01]  /*9900*/  IADD3 R85, P1, R85, UR6, RZ ;  /* 0x0000000655557c10 */ /* 0x000fe2000ff3e0ff */
[----:B------:R0:W-:Y:S01]  /*9910*/  STL [R1+0x870], R86 ;  /* 0x0008705601007387 */ /* 0x0001e20000100800 */
[----:B------:R-:W-:Y:S01]  /*9920*/  IADD3.X R3, R3, UR11, RZ, P2, !PT ;  /* 0x0000000b03037c10 */ /* 0x000fe200097fe4ff */
[----:B------:R-:W-:Y:S01]  /*9930*/  ULDC UR6, c[0x0][0x234] ;  /* 0x00008d0000067ab9 */ /* 0x000fe20000000800 */
[----:B------:R-:W-:Y:S01]  /*9940*/  IADD3.X R2, R2, UR9, RZ, P1, !PT ;  /* 0x0000000902027c10 */ /* 0x000fe20008ffe4ff */
[----:B------:R-:W-:Y:S01]  /*9950*/  STL [R1+0x868], R85 ;  /* 0x0008685501007387 */ /* 0x000fe20000100800 */
[----:B------:R-:W-:Y:S01]  /*9960*/  ULDC.64 UR10, c[0x0][0x218] ;  /* 0x00008600000a7ab9 */ /* 0x000fe20000000a00 */
[----:B------:R-:W-:Y:S01]  /*9970*/  ULDC.64 UR8, c[0x0][0x210] ;  /* 0x0000840000087ab9 */ /* 0x000fe20000000a00 */
[----:B------:R-:W-:Y:S01]  /*9980*/  IADD3.X R208, R208, UR13, RZ, P6, !PT ;  /* 0x0000000dd0d07c10 */ /* 0x000fe2000b7fe4ff */
[----:B------:R1:W-:Y:S01]  /*9990*/  STL [R1+0x87c], R83 ;  /* 0x00087c5301007387 */ /* 0x0003e20000100800 */
[----:B------:R-:W-:-:S02]  /*99a0*/  IADD3 R221, P6, R221, UR12, RZ ;  /* 0x0000000cdddd7c10 */ /* 0x000fc4000ffde0ff */
[----:B0-----:R-:W-:Y:S02]  /*99b0*/  CS2R R86, SRZ ;  /* 0x0000000000567805 */ /* 0x001fe4000001ff00 */
[----:B------:R-:W-:Y:S01]  /*99c0*/  IADD3.X R202, R202, UR13, RZ, P4, !PT ;  /* 0x0000000dcaca7c10 */ /* 0x000fe2000a7fe4ff */
[----:B------:R0:W-:Y:S01]  /*99d0*/  STL [R1+0x874], R80 ;  /* 0x0008745001007387 */ /* 0x0001e20000100800 */
[----:B------:R-:W-:Y:S02]  /*99e0*/  IADD3.X R220, R220, UR13, RZ, P6, !PT ;  /* 0x0000000ddcdc7c10 */ /* 0x000fe4000b7fe4ff */
[----:B------:R-:W-:Y:S01]  /*99f0*/  IADD3 R233, P6, R233, UR12, RZ ;  /* 0x0000000ce9e97c10 */ /* 0x000fe2000ffde0ff */
[----:B------:R2:W-:Y:S01]  /*9a00*/  STL [R1+0x86c], R3 ;  /* 0x00086c0301007387 */ /* 0x0005e20000100800 */
[----:B------:R-:W-:Y:S02]  /*9a10*/  IADD3 R215, P4, R215, UR12, RZ ;  /* 0x0000000cd7d77c10 */ /* 0x000fe4000ff9e0ff */
[----:B-1----:R-:W-:Y:S01]  /*9a20*/  IADD3 R83, P3, R82, UR10, RZ ;  /* 0x0000000a52537c10 */ /* 0x002fe2000ff7e0ff */
[----:B------:R1:W-:Y:S01]  /*9a30*/  STL [R1+0x864], R2 ;  /* 0x0008640201007387 */ /* 0x0003e20000100800 */
[----:B------:R-:W-:Y:S01]  /*9a40*/  IADD3.X R232, R232, UR13, RZ, P6, !PT ;  /* 0x0000000de8e87c10 */ /* 0x000fe2000b7fe4ff */
[----:B------:R-:W-:Y:S01]  /*9a50*/  UMOV UR10, 0xfffffe00 ;  /* 0xfffffe00000a7882 */ /* 0x000fe20000000000 */
[----:B0-----:R-:W-:-:S02]  /*9a60*/  SHF.R.S32.HI R80, RZ, 0x1f, R82 ;  /* 0x0000001fff507819 */ /* 0x001fc40000011452 */
[----:B------:R-:W-:Y:S02]  /*9a70*/  IADD3 R82, P2, R81, UR12, RZ ;  /* 0x0000000c51527c10 */ /* 0x000fe4000ff5e0ff */
[----:B--2---:R-:W-:Y:S02]  /*9a80*/  SHF.R.S32.HI R3, RZ, 0x1f, R84 ;  /* 0x0000001fff037819 */ /* 0x004fe40000011454 */
[----:B------:R-:W-:Y:S01]  /*9a90*/  IADD3.X R80, R80, UR15, RZ, P3, !PT ;  /* 0x0000000f50507c10 */ /* 0x000fe20009ffe4ff */
[----:B-1----:R-:W-:Y:S01]  /*9aa0*/  IMAD R2, R79, UR6, RZ ;  /* 0x000000064f027c24 */ /* 0x002fe2000f8e02ff */
[----:B------:R-:W-:Y:S01]  /*9ab0*/  IADD3 R79, P1, R84, UR14, RZ ;  /* 0x0000000e544f7c10 */ /* 0x000fe2000ff3e0ff */
[----:B------:R-:W-:Y:S01]  /*9ac0*/  ULDC UR14, c[0x0][0x21c] ;  /* 0x00008700000e7ab9 */ /* 0x000fe20000000800 */
[----:B------:R-:W-:Y:S01]  /*9ad0*/  IADD3 R205, P3, R205, UR12, RZ ;  /* 0x0000000ccdcd7c10 */ /* 0x000fe2000ff7e0ff */
[----:B------:R-:W-:Y:S01]  /*9ae0*/  USHF.R.U32.HI UR6, URZ, 0x4, UR5 ;  /* 0x000000043f067899 */ /* 0x000fe20008011605 */
[----:B------:R-:W-:Y:S01]  /*9af0*/  IADD3 R245, P6, R245, UR12, RZ ;  /* 0x0000000cf5f57c10 */ /* 0x000fe2000ffde0ff */
[----:B------:R0:W-:Y:S01]  /*9b00*/  STL [R1+0x860], R79 ;  /* 0x0008604f01007387 */ /* 0x0001e20000100800 */
[----:B------:R-:W-:Y:S01]  /*9b10*/  IADD3.X R204, R204, UR13, RZ, P3, !PT ;  /* 0x0000000dcccc7c10 */ /* 0x000fe20009ffe4ff */
[----:B------:R-:W-:Y:S01]  /*9b20*/  USGXT.U32 UR6, UR6, 0xe ;  /* 0x0000000e0606789a */ /* 0x000fe20008000000 */
[----:B------:R-:W-:Y:S01]  /*9b30*/  IADD3 R217, P3, R217, UR12, RZ ;  /* 0x0000000cd9d97c10 */ /* 0x000fe2000ff7e0ff */
[----:B------:R-:W-:Y:S01]  /*9b40*/  STL [R1+0x858], R83 ;  /* 0x0008585301007387 */ /* 0x000fe20000100800 */
[----:B------:R-:W-:-:S02]  /*9b50*/  IADD3.X R244, R244, UR13, RZ, P6, !PT ;  /* 0x0000000df4f47c10 */ /* 0x000fc4000b7fe4ff */
[----:B------:R-:W-:Y:S02]  /*9b60*/  CS2R R84, SRZ ;  /* 0x0000000000547805 */ /* 0x000fe4000001ff00 */
[----:B------:R-:W-:Y:S01]  /*9b70*/  IADD3.X R216, R216, UR13, RZ, P3, !PT ;  /* 0x0000000dd8d87c10 */ /* 0x000fe20009ffe4ff */
[----:B------:R1:W-:Y:S01]  /*9b80*/  STL [R1+0x850], R82 ;  /* 0x0008505201007387 */ /* 0x0003e20000100800 */
[----:B------:R-:W-:Y:S01]  /*9b90*/  IADD3 R229, P3, R229, UR12, RZ ;  /* 0x0000000ce5e57c10 */ /* 0x000fe2000ff7e0ff */
[----:B------:R-:W-:Y:S01]  /*9ba0*/  UMOV UR15, 0xc0000010 ;  /* 0xc0000010000f7882 */ /* 0x000fe20000000000 */
[----:B0-----:R-:W-:Y:S02]  /*9bb0*/  SHF.R.S32.HI R79, RZ, 0x1f, R81 ;  /* 0x0000001fff4f7819 */ /* 0x001fe40000011451 */
[----:B------:R-:W-:Y:S01]  /*9bc0*/  IADD3.X R81, R3, UR7, RZ, P1, !PT ;  /* 0x0000000703517c10 */ /* 0x000fe20008ffe4ff */
[----:B------:R-:W-:Y:S01]  /*9bd0*/  UMOV UR7, URZ ;  /* 0x0000003f00077c82 */ /* 0x000fe20008000000 */
[----:B------:R-:W-:Y:S01]  /*9be0*/  IADD3.X R79, R79, UR11, RZ, P2, !PT ;  /* 0x0000000b4f4f7c10 */ /* 0x000fe200097fe4ff */
[----:B------:R-:W-:Y:S01]  /*9bf0*/  UMOV UR11, 0x3fffffef ;  /* 0x3fffffef000b7882 */ /* 0x000fe20000000000 */
[----:B------:R-:W-:Y:S01]  /*9c00*/  IADD3 R207, P2, R207, UR12, RZ ;  /* 0x0000000ccfcf7c10 */ /* 0x000fe2000ff5e0ff */
[----:B------:R-:W-:Y:S01]  /*9c10*/  STL [R1+0x85c], R81 ;  /* 0x00085c5101007387 */ /* 0x000fe20000100800 */
[----:B------:R-:W-:Y:S01]  /*9c20*/  IADD3 R3, P1, R2, UR8, RZ ;  /* 0x0000000802037c10 */ /* 0x000fe2000ff3e0ff */
[----:B------:R-:W-:Y:S01]  /*9c30*/  USGXT.U32 UR8, UR4, 0xe ;  /* 0x0000000e0408789a */ /* 0x000fe20008000000 */
[----:B------:R-:W-:Y:S01]  /*9c40*/  IADD3.X R206, R206, UR13, RZ, P2, !PT ;  /* 0x0000000dcece7c10 */ /* 0x000fe200097fe4ff */
[----:B------:R0:W-:Y:S01]  /*9c50*/  STL [R1+0x854], R80 ;  /* 0x0008545001007387 */ /* 0x0001e20000100800 */
[----:B------:R-:W-:-:S02]  /*9c60*/  IADD3 R219, P2, R219, UR12, RZ ;  /* 0x0000000cdbdb7c10 */ /* 0x000fc4000ff5e0ff */
[----:B-1----:R-:W-:Y:S02]  /*9c70*/  CS2R R82, SRZ ;  /* 0x0000000000527805 */ /* 0x002fe4000001ff00 */
[----:B------:R-:W-:Y:S01]  /*9c80*/  IADD3.X R228, R228, UR13, RZ, P3, !PT ;  /* 0x0000000de4e47c10 */ /* 0x000fe20009ffe4ff */
[----:B------:R1:W-:Y:S01]  /*9c90*/  STL [R1+0x84c], R79 ;  /* 0x00084c4f01007387 */ /* 0x0003e20000100800 */
[----:B------:R-:W-:Y:S01]  /*9ca0*/  IADD3.X R218, R218, UR13, RZ, P2, !PT ;  /* 0x0000000ddada7c10 */ /* 0x000fe200097fe4ff */
[----:B------:R-:W-:Y:S01]  /*9cb0*/  UIADD3.64 UR10, UR6, -UR10, URZ ;  /* 0x8000000a060a7297 */ /* 0x000fe2000fffe03f */
[----:B------:R-:W-:Y:S01]  /*9cc0*/  IADD3 R241, P3, R241, UR12, RZ ;  /* 0x0000000cf1f17c10 */ /* 0x000fe2000ff7e0ff */
[----:B------:R-:W-:Y:S01]  /*9cd0*/  ULDC UR4, c[0x0][0x238] ;  /* 0x00008e0000047ab9 */ /* 0x000fe20000000800 */
[----:B------:R-:W-:Y:S02]  /*9ce0*/  IADD3 R231, P2, R231, UR12, RZ ;  /* 0x0000000ce7e77c10 */ /* 0x000fe4000ff5e0ff */
[----:B0-----:R-:W-:-:S02]  /*9cf0*/  CS2R R80, SRZ ;  /* 0x0000000000507805 */ /* 0x001fc4000001ff00 */
[----:B------:R-:W-:Y:S01]  /*9d00*/  LEA.HI.X.SX32 R2, R2, UR9, 0x1, P1 ;  /* 0x0000000902027c11 */ /* 0x000fe200088f0eff */
[----:B------:R-:W-:Y:S01]  /*9d10*/  UMOV UR9, URZ ;  /* 0x0000003f00097c82 */ /* 0x000fe20008000000 */
[----:B------:R-:W-:Y:S01]  /*9d20*/  IADD3 R201, P1, R201, UR12, RZ ;  /* 0x0000000cc9c97c10 */ /* 0x000fe2000ff3e0ff */
[----:B------:R-:W-:Y:S01]  /*9d30*/  UIADD3.64 UR16, UR8, -UR16, URZ ;  /* 0x8000001008107297 */ /* 0x000fe2000fffe03f */
[----:B-1----:R-:W-:Y:S02]  /*9d40*/  SHF.R.S32.HI R79, RZ, 0x1f, R78 ;  /* 0x0000001fff4f7819 */ /* 0x002fe4000001144e */
[----:B------:R-:W-:Y:S02]  /*9d50*/  IADD3 R78, P5, R78, UR12, RZ ;  /* 0x0000000c4e4e7c10 */ /* 0x000fe4000ffbe0ff */
[----:B------:R-:W-:Y:S02]  /*9d60*/  IADD3.X R240, R240, UR13, RZ, P3, !PT ;  /* 0x0000000df0f07c10 */ /* 0x000fe40009ffe4ff */
[----:B------:R-:W-:Y:S01]  /*9d70*/  IADD3.X R230, R230, UR13, RZ, P2, !PT ;  /* 0x0000000de6e67c10 */ /* 0x000fe200097fe4ff */
[----:B------:R0:W-:Y:S01]  /*9d80*/  STL [R1+0x848], R78 ;  /* 0x0008484e01007387 */ /* 0x0001e20000100800 */
[----:B------:R-:W-:-:S02]  /*9d90*/  IADD3 R243, P2, R243, UR12, RZ ;  /* 0x0000000cf3f37c10 */ /* 0x000fc4000ff5e0ff */
[----:B------:R-:W-:Y:S02]  /*9da0*/  IADD3.X R200, R200, UR13, RZ, P1, !PT ;  /* 0x0000000dc8c87c10 */ /* 0x000fe40008ffe4ff */
[----:B------:R-:W-:Y:S02]  /*9db0*/  IADD3 R213, P1, R213, UR12, RZ ;  /* 0x0000000cd5d57c10 */ /* 0x000fe4000ff3e0ff */
[----:B------:R-:W-:Y:S02]  /*9dc0*/  IADD3.X R242, R242, UR13, RZ, P2, !PT ;  /* 0x0000000df2f27c10 */ /* 0x000fe400097fe4ff */
[----:B------:R-:W-:Y:S02]  /*9dd0*/  IADD3.X R212, R212, UR13, RZ, P1, !PT ;  /* 0x0000000dd4d47c10 */ /* 0x000fe40008ffe4ff */
[----:B0-----:R-:W-:Y:S02]  /*9de0*/  IADD3.X R78, R79, UR13, RZ, P5, !PT ;  /* 0x0000000d4f4e7c10 */ /* 0x001fe4000affe4ff */
[----:B------:R-:W-:-:S02]  /*9df0*/  IADD3 R211, P5, R211, UR12, RZ ;  /* 0x0000000cd3d37c10 */ /* 0x000fc4000ffbe0ff */
[----:B------:R-:W-:Y:S01]  /*9e00*/  IADD3 R225, P1, R225, UR12, RZ ;  /* 0x0000000ce1e17c10 */ /* 0x000fe2000ff3e0ff */
[----:B------:R0:W-:Y:S01]  /*9e10*/  STL [R1+0x844], R78 ;  /* 0x0008444e01007387 */ /* 0x0001e20000100800 */
[----:B------:R-:W-:Y:S02]  /*9e20*/  IADD3.X R210, R210, UR13, RZ, P5, !PT ;  /* 0x0000000dd2d27c10 */ /* 0x000fe4000affe4ff */
[----:B------:R-:W-:Y:S02]  /*9e30*/  IADD3 R223, P5, R223, UR12, RZ ;  /* 0x0000000cdfdf7c10 */ /* 0x000fe4000ffbe0ff */
[----:B------:R-:W-:Y:S02]  /*9e40*/  IADD3.X R224, R224, UR13, RZ, P1, !PT ;  /* 0x0000000de0e07c10 */ /* 0x000fe40008ffe4ff */
[----:B------:R-:W-:Y:S02]  /*9e50*/  IADD3.X R222, R222, UR13, RZ, P5, !PT ;  /* 0x0000000ddede7c10 */ /* 0x000fe4000affe4ff */
[----:B------:R-:W-:-:S02]  /*9e60*/  IADD3 R235, P5, R235, UR12, RZ ;  /* 0x0000000cebeb7c10 */ /* 0x000fc4000ffbe0ff */
[----:B0-----:R-:W-:Y:S02]  /*9e70*/  IADD3 R78, P3, R77, UR12, RZ ;  /* 0x0000000c4d4e7c10 */ /* 0x001fe4000ff7e0ff */
[----:B------:R-:W-:Y:S02]  /*9e80*/  IADD3.X R234, R234, UR13, RZ, P5, !PT ;  /* 0x0000000deaea7c10 */ /* 0x000fe4000affe4ff */
[----:B------:R-:W-:Y:S01]  /*9e90*/  IADD3 R247, P5, R247, UR12, RZ ;  /* 0x0000000cf7f77c10 */ /* 0x000fe2000ffbe0ff */
[----:B------:R0:W-:Y:S01]  /*9ea0*/  STL [R1+0x600], R78 ;  /* 0x0006004e01007387 */ /* 0x0001e20000100800 */
[----:B------:R-:W-:Y:S02]  /*9eb0*/  IADD3.X R214, R214, UR13, RZ, P4, !PT ;  /* 0x0000000dd6d67c10 */ /* 0x000fe4000a7fe4ff */
[----:B------:R-:W-:Y:S02]  /*9ec0*/  IADD3 R237, P1, R237, UR12, RZ ;  /* 0x0000000ceded7c10 */ /* 0x000fe4000ff3e0ff */
[----:B------:R-:W-:-:S02]  /*9ed0*/  IADD3 R227, P4, R227, UR12, RZ ;  /* 0x0000000ce3e37c10 */ /* 0x000fc4000ff9e0ff */
[----:B------:R-:W-:Y:S02]  /*9ee0*/  IADD3.X R246, R246, UR13, RZ, P5, !PT ;  /* 0x0000000df6f67c10 */ /* 0x000fe4000affe4ff */
[----:B------:R-:W-:Y:S02]  /*9ef0*/  IADD3.X R236, R236, UR13, RZ, P1, !PT ;  /* 0x0000000decec7c10 */ /* 0x000fe40008ffe4ff */
[----:B0-----:R-:W-:Y:S02]  /*9f00*/  IADD3 R78, P2, R76, UR12, RZ ;  /* 0x0000000c4c4e7c10 */ /* 0x001fe4000ff5e0ff */
[----:B------:R-:W-:Y:S02]  /*9f10*/  IADD3.X R226, R226, UR13, RZ, P4, !PT ;  /* 0x0000000de2e27c10 */ /* 0x000fe4000a7fe4ff */
[----:B------:R-:W-:Y:S01]  /*9f20*/  IADD3 R249, P1, R249, UR12, RZ ;  /* 0x0000000cf9f97c10 */ /* 0x000fe2000ff3e0ff */
[----:B------:R0:W-:Y:S01]  /*9f30*/  STL [R1+0x608], R78 ;  /* 0x0006084e01007387 */ /* 0x0001e20000100800 */
[----:B------:R-:W-:-:S02]  /*9f40*/  IADD3 R239, P4, R239, UR12, RZ ;  /* 0x0000000cefef7c10 */ /* 0x000fc4000ff9e0ff */
[----:B------:R-:W-:Y:S02]  /*9f50*/  IADD3.X R248, R248, UR13, RZ, P1, !PT ;  /* 0x0000000df8f87c10 */ /* 0x000fe40008ffe4ff */
[----:B------:R-:W-:Y:S02]  /*9f60*/  IADD3.X R238, R238, UR13, RZ, P4, !PT ;  /* 0x0000000deeee7c10 */ /* 0x000fe4000a7fe4ff */
[----:B------:R-:W-:Y:S02]  /*9f70*/  IADD3 R251, P4, R251, UR12, RZ ;  /* 0x0000000cfbfb7c10 */ /* 0x000fe4000ff9e0ff */
[----:B------:R-:W-:Y:S02]  /*9f80*/  SHF.R.S32.HI R77, RZ, 0x1f, R76 ;  /* 0x0000001fff4d7819 */ /* 0x000fe4000001144c */
[----:B0-----:R-:W-:Y:S02]  /*9f90*/  IADD3 R78, P6, R75, UR12, RZ ;  /* 0x0000000c4b4e7c10 */ /* 0x001fe4000ffde0ff */
[----:B------:R-:W-:-:S02]  /*9fa0*/  IADD3.X R250, R250, UR13, RZ, P4, !PT ;  /* 0x0000000dfafa7c10 */ /* 0x000fc4000a7fe4ff */
[----:B------:R-:W-:Y:S01]  /*9fb0*/  IADD3.X R252, R252, UR13, RZ, P3, !PT ;  /* 0x0000000dfcfc7c10 */ /* 0x000fe20009ffe4ff */
[----:B------:R0:W-:Y:S01]  /*9fc0*/  STL [R1+0x610], R78 ;  /* 0x0006104e01007387 */ /* 0x0001e20000100800 */
[----:B------:R-:W-:Y:S02]  /*9fd0*/  IADD3.X R77, R77, UR13, RZ, P2, !PT ;  /* 0x0000000d4d4d7c10 */ /* 0x000fe400097fe4ff */
[----:B------:R-:W-:Y:S02]  /*9fe0*/  SHF.R.S32.HI R76, RZ, 0x1f, R75 ;  /* 0x0000001fff4c7819 */ /* 0x000fe4000001144b */
[----:B------:R-:W-:Y:S02]  /*9ff0*/  SHF.R.S32.HI R75, RZ, 0x1f, R74 ;  /* 0x0000001fff4b7819 */ /* 0x000fe4000001144a */
[----:B0-----:R-:W-:Y:S02]  /*a000*/  IADD3 R78, P5, R74, UR12, RZ ;  /* 0x0000000c4a4e7c10 */ /* 0x001fe4000ffbe0ff */
[----:B------:R-:W-:-:S02]  /*a010*/  SHF.R.S32.HI R74, RZ, 0x1f, R73 ;  /* 0x0000001fff4a7819 */ /* 0x000fc40000011449 */
[----:B------:R-:W-:Y:S01]  /*a020*/  IADD3.X R75, R75, UR13, RZ, P5, !PT ;  /* 0x0000000d4b4b7c10 */ /* 0x000fe2000affe4ff */
[----:B------:R0:W-:Y:S02]  /*a030*/  STL [R1+0x618], R78 ;  /* 0x0006184e01007387 */ /* 0x0001e40000100800 */
[----:B0-----:R-:W-:Y:S02]  /*a040*/  IADD3 R78, P1, R73, UR12, RZ ;  /* 0x0000000c494e7c10 */ /* 0x001fe4000ff3e0ff */
[----:B------:R-:W-:-:S03]  /*a050*/  SHF.R.S32.HI R73, RZ, 0x1f, R72 ;  /* 0x0000001fff497819 */ /* 0x000fc60000011448 */
[----:B------:R0:W-:Y:S02]  /*a060*/  STL [R1+0x620], R78 ;  /* 0x0006204e01007387 */ /* 0x0001e40000100800 */
[----:B0-----:R-:W-:Y:S02]  /*a070*/  IADD3 R78, P4, R72, UR12, RZ ;  /* 0x0000000c484e7c10 */ /* 0x001fe4000ff9e0ff */
[----:B------:R-:W-:Y:S02]  /*a080*/  SHF.R.S32.HI R72, RZ, 0x1f, R71 ;  /* 0x0000001fff487819 */ /* 0x000fe40000011447 */
[----:B------:R-:W-:Y:S01]  /*a090*/  IADD3.X R73, R73, UR13, RZ, P4, !PT ;  /* 0x0000000d49497c10 */ /* 0x000fe2000a7fe4ff */
[----:B------:R0:W-:Y:S02]  /*a0a0*/  STL [R1+0x628], R78 ;  /* 0x0006284e01007387 */ /* 0x0001e40000100800 */
[----:B0-----:R-:W-:Y:S02]  /*a0b0*/  IADD3 R78, P3, R71, UR12, RZ ;  /* 0x0000000c474e7c10 */ /* 0x001fe4000ff7e0ff */
[----:B------:R-:W-:-:S03]  /*a0c0*/  SHF.R.S32.HI R71, RZ, 0x1f, R70 ;  /* 0x0000001fff477819 */ /* 0x000fc60000011446 */
[----:B------:R0:W-:Y:S04]  /*a0d0*/  STL [R1+0x630], R78 ;  /* 0x0006304e01007387 */ /* 0x0001e80000100800 */
[----:B------:R1:W-:Y:S01]  /*a0e0*/  STL [R1+0x604], R77 ;  /* 0x0006044d01007387 */ /* 0x0003e20000100800 */
[----:B0-----:R-:W-:Y:S02]  /*a0f0*/  IADD3 R78, P2, R70, UR12, RZ ;  /* 0x0000000c464e7c10 */ /* 0x001fe4000ff5e0ff */
[----:B------:R-:W-:Y:S02]  /*a100*/  SHF.R.S32.HI R70, RZ, 0x1f, R69 ;  /* 0x0000001fff467819 */ /* 0x000fe40000011445 */
[----:B-1----:R-:W-:Y:S01]  /*a110*/  IADD3.X R77, R76, UR13, RZ, P6, !PT ;  /* 0x0000000d4c4d7c10 */ /* 0x002fe2000b7fe4ff */
[----:B------:R0:W-:Y:S01]  /*a120*/  STL [R1+0x638], R78 ;  /* 0x0006384e01007387 */ /* 0x0001e20000100800 */
[----:B------:R-:W-:-:S02]  /*a130*/  IADD3 R76, P6, R69, UR12, RZ ;  /* 0x0000000c454c7c10 */ /* 0x000fc4000ffde0ff */
[----:B------:R-:W-:Y:S01]  /*a140*/  IADD3.X R71, R71, UR13, RZ, P2, !PT ;  /* 0x0000000d47477c10 */ /* 0x000fe200097fe4ff */
[----:B------:R-:W-:Y:S01]  /*a150*/  STL [R1+0x60c], R77 ;  /* 0x00060c4d01007387 */ /* 0x000fe20000100800 */
[----:B------:R-:W-:-:S03]  /*a160*/  SHF.R.S32.HI R69, RZ, 0x1f, R68 ;  /* 0x0000001fff457819 */ /* 0x000fc60000011444 */
[----:B------:R1:W-:Y:S01]  /*a170*/  STL [R1+0x640], R76 ;  /* 0x0006404c01007387 */ /* 0x0003e20000100800 */
[----:B0-----:R-:W-:-:S03]  /*a180*/  CS2R R78, SRZ ;  /* 0x00000000004e7805 */ /* 0x001fc6000001ff00 */
[----:B------:R0:W-:Y:S01]  /*a190*/  STL [R1+0x614], R75 ;  /* 0x0006144b01007387 */ /* 0x0001e20000100800 */
[----:B-1----:R-:W-:Y:S02]  /*a1a0*/  IADD3 R76, P5, R68, UR12, RZ ;  /* 0x0000000c444c7c10 */ /* 0x002fe4000ffbe0ff */
[----:B------:R-:W-:Y:S02]  /*a1b0*/  SHF.R.S32.HI R68, RZ, 0x1f, R67 ;  /* 0x0000001fff447819 */ /* 0x000fe40000011443 */
[----:B0-----:R-:W-:Y:S01]  /*a1c0*/  IADD3.X R75, R74, UR13, RZ, P1, !PT ;  /* 0x0000000d4a4b7c10 */ /* 0x001fe20008ffe4ff */
[----:B------:R0:W-:Y:S01]  /*a1d0*/  STL [R1+0x648], R76 ;  /* 0x0006484c01007387 */ /* 0x0001e20000100800 */
[----:B------:R-:W-:Y:S02]  /*a1e0*/  IADD3 R74, P1, R67, UR12, RZ ;  /* 0x0000000c434a7c10 */ /* 0x000fe4000ff3e0ff */
        /* <DEDUP_REMOVED lines=295> */
[----:B------:R-:W-:Y:S01]  /*b460*/  STL [R1+0x7f8], R21 ;  /* 0x0007f81501007387 */ /* 0x000fe20000100800 */
[----:B------:R-:W-:Y:S02]  /*b470*/  IADD3 R19, P1, R18, UR12, RZ ;  /* 0x0000000c12137c10 */ /* 0x000fe4000ff3e0ff */
[----:B------:R-:W-:Y:S01]  /*b480*/  IADD3.X R9, R9, UR13, RZ, P5, !PT ;  /* 0x0000000d09097c10 */ /* 0x000fe2000affe4ff */
[----:B------:R-:W-:Y:S01]  /*b490*/  STL [R1+0x7cc], R20 ;  /* 0x0007cc1401007387 */ /* 0x000fe20000100800 */
[----:B------:R-:W-:-:S03]  /*b4a0*/  SHF.R.S32.HI R18, RZ, 0x1f, R16 ;  /* 0x0000001fff127819 */ /* 0x000fc60000011410 */
[----:B------:R0:W-:Y:S04]  /*b4b0*/  STL [R1+0x800], R19 ;  /* 0x0008001301007387 */ /* 0x0001e80000100800 */
[----:B------:R1:W-:Y:S01]  /*b4c0*/  STL [R1+0x7d4], R17 ;  /* 0x0007d41101007387 */ /* 0x0003e20000100800 */
[----:B0-----:R-:W-:Y:S02]  /*b4d0*/  IADD3 R19, P4, R16, UR12, RZ ;  /* 0x0000000c10137c10 */ /* 0x001fe4000ff9e0ff */
[----:B------:R-:W-:Y:S02]  /*b4e0*/  SHF.R.S32.HI R16, RZ, 0x1f, R14 ;  /* 0x0000001fff107819 */ /* 0x000fe4000001140e */
[----:B-1----:R-:W-:Y:S01]  /*b4f0*/  IADD3.X R17, R15, UR13, RZ, P3, !PT ;  /* 0x0000000d0f117c10 */ /* 0x002fe20009ffe4ff */
[----:B------:R-:W-:Y:S01]  /*b500*/  STL [R1+0x808], R19 ;  /* 0x0008081301007387 */ /* 0x000fe20000100800 */
[----:B------:R-:W-:-:S02]  /*b510*/  IADD3 R15, P3, R14, UR12, RZ ;  /* 0x0000000c0e0f7c10 */ /* 0x000fc4000ff7e0ff */
[----:B------:R-:W-:Y:S01]  /*b520*/  SHF.R.S32.HI R14, RZ, 0x1f, R12 ;  /* 0x0000001fff0e7819 */ /* 0x000fe2000001140c */
[----:B------:R-:W-:Y:S04]  /*b530*/  STL [R1+0x7dc], R17 ;  /* 0x0007dc1101007387 */ /* 0x000fe80000100800 */
[----:B------:R0:W-:Y:S04]  /*b540*/  STL [R1+0x810], R15 ;  /* 0x0008100f01007387 */ /* 0x0001e80000100800 */
[----:B------:R1:W-:Y:S01]  /*b550*/  STL [R1+0x7e4], R13 ;  /* 0x0007e40d01007387 */ /* 0x0003e20000100800 */
[----:B0-----:R-:W-:-:S02]  /*b560*/  IADD3 R15, P2, R12, UR12, RZ ;  /* 0x0000000c0c0f7c10 */ /* 0x001fc4000ff5e0ff */
[----:B------:R-:W-:Y:S02]  /*b570*/  SHF.R.S32.HI R12, RZ, 0x1f, R10 ;  /* 0x0000001fff0c7819 */ /* 0x000fe4000001140a */
[----:B-1----:R-:W-:Y:S01]  /*b580*/  IADD3.X R13, R11, UR13, RZ, P6, !PT ;  /* 0x0000000d0b0d7c10 */ /* 0x002fe2000b7fe4ff */
[----:B------:R-:W-:Y:S01]  /*b590*/  STL [R1+0x818], R15 ;  /* 0x0008180f01007387 */ /* 0x000fe20000100800 */
[----:B------:R-:W-:Y:S02]  /*b5a0*/  IADD3 R11, P6, R10, UR12, RZ ;  /* 0x0000000c0a0b7c10 */ /* 0x000fe4000ffde0ff */
[----:B------:R-:W-:Y:S01]  /*b5b0*/  SHF.R.S32.HI R10, RZ, 0x1f, R8 ;  /* 0x0000001fff0a7819 */ /* 0x000fe20000011408 */
[----:B------:R-:W-:Y:S04]  /*b5c0*/  STL [R1+0x7ec], R13 ;  /* 0x0007ec0d01007387 */ /* 0x000fe80000100800 */
[----:B------:R0:W-:Y:S04]  /*b5d0*/  STL [R1+0x820], R11 ;  /* 0x0008200b01007387 */ /* 0x0001e80000100800 */
[----:B------:R1:W-:Y:S01]  /*b5e0*/  STL [R1+0x7f4], R9 ;  /* 0x0007f40901007387 */ /* 0x0003e20000100800 */
[----:B0-----:R-:W-:-:S02]  /*b5f0*/  IADD3 R11, P5, R8, UR12, RZ ;  /* 0x0000000c080b7c10 */ /* 0x001fc4000ffbe0ff */
[----:B------:R-:W-:Y:S02]  /*b600*/  SHF.R.S32.HI R8, RZ, 0x1f, R6 ;  /* 0x0000001fff087819 */ /* 0x000fe40000011406 */
[----:B-1----:R-:W-:Y:S01]  /*b610*/  IADD3.X R9, R7, UR13, RZ, P1, !PT ;  /* 0x0000000d07097c10 */ /* 0x002fe20008ffe4ff */
[----:B------:R0:W-:Y:S01]  /*b620*/  STL [R1+0x828], R11 ;  /* 0x0008280b01007387 */ /* 0x0001e20000100800 */
[----:B------:R-:W-:Y:S02]  /*b630*/  IADD3 R7, P1, R6, UR12, RZ ;  /* 0x0000000c06077c10 */ /* 0x000fe4000ff3e0ff */
[----:B------:R-:W-:Y:S01]  /*b640*/  SHF.R.S32.HI R6, RZ, 0x1f, R0 ;  /* 0x0000001fff067819 */ /* 0x000fe20000011400 */
[----:B------:R1:W-:Y:S04]  /*b650*/  STL [R1+0x7fc], R9 ;  /* 0x0007fc0901007387 */ /* 0x0003e80000100800 */
[----:B------:R2:W-:Y:S01]  /*b660*/  STL [R1+0x830], R7 ;  /* 0x0008300701007387 */ /* 0x0005e20000100800 */
[----:B0-----:R-:W-:-:S02]  /*b670*/  IADD3.X R11, R16, UR13, RZ, P3, !PT ;  /* 0x0000000d100b7c10 */ /* 0x001fc40009ffe4ff */
[----:B-1----:R-:W-:Y:S02]  /*b680*/  IADD3.X R9, R18, UR13, RZ, P4, !PT ;  /* 0x0000000d12097c10 */ /* 0x002fe4000a7fe4ff */
[----:B--2---:R-:W-:-:S03]  /*b690*/  IADD3 R7, P4, R0, UR12, RZ ;  /* 0x0000000c00077c10 */ /* 0x004fc6000ff9e0ff */
[----:B------:R0:W-:Y:S01]  /*b6a0*/  STL [R1+0x804], R9 ;  /* 0x0008040901007387 */ /* 0x0001e20000100800 */
[----:B------:R-:W-:-:S03]  /*b6b0*/  SHF.R.S32.HI R0, RZ, 0x1f, R5 ;  /* 0x0000001fff007819 */ /* 0x000fc60000011405 */
[----:B------:R1:W-:Y:S04]  /*b6c0*/  STL [R1+0x838], R7 ;  /* 0x0008380701007387 */ /* 0x0003e80000100800 */
[----:B------:R-:W-:Y:S01]  /*b6d0*/  STL [R1+0x80c], R11 ;  /* 0x00080c0b01007387 */ /* 0x000fe20000100800 */
[----:B0-----:R-:W-:Y:S01]  /*b6e0*/  IADD3 R9, P3, R5, UR12, RZ ;  /* 0x0000000c05097c10 */ /* 0x001fe2000ff7e0ff */
[----:B------:R-:W-:Y:S01]  /*b6f0*/  ULDC UR12, c[0x0][0x23c] ;  /* 0x00008f00000c7ab9 */ /* 0x000fe20000000800 */
[----:B------:R-:W-:Y:S01]  /*b700*/  IADD3.X R5, R12, UR13, RZ, P6, !PT ;  /* 0x0000000d0c057c10 */ /* 0x000fe2000b7fe4ff */
[----:B------:R-:W-:Y:S01]  /*b710*/  USHF.L.U32 UR24, UR12, 0x5, URZ ;  /* 0x000000050c187899 */ /* 0x000fe2000800063f */
[----:B-1----:R-:W-:Y:S01]  /*b720*/  IADD3.X R7, R14, UR13, RZ, P2, !PT ;  /* 0x0000000d0e077c10 */ /* 0x002fe200097fe4ff */
[----:B------:R0:W-:Y:S01]  /*b730*/  STL [R1+0x840], R9 ;  /* 0x0008400901007387 */ /* 0x0001e20000100800 */
[----:B------:R-:W-:Y:S01]  /*b740*/  IADD3.X R0, R0, UR13, RZ, P3, !PT ;  /* 0x0000000d00007c10 */ /* 0x000fe20009ffe4ff */
[----:B------:R-:W-:-:S02]  /*b750*/  USHF.R.S32.HI UR25, URZ, 0x1f, UR24 ;  /* 0x0000001f3f197899 */ /* 0x000fc40008011418 */
[----:B------:R1:W-:Y:S04]  /*b760*/  STL [R1+0x814], R7 ;  /* 0x0008140701007387 */ /* 0x0003e80000100800 */
[----:B------:R2:W-:Y:S01]  /*b770*/  STL [R1+0x81c], R5 ;  /* 0x00081c0501007387 */ /* 0x0005e20000100800 */
[----:B0-----:R-:W-:Y:S02]  /*b780*/  IADD3.X R9, R10, UR13, RZ, P5, !PT ;  /* 0x0000000d0a097c10 */ /* 0x001fe4000affe4ff */
[----:B-1----:R-:W-:-:S03]  /*b790*/  IADD3.X R7, R8, UR13, RZ, P1, !PT ;  /* 0x0000000d08077c10 */ /* 0x002fc60008ffe4ff */
[----:B------:R-:W-:Y:S01]  /*b7a0*/  STL [R1+0x824], R9 ;  /* 0x0008240901007387 */ /* 0x000fe20000100800 */
[----:B------:R-:W-:Y:S02]  /*b7b0*/  LOP3.LUT R8, R152, 0x10, RZ, 0x3c, !PT ;  /* 0x0000001098087812 */ /* 0x000fe400078e3cff */
[----:B--2---:R-:W-:Y:S01]  /*b7c0*/  IADD3.X R5, R6, UR13, RZ, P4, !PT ;  /* 0x0000000d06057c10 */ /* 0x004fe2000a7fe4ff */
[----:B------:R0:W-:Y:S01]  /*b7d0*/  STL [R1+0x82c], R7 ;  /* 0x00082c0701007387 */ /* 0x0001e20000100800 */
[----:B------:R-:W-:Y:S01]  /*b7e0*/  LOP3.LUT R6, R153, 0x1f, RZ, 0xc0, !PT ;  /* 0x0000001f99067812 */ /* 0x000fe200078ec0ff */
[----:B------:R-:W-:Y:S02]  /*b7f0*/  ULDC UR13, c[0x0][0x230] ;  /* 0x00008c00000d7ab9 */ /* 0x000fe40000000800 */
[----:B------:R1:W-:Y:S04]  /*b800*/  STL [R1+0x834], R5 ;  /* 0x0008340501007387 */ /* 0x0003e80000100800 */
[----:B------:R2:W-:Y:S01]  /*b810*/  STL [R1+0x83c], R0 ;  /* 0x00083c0001007387 */ /* 0x0005e20000100800 */
[----:B0-----:R-:W-:-:S03]  /*b820*/  LOP3.LUT R7, R196, 0x10, RZ, 0x3c, !PT ;  /* 0x00000010c4077812 */ /* 0x001fc600078e3cff */
[----:B------:R-:W-:Y:S01]  /*b830*/  STL [R1+0x400], RZ ;  /* 0x000400ff01007387 */ /* 0x000fe20000100800 */
[----:B-1----:R-:W-:Y:S01]  /*b840*/  IMAD R5, R6, UR12, RZ ;  /* 0x0000000c06057c24 */ /* 0x002fe2000f8e02ff */
[----:B------:R-:W-:Y:S02]  /*b850*/  UMOV UR12, UR8 ;  /* 0x00000008000c7c82 */ /* 0x000fe40008000000 */
[----:B------:R-:W-:Y:S01]  /*b860*/  STL [R1+0x404], RZ ;  /* 0x000404ff01007387 */ /* 0x000fe20000100800 */
[----:B--2---:R-:W-:Y:S01]  /*b870*/  IADD3.X R0, R22, UR14, RZ, P0, !PT ;  /* 0x0000000e16007c10 */ /* 0x004fe200087fe4ff */
[----:B------:R-:W-:Y:S02]  /*b880*/  UMOV UR14, UR6 ;  /* 0x00000006000e7c82 */ /* 0x000fe40008000000 */
[----:B------:R-:W-:Y:S01]  /*b890*/  STL [R1+0x408], RZ ;  /* 0x000408ff01007387 */ /* 0x000fe20000100800 */
[----:B------:R-:W-:-:S03]  /*b8a0*/  SHF.R.S32.HI R197, RZ, 0x1f, R5 ;  /* 0x0000001fffc57819 */ /* 0x000fc60000011405 */
[----:B------:R-:W-:Y:S04]  /*b8b0*/  STL [R1+0x40c], RZ ;  /* 0x00040cff01007387 */ /* 0x000fe80000100800 */
        /* <DEDUP_REMOVED lines=252> */
[----:B------:R-:W-:Y:S04]  /*c880*/  STL [R1], RZ ;  /* 0x000000ff01007387 */ /* 0x000fe80000100800 */
        /* <DEDUP_REMOVED lines=127> */
[----:B------:R0:W-:Y:S04]  /*d080*/  STL [R1+0x924], R0 ;  /* 0x0009240001007387 */ /* 0x0001e80000100800 */
[----:B------:R1:W-:Y:S01]  /*d090*/  STL [R1+0x9b4], R8 ;  /* 0x0009b40801007387 */ /* 0x0003e20000100800 */
[----:B0-----:R-:W-:Y:S01]  /*d0a0*/  IMAD.U32 R0, RZ, RZ, UR13 ;  /* 0x0000000dff007e24 */ /* 0x001fe2000f8e00ff */
[----:B------:R-:W-:-:S06]  /*d0b0*/  UMOV UR13, 0xc0000010 ;  /* 0xc0000010000d7882 */ /* 0x000fcc0000000000 */
.L_x_1:
[----:B------:R0:W-:Y:S01]  /*d0c0*/  STL [R1+0x12d0], R217 ;  /* 0x0012d0d901007387 */ /* 0x0001e20000100800 */
[----:B------:R-:W-:Y:S02]  /*d0d0*/  ISETP.GT.AND P1, PT, R0, 0x1, PT ;  /* 0x000000010000780c */ /* 0x000fe40003f24270 */
[----:B-1----:R-:W-:Y:S01]  /*d0e0*/  IADD3 R8, P0, R3, UR4, RZ ;  /* 0x0000000403087c10 */ /* 0x002fe2000ff1e0ff */
[----:B------:R1:W-:Y:S01]  /*d0f0*/  STL [R1+0x12cc], R216 ;  /* 0x0012ccd801007387 */ /* 0x0003e20000100800 */
[----:B------:R-:W-:-:S03]  /*d100*/  PRMT R169, RZ, 0x7610, R169 ;  /* 0x00007610ffa97816 */ /* 0x000fc600000000a9 */
[----:B------:R2:W-:Y:S01]  /*d110*/  STL [R1+0x12c8], R213 ;  /* 0x0012c8d501007387 */ /* 0x0005e20000100800 */
[----:B0-----:R-:W0:Y:S01]  /*d120*/  LDC R217, c[0x0][0x238] ;  /* 0x00008e00ffd97b82 */ /* 0x001e220000000800 */
[----:B------:R-:W-:Y:S02]  /*d130*/  PRMT R168, RZ, 0x7610, R168 ;  /* 0x00007610ffa87816 */ /* 0x000fe400000000a8 */
[----:B------:R-:W-:Y:S01]  /*d140*/  STL [R1+0x12c4], R212 ;  /* 0x0012c4d401007387 */ /* 0x000fe20000100800 */
[----:B------:R-:W-:Y:S02]  /*d150*/  PRMT R167, RZ, 0x7610, R167 ;  /* 0x00007610ffa77816 */ /* 0x000fe400000000a7 */
[----:B------:R-:W-:Y:S01]  /*d160*/  PRMT R166, RZ, 0x7610, R166 ;  /* 0x00007610ffa67816 */ /* 0x000fe200000000a6 */
[----:B------:R-:W-:Y:S01]  /*d170*/  STL [R1+0x12c0], R209 ;  /* 0x0012c0d101007387 */ /* 0x000fe20000100800 */
[----:B-1----:R-:W2:Y:S01]  /*d180*/  LDC R216, c[0x0][0x238] ;  /* 0x00008e00ffd87b82 */ /* 0x002ea20000000800 */
[----:B------:R-:W-:-:S02]  /*d190*/  PRMT R165, RZ, 0x7610, R165 ;  /* 0x00007610ffa57816 */ /* 0x000fc400000000a5 */
[----:B------:R-:W-:Y:S04]  /*d1a0*/  STL [R1+0x12bc], R208 ;  /* 0x0012bcd001007387 */ /* 0x000fe80000100800 */
[----:B------:R-:W-:Y:S04]  /*d1b0*/  STL [R1+0x12b8], R205 ;  /* 0x0012b8cd01007387 */ /* 0x000fe80000100800 */
[----:B------:R-:W-:Y:S04]  /*d1c0*/  STL [R1+0x12b4], R204 ;  /* 0x0012b4cc01007387 */ /* 0x000fe80000100800 */
[----:B------:R-:W-:Y:S01]  /*d1d0*/  STL [R1+0x12b0], R199 ;  /* 0x0012b0c701007387 */ /* 0x000fe20000100800 */
[----:B0-----:R-:W-:-:S03]  /*d1e0*/  LEA.HI.X.SX32 R9, R217, R2, 0x1, P0 ;  /* 0x00000002d9097211 */ /* 0x001fc600000f0eff */
[----:B------:R-:W-:Y:S04]  /*d1f0*/  STL [R1+0x1038], R133 ;  /* 0x0010388501007387 */ /* 0x000fe80000100800 */
[----:B------:R0:W3:Y:S01]  /*d200*/  @P1 LDG.E.U8 R169, desc[UR32][R8.64] ;  /* 0x0000002008a91981 */ /* 0x0000e2000c1e1100 */
[----:B--2---:R-:W-:Y:S02]  /*d210*/  IMAD.SHL.U32 R213, R216, 0x2, RZ ;  /* 0x00000002d8d57824 */ /* 0x004fe400078e00ff */
[----:B------:R-:W1:Y:S01]  /*d220*/  LDC R216, c[0x0][0x238] ;  /* 0x00008e00ffd87b82 */ /* 0x000e620000000800 */
[----:B------:R-:W-:Y:S01]  /*d230*/  STL [R1+0x1034], R134 ;  /* 0x0010348601007387 */ /* 0x000fe20000100800 */
[----:B------:R-:W-:-:S03]  /*d240*/  ISETP.GT.AND P1, PT, R0, 0x2, PT ;  /* 0x000000020000780c */ /* 0x000fc60003f24270 */
[----:B------:R-:W-:Y:S01]  /*d250*/  STL [R1+0x1030], R135 ;  /* 0x0010308701007387 */ /* 0x000fe20000100800 */
[----:B0-----:R-:W-:-:S03]  /*d260*/  IADD3 R8, P0, R213, R3, RZ ;  /* 0x00000003d5087210 */ /* 0x001fc60007f1e0ff */
[----:B------:R-:W-:Y:S01]  /*d270*/  STL [R1+0x102c], R136 ;  /* 0x00102c8801007387 */ /* 0x000fe20000100800 */
[----:B------:R-:W-:-:S03]  /*d280*/  LEA.HI.X.SX32 R9, R213, R2, 0x1, P0 ;  /* 0x00000002d5097211 */ /* 0x000fc600000f0eff */
[----:B------:R-:W-:Y:S04]  /*d290*/  STL [R1+0x1028], R137 ;  /* 0x0010288901007387 */ /* 0x000fe80000100800 */
[----:B------:R0:W2:Y:S01]  /*d2a0*/  @P1 LDG.E.U8 R168, desc[UR32][R8.64] ;  /* 0x0000002008a81981 */ /* 0x0000a2000c1e1100 */
[----:B-1----:R-:W-:-:S03]  /*d2b0*/  IMAD R213, R216, 0x3, RZ ;  /* 0x00000003d8d57824 */ /* 0x002fc600078e02ff */
[----:B------:R-:W-:Y:S01]  /*d2c0*/  STL [R1+0x1024], R138 ;  /* 0x0010248a01007387 */ /* 0x000fe20000100800 */
[----:B------:R-:W1:Y:S01]  /*d2d0*/  LDC R216, c[0x0][0x238] ;  /* 0x00008e00ffd87b82 */ /* 0x000e620000000800 */
[C---:B0-----:R-:W-:Y:S02]  /*d2e0*/  IADD3 R8, P0, R213.reuse, R3, RZ ;  /* 0x00000003d5087210 */ /* 0x041fe40007f1e0ff */
[----:B------:R-:W-:Y:S02]  /*d2f0*/  STL [R1+0x1020], R139 ;  /* 0x0010208b01007387 */ /* 0x000fe40000100800 */
[----:B------:R-:W-:Y:S02]  /*d300*/  LEA.HI.X.SX32 R9, R213, R2, 0x1, P0 ;  /* 0x00000002d5097211 */ /* 0x000fe400000f0eff */
[----:B------:R-:W-:Y:S01]  /*d310*/  STL [R1+0x101c], R140 ;  /* 0x00101c8c01007387 */ /* 0x000fe20000100800 */
[----:B------:R-:W-:-:S03]  /*d320*/  ISETP.GT.AND P1, PT, R0, 0x3, PT ;  /* 0x000000030000780c */ /* 0x000fc60003f24270 */
[----:B------:R-:W-:Y:S04]  /*d330*/  STL [R1+0x1018], R141 ;  /* 0x0010188d01007387 */ /* 0x000fe80000100800 */
[----:B------:R-:W-:Y:S04]  /*d340*/  STL [R1+0x1014], R142 ;  /* 0x0010148e01007387 */ /* 0x000fe80000100800 */
[----:B------:R-:W-:Y:S01]  /*d350*/  STL [R1+0x1010], R143 ;  /* 0x0010108f01007387 */ /* 0x000fe20000100800 */
[----:B-1----:R-:W-:-:S03]  /*d360*/  IMAD.SHL.U32 R213, R216, 0x4, RZ ;  /* 0x00000004d8d57824 */ /* 0x002fc600078e00ff */
[----:B------:R0:W4:Y:S01]  /*d370*/  @P1 LDG.E.U8 R167, desc[UR32][R8.64] ;  /* 0x0000002008a71981 */ /* 0x000122000c1e1100 */
[----:B------:R-:W1:Y:S03]  /*d380*/  LDC R216, c[0x0][0x238] ;  /* 0x00008e00ffd87b82 */ /* 0x000e660000000800 */
[----:B------:R-:W-:Y:S01]  /*d390*/  STL [R1+0x100c], R144 ;  /* 0x00100c9001007387 */ /* 0x000fe20000100800 */
[----:B0-----:R-:W-:-:S03]  /*d3a0*/  IADD3 R8, P0, R213, R3, RZ ;  /* 0x00000003d5087210 */ /* 0x001fc60007f1e0ff */
[----:B------:R-:W-:Y:S01]  /*d3b0*/  STL [R1+0x1008], R145 ;  /* 0x0010089101007387 */ /* 0x000fe20000100800 */
[----:B------:R-:W-:-:S03]  /*d3c0*/  LEA.HI.X.SX32 R9, R213, R2, 0x1, P0 ;  /* 0x00000002d5097211 */ /* 0x000fc600000f0eff */
[----:B------:R-:W-:Y:S01]  /*d3d0*/  STL [R1+0x1004], R146 ;  /* 0x0010049201007387 */ /* 0x000fe20000100800 */
[----:B------:R-:W-:-:S03]  /*d3e0*/  ISETP.GT.AND P1, PT, R0, 0x4, PT ;  /* 0x000000040000780c */ /* 0x000fc60003f24270 */
[----:B------:R-:W-:Y:S04]  /*d3f0*/  STL [R1+0x1000], R147 ;  /* 0x0010009301007387 */ /* 0x000fe80000100800 */
[----:B------:R-:W-:Y:S01]  /*d400*/  STL [R1+0xffc], R148 ;  /* 0x000ffc9401007387 */ /* 0x000fe20000100800 */
[----:B-1----:R-:W-:Y:S02]  /*d410*/  IMAD R213, R216, 0x5, RZ ;  /* 0x00000005d8d57824 */ /* 0x002fe400078e02ff */
[----:B------:R-:W0:Y:S01]  /*d420*/  LDC R216, c[0x0][0x238] ;  /* 0x00008e00ffd87b82 */ /* 0x000e220000000800 */
[----:B------:R-:W-:Y:S04]  /*d430*/  STL [R1+0xff8], R149 ;  /* 0x000ff89501007387 */ /* 0x000fe80000100800 */
[----:B------:R1:W3:Y:S01]  /*d440*/  @P1 LDG.E.U8 R166, desc[UR32][R8.64] ;  /* 0x0000002008a61981 */ /* 0x0002e2000c1e1100 */
[----:B------:R-:W-:-:S03]  /*d450*/  PRMT R164, RZ, 0x7610, R164 ;  /* 0x00007610ffa47816 */ /* 0x000fc600000000a4 */
[----:B------:R-:W-:Y:S01]  /*d460*/  STL [R1+0xff4], R150 ;  /* 0x000ff49601007387 */ /* 0x000fe20000100800 */
[----:B-1----:R-:W-:-:S03]  /*d470*/  IADD3 R8, P0, R213, R3, RZ ;  /* 0x00000003d5087210 */ /* 0x002fc60007f1e0ff */
[----:B------:R-:W-:Y:S01]  /*d480*/  STL [R1+0xff0], R151 ;  /* 0x000ff09701007387 */ /* 0x000fe20000100800 */
[----:B------:R-:W-:-:S03]  /*d490*/  LEA.HI.X.SX32 R9, R213, R2, 0x1, P0 ;  /* 0x00000002d5097211 */ /* 0x000fc600000f0eff */
[----:B-----5:R1:W-:Y:S01]  /*d4a0*/  STL [R1+0xf40], R4 ;  /* 0x000f400401007387 */ /* 0x0203e20000100800 */
[----:B0-----:R-:W-:Y:S02]  /*d4b0*/  IMAD R213, R216, 0x6, RZ ;  /* 0x00000006d8d57824 */ /* 0x001fe400078e02ff */
[----:B------:R-:W0:Y:S01]  /*d4c0*/  LDC R216, c[0x0][0x238] ;  /* 0x00008e00ffd87b82 */ /* 0x000e220000000800 */
[----:B------:R-:W-:-:S13]  /*d4d0*/  ISETP.GT.AND P1, PT, R0, 0x5, PT ;  /* 0x000000050000780c */ /* 0x000fda0003f24270 */
[----:B------:R1:W3:Y:S02]  /*d4e0*/  @P1 LDG.E.U8 R165, desc[UR32][R8.64] ;  /* 0x0000002008a51981 */ /* 0x0002e4000c1e1100 */
[----:B-1----:R-:W-:-:S04]  /*d4f0*/  IADD3 R8, P0, R213, R3, RZ ;  /* 0x00000003d5087210 */ /* 0x002fc80007f1e0ff */
[----:B------:R-:W-:Y:S01]  /*d500*/  LEA.HI.X.SX32 R9, R213, R2, 0x1, P0 ;  /* 0x00000002d5097211 */ /* 0x000fe200000f0eff */
[----:B0-----:R-:W-:Y:S02]  /*d510*/  IMAD R213, R216, 0x7, RZ ;  /* 0x00000007d8d57824 */ /* 0x001fe400078e02ff */
[----:B------:R-:W0:Y:S01]  /*d520*/  LDC R216, c[0x0][0x238] ;  /* 0x00008e00ffd87b82 */ /* 0x000e220000000800 */
[----:B------:R-:W-:Y:S02]  /*d530*/  ISETP.GT.AND P1, PT, R0, 0x6, PT ;  /* 0x000000060000780c */ /* 0x000fe40003f24270 */
[----:B------:R-:W-:-:S11]  /*d540*/  PRMT R163, RZ, 0x7610, R163 ;  /* 0x00007610ffa37816 */ /* 0x000fd600000000a3 */
[----:B------:R1:W3:Y:S01]  /*d550*/  @P1 LDG.E.U8 R164, desc[UR32][R8.64] ;  /* 0x0000002008a41981 */ /* 0x0002e2000c1e1100 */
[----:B------:R-:W-:Y:S01]  /*d560*/  ISETP.GT.AND P1, PT, R0, 0x7, PT ;  /* 0x000000070000780c */ /* 0x000fe20003f24270 */
[----:B0-----:R-:W-:Y:S02]  /*d570*/  IMAD.SHL.U32 R4, R216, 0x8, RZ ;  /* 0x00000008d8047824 */ /* 0x001fe400078e00ff */
[----:B------:R-:W0:Y:S01]  /*d580*/  LDC R216, c[0x0][0x238] ;  /* 0x00008e00ffd87b82 */ /* 0x000e220000000800 */
[----:B-1----:R-:W-:-:S04]  /*d590*/  IADD3 R8, P0, R213, R3, RZ ;  /* 0x00000003d5087210 */ /* 0x002fc80007f1e0ff */
[----:B------:R-:W-:-:S05]  /*d5a0*/  LEA.HI.X.SX32 R9, R213, R2, 0x1, P0 ;  /* 0x00000002d5097211 */ /* 0x000fca00000f0eff */
[----:B------:R1:W3:Y:S02]  /*d5b0*/  @P1 LDG.E.U8 R163, desc[UR32][R8.64] ;  /* 0x0000002008a31981 */ /* 0x0002e4000c1e1100 */
[----:B-1----:R-:W-:-:S04]  /*d5c0*/  IADD3 R8, P0, R4, R3, RZ ;  /* 0x0000000304087210 */ /* 0x002fc80007f1e0ff */
[----:B------:R-:W-:Y:S01]  /*d5d0*/  LEA.HI.X.SX32 R9, R4, R2, 0x1, P0 ;  /* 0x0000000204097211 */ /* 0x000fe200000f0eff */
[----:B0-----:R-:W-:Y:S02]  /*d5e0*/  IMAD R4, R216, 0x9, RZ ;  /* 0x00000009d8047824 */ /* 0x001fe400078e02ff */
[----:B------:R-:W0:Y:S01]  /*d5f0*/  LDC R216, c[0x0][0x238] ;  /* 0x00008e00ffd87b82 */ /* 0x000e220000000800 */
[----:B------:R-:W-:Y:S02]  /*d600*/  ISETP.GT.AND P1, PT, R0, 0x8, PT ;  /* 0x000000080000780c */ /* 0x000fe40003f24270 */
[----:B------:R-:W-:-:S11]  /*d610*/  PRMT R162, RZ, 0x7610, R162 ;  /* 0x00007610ffa27816 */ /* 0x000fd600000000a2 */
        /* <DEDUP_REMOVED lines=45> */
[----:B0-----:R-:W-:Y:S02]  /*d8f0*/  IMAD.SHL.U32 R4, R216, 0x10, RZ ;  /* 0x00000010d8047824 */ /* 0x001fe400078e00ff */
        /* <DEDUP_REMOVED lines=85> */
[C---:B------:R-:W-:Y:S02]  /*de50*/  ISETP.GT.AND P1, PT, R0.reuse, 0x1b, PT ;  /* 0x0000001b0000780c */ /* 0x040fe40003f24270 */
[----:B------:R-:W-:Y:S02]  /*de60*/  PRMT R16, RZ, 0x7610, R16 ;  /* 0x00007610ff107816 */ /* 0x000fe40000000010 */
[C---:B------:R-:W-:Y:S02]  /*de70*/  ISETP.GT.AND P2, PT, R0.reuse, 0x1c, PT ;  /* 0x0000001c0000780c */ /* 0x040fe40003f44270 */
[----:B------:R-:W-:-:S07]  /*de80*/  ISETP.GT.AND P0, PT, R0, RZ, PT ;  /* 0x000000ff0000720c */ /* 0x000fce0003f04270 */
[----:B------:R1:W3:Y:S01]  /*de90*/  @P1 LDG.E.U8 R16, desc[UR32][R8.64] ;  /* 0x0000002008101981 */ /* 0x0002e2000c1e1100 */
[----:B------:R-:W-:Y:S02]  /*dea0*/  PRMT R15, RZ, 0x7610, R15 ;  /* 0x00007610ff0f7816 */ /* 0x000fe4000000000f */
[----:B-1----:R-:W-:-:S04]  /*deb0*/  IADD3 R8, P1, R4, R3, RZ ;  /* 0x0000000304087210 */ /* 0x002fc80007f3e0ff */
[----:B------:R-:W-:Y:S01]  /*dec0*/  LEA.HI.X.SX32 R9, R4, R2, 0x1, P1 ;  /* 0x0000000204097211 */ /* 0x000fe200008f0eff */
[----:B0-----:R-:W-:Y:S02]  /*ded0*/  IMAD R4, R216, 0x1d, RZ ;  /* 0x0000001dd8047824 */ /* 0x001fe400078e02ff */
[----:B------:R-:W0:Y:S01]  /*dee0*/  LDC R216, c[0x0][0x238] ;  /* 0x00008e00ffd87b82 */ /* 0x000e220000000800 */
[----:B------:R-:W-:Y:S01]  /*def0*/  PRMT R10, RZ, 0x7610, R10 ;  /* 0x00007610ff0a7816 */ /* 0x000fe2000000000a */
[----:B------:R1:W3:Y:S01]  /*df00*/  @P2 LDG.E.U8 R15, desc[UR32][R8.64] ;  /* 0x00000020080f2981 */ /* 0x0002e2000c1e1100 */
[----:B------:R-:W-:Y:S01]  /*df10*/  ISETP.GT.AND P1, PT, R0, 0x1d, PT ;  /* 0x0000001d0000780c */ /* 0x000fe20003f24270 */
[----:B-1----:R-:W-:Y:S02]  /*df20*/  @P0 IMAD.MOV.U32 R8, RZ, RZ, R3 ;  /* 0x000000ffff080224 */ /* 0x002fe400078e0003 */
[----:B------:R-:W-:Y:S01]  /*df30*/  @P0 IMAD.MOV.U32 R9, RZ, RZ, R2 ;  /* 0x000000ffff090224 */ /* 0x000fe200078e0002 */
[----:B------:R-:W-:-:S04]  /*df40*/  PRMT R14, RZ, 0x7610, R14 ;  /* 0x00007610ff0e7816 */ /* 0x000fc8000000000e */
[----:B------:R1:W3:Y:S02]  /*df50*/  @P0 LDG.E.U8 R10, desc[UR32][R8.64] ;  /* 0x00000020080a0981 */ /* 0x0002e4000c1e1100 */
[----:B-1----:R-:W-:-:S04]  /*df60*/  IADD3 R8, P0, R4, R3, RZ ;  /* 0x0000000304087210 */ /* 0x002fc80007f1e0ff */
[----:B------:R-:W-:Y:S01]  /*df70*/  LEA.HI.X.SX32 R9, R4, R2, 0x1, P0 ;  /* 0x0000000204097211 */ /* 0x000fe200000f0eff */
[----:B0-----:R-:W-:-:S04]  /*df80*/  IMAD R4, R216, 0x1e, RZ ;  /* 0x0000001ed8047824 */ /* 0x001fc800078e02ff */
[----:B------:R0:W3:Y:S01]  /*df90*/  @P1 LDG.E.U8 R14, desc[UR32][R8.64] ;  /* 0x00000020080e1981 */ /* 0x0000e2000c1e1100 */
[----:B------:R-:W-:Y:S02]  /*dfa0*/  ISETP.GT.AND P1, PT, R0, 0x1e, PT ;  /* 0x0000001e0000780c */ /* 0x000fe40003f24270 */
[----:B------:R-:W-:Y:S02]  /*dfb0*/  PRMT R13, RZ, 0x7610, R13 ;  /* 0x00007610ff0d7816 */ /* 0x000fe4000000000d */
[----:B0-----:R-:W-:-:S04]  /*dfc0*/  IADD3 R8, P0, R4, R3, RZ ;  /* 0x0000000304087210 */ /* 0x001fc80007f1e0ff */
[----:B------:R-:W-:Y:S01]  /*dfd0*/  LEA.HI.X.SX32 R9, R4, R2, 0x1, P0 ;  /* 0x0000000204097211 */ /* 0x000fe200000f0eff */
[----:B------:R-:W-:-:S04]  /*dfe0*/  IMAD R4, R217, 0x1f, RZ ;  /* 0x0000001fd9047824 */ /* 0x000fc800078e02ff */
[----:B------:R0:W3:Y:S01]  /*dff0*/  @P1 LDG.E.U8 R13, desc[UR32][R8.64] ;  /* 0x00000020080d1981 */ /* 0x0000e2000c1e1100 */
[----:B------:R-:W-:Y:S02]  /*e000*/  ISETP.GT.AND P1, PT, R0, 0x1f, PT ;  /* 0x0000001f0000780c */ /* 0x000fe40003f24270 */
[----:B------:R-:W-:Y:S02]  /*e010*/  PRMT R12, RZ, 0x7610, R12 ;  /* 0x00007610ff0c7816 */ /* 0x000fe4000000000c */
[----:B0-----:R-:W-:-:S04]  /*e020*/  IADD3 R8, P0, R4, R3, RZ ;  /* 0x0000000304087210 */ /* 0x001fc80007f1e0ff */
[----:B------:R-:W-:-:S05]  /*e030*/  LEA.HI.X.SX32 R9, R4, R2, 0x1, P0 ;  /* 0x0000000204097211 */ /* 0x000fca00000f0eff */
[----:B------:R0:W3:Y:S04]  /*e040*/  @P1 LDG.E.U8 R12, desc[UR32][R8.64] ;  /* 0x00000020080c1981 */ /* 0x0000e8000c1e1100 */
[----:B------:R-:W-:Y:S04]  /*e050*/  STL [R1+0xf54], R3 ;  /* 0x000f540301007387 */ /* 0x000fe80000100800 */
[----:B------:R1:W-:Y:S04]  /*e060*/  STL [R1+0xf48], R2 ;  /* 0x000f480201007387 */ /* 0x0003e80000100800 */
[----:B------:R-:W3:Y:S01]  /*e070*/  LDL R133, [R1+0x928] ;  /* 0x0009280001857983 */ /* 0x000ee20000100800 */
[----:B------:R-:W2:Y:S03]  /*e080*/  S2R R217, SR_TID.X ;  /* 0x0000000000d97919 */ /* 0x000ea60000002100 */
[----:B-1----:R-:W3:Y:S04]  /*e090*/  LDL R2, [R1+0x9b4] ;  /* 0x0009b40001027983 */ /* 0x002ee80000100800 */
[----:B------:R-:W3:Y:S04]  /*e0a0*/  LDL R137, [R1+0x918] ;  /* 0x0009180001897983 */ /* 0x000ee80000100800 */
[----:B------:R-:W3:Y:S04]  /*e0b0*/  LDL R136, [R1+0x914] ;  /* 0x0009140001887983 */ /* 0x000ee80000100800 */
[----:B------:R-:W3:Y:S01]  /*e0c0*/  LDL R135, [R1+0x908] ;  /* 0x0009080001877983 */ /* 0x000ee20000100800 */
[----:B--2---:R-:W-:Y:S01]  /*e0d0*/  SHF.R.S32.HI R3, RZ, 0x2, R217 ;  /* 0x00000002ff037819 */ /* 0x004fe200000114d9 */
[----:B------:R-:W-:-:S03]  /*e0e0*/  IMAD.SHL.U32 R4, R217, 0x20, RZ ;  /* 0x00000020d9047824 */ /* 0x000fc600078e00ff */
[----:B------:R-:W-:-:S04]  /*e0f0*/  SGXT R3, R3, 0x1 ;  /* 0x000000010303781a */ /* 0x000fc80000000200 */
[----:B------:R-:W-:-:S04]  /*e100*/  LOP3.LUT R3, R3, 0x90, RZ, 0xc0, !PT ;  /* 0x0000009003037812 */ /* 0x000fc800078ec0ff */
[----:B------:R-:W-:Y:S02]  /*e110*/  LOP3.LUT R3, R3, 0xf60, R4, 0xf8, !PT ;  /* 0x00000f6003037812 */ /* 0x000fe400078ef804 */
[----:B------:R-:W2:Y:S01]  /*e120*/  LDL.LU R4, [R1+0x924] ;  /* 0x0009240001047983 */ /* 0x000ea20000300800 */
[----:B------:R-:W-:Y:S02]  /*e130*/  LOP3.LUT R168, R168, 0xffff, RZ, 0xc0, !PT ;  /* 0x0000ffffa8a87812 */ /* 0x000fe400078ec0ff */
[----:B----4-:R-:W-:Y:S01]  /*e140*/  LOP3.LUT R167, R167, 0xffff, RZ, 0xc0, !PT ;  /* 0x0000ffffa7a77812 */ /* 0x010fe200078ec0ff */
[----:B------:R-:W4:Y:S01]  /*e150*/  LDL R134, [R1+0x8f8] ;  /* 0x0008f80001867983 */ /* 0x000f220000100800 */
[----:B---3--:R-:W-:Y:S02]  /*e160*/  LOP3.LUT R166, R166, 0xffff, RZ, 0xc0, !PT ;  /* 0x0000ffffa6a67812 */ /* 0x008fe400078ec0ff */
[----:B------:R-:W-:Y:S02]  /*e170*/  LOP3.LUT R165, R165, 0xffff, RZ, 0xc0, !PT ;  /* 0x0000ffffa5a57812 */ /* 0x000fe400078ec0ff */
[----:B------:R-:W-:-:S02]  /*e180*/  LOP3.LUT R164, R164, 0xffff, RZ, 0xc0, !PT ;  /* 0x0000ffffa4a47812 */ /* 0x000fc400078ec0ff */
[----:B------:R-:W-:Y:S02]  /*e190*/  LOP3.LUT R163, R163, 0xffff, RZ, 0xc0, !PT ;  /* 0x0000ffffa3a37812 */ /* 0x000fe400078ec0ff */
[----:B------:R-:W-:Y:S02]  /*e1a0*/  LOP3.LUT R162, R162, 0xffff, RZ, 0xc0, !PT ;  /* 0x0000ffffa2a27812 */ /* 0x000fe400078ec0ff */
[----:B------:R-:W-:Y:S02]  /*e1b0*/  LOP3.LUT R161, R161, 0xffff, RZ, 0xc0, !PT ;  /* 0x0000ffffa1a17812 */ /* 0x000fe400078ec0ff */
[----:B------:R-:W-:Y:S02]  /*e1c0*/  LOP3.LUT R160, R160, 0xffff, RZ, 0xc0, !PT ;  /* 0x0000ffffa0a07812 */ /* 0x000fe400078ec0ff */
[----:B------:R-:W-:Y:S02]  /*e1d0*/  LOP3.LUT R159, R159, 0xffff, RZ, 0xc0, !PT ;  /* 0x0000ffff9f9f7812 */ /* 0x000fe400078ec0ff */
[----:B------:R-:W-:-:S02]  /*e1e0*/  LOP3.LUT R158, R158, 0xffff, RZ, 0xc0, !PT ;  /* 0x0000ffff9e9e7812 */ /* 0x000fc400078ec0ff */
[----:B------:R-:W-:Y:S02]  /*e1f0*/  LOP3.LUT R157, R157, 0xffff, RZ, 0xc0, !PT ;  /* 0x0000ffff9d9d7812 */ /* 0x000fe400078ec0ff */
[----:B------:R-:W-:Y:S02]  /*e200*/  LOP3.LUT R156, R156, 0xffff, RZ, 0xc0, !PT ;  /* 0x0000ffff9c9c7812 */ /* 0x000fe400078ec0ff */
[----:B------:R-:W-:Y:S02]  /*e210*/  LOP3.LUT R11, R11, 0xffff, RZ, 0xc0, !PT ;  /* 0x0000ffff0b0b7812 */ /* 0x000fe400078ec0ff */
[----:B------:R-:W-:Y:S02]  /*e220*/  LOP3.LUT R169, R169, 0xffff, RZ, 0xc0, !PT ;  /* 0x0000ffffa9a97812 */ /* 0x000fe400078ec0ff */
[----:B------:R-:W-:Y:S02]  /*e230*/  PRMT R167, R168, 0x3340, R167 ;  /* 0x00003340a8a77816 */ /* 0x000fe400000000a7 */
[----:B------:R-:W-:-:S02]  /*e240*/  PRMT R165, R166, 0x3340, R165 ;  /* 0x00003340a6a57816 */ /* 0x000fc400000000a5 */
[----:B0-----:R-:W-:Y:S02]  /*e250*/  PRMT R9, R164, 0x3340, R163 ;  /* 0x00003340a4097816 */ /* 0x001fe400000000a3 */
[----:B------:R-:W-:Y:S02]  /*e260*/  PRMT R161, R162, 0x3340, R161 ;  /* 0x00003340a2a17816 */ /* 0x000fe400000000a1 */
[----:B------:R-:W-:Y:S02]  /*e270*/  PRMT R159, R160, 0x3340, R159 ;  /* 0x00003340a09f7816 */ /* 0x000fe4000000009f */
[----:B------:R-:W-:Y:S02]  /*e280*/  PRMT R157, R158, 0x3340, R157 ;  /* 0x000033409e9d7816 */ /* 0x000fe4000000009d */
[----:B------:R-:W-:Y:S02]  /*e290*/  PRMT R11, R156, 0x3340, R11 ;  /* 0x000033409c0b7816 */ /* 0x000fe4000000000b */
[----:B------:R-:W-:-:S02]  /*e2a0*/  PRMT R9, R165, 0x5410, R9 ;  /* 0x00005410a5097816 */ /* 0x000fc40000000009 */
[----:B------:R-:W-:Y:S02]  /*e2b0*/  PRMT R11, R157, 0x5410, R11 ;  /* 0x000054109d0b7816 */ /* 0x000fe4000000000b */
        /* <DEDUP_REMOVED lines=11> */
[----:B------:R-:W-:-:S04]  /*e370*/  LOP3.LUT R18, R18, 0xffff, RZ, 0xc0, !PT ;  /* 0x0000ffff12127812 */ /* 0x000fc800078ec0ff */
[----:B------:R-:W-:Y:S02]  /*e380*/  PRMT R18, R19, 0x3340, R18 ;  /* 0x0000334013127816 */ /* 0x000fe40000000012 */
[----:B------:R-:W-:Y:S02]  /*e390*/  LOP3.LUT R17, R17, 0xffff, RZ, 0xc0, !PT ;  /* 0x0000ffff11117812 */ /* 0x000fe400078ec0ff */
[----:B------:R-:W-:Y:S02]  /*e3a0*/  LOP3.LUT R16, R16, 0xffff, RZ, 0xc0, !PT ;  /* 0x0000ffff10107812 */ /* 0x000fe400078ec0ff */
[----:B------:R-:W-:Y:S02]  /*e3b0*/  LOP3.LUT R15, R15, 0xffff, RZ, 0xc0, !PT ;  /* 0x0000ffff0f0f7812 */ /* 0x000fe400078ec0ff */
[----:B------:R-:W-:-:S04]  /*e3c0*/  LOP3.LUT R10, R10, 0xffff, RZ, 0xc0, !PT ;  /* 0x0000ffff0a0a7812 */ /* 0x000fc800078ec0ff */
[----:B------:R-:W-:Y:S02]  /*e3d0*/  PRMT R8, R10, 0x3340, R169 ;  /* 0x000033400a087816 */ /* 0x000fe400000000a9 */
[----:B------:R-:W-:Y:S02]  /*e3e0*/  PRMT R10, R161, 0x5410, R159 ;  /* 0x00005410a10a7816 */ /* 0x000fe4000000009f */
[----:B------:R-:W-:Y:S01]  /*e3f0*/  PRMT R8, R8, 0x5410, R167 ;  /* 0x0000541008087816 */ /* 0x000fe200000000a7 */
[----:B------:R-:W-:Y:S01]  /*e400*/  BAR.SYNC.DEFER_BLOCKING 0x0 ;  /* 0x0000000000007b1d */ /* 0x000fe20000010000 */
[----:B------:R-:W-:-:S04]  /*e410*/  LOP3.LUT R14, R14, 0xffff, RZ, 0xc0, !PT ;  /* 0x0000ffff0e0e7812 */ /* 0x000fc800078ec0ff */
[----:B------:R-:W-:Y:S01]  /*e420*/  PRMT R14, R15, 0x3340, R14 ;  /* 0x000033400f0e7816 */ /* 0x000fe2000000000e */
[----:B------:R0:W-:Y:S01]  /*e430*/  STS.128 [R3+UR5+0x4000], R8 ;  /* 0x0040000803007988 */ /* 0x0001e20008000c05 */
[----:B------:R-:W-:Y:S02]  /*e440*/  LOP3.LUT R13, R13, 0xffff, RZ, 0xc0, !PT ;  /* 0x0000ffff0d0d7812 */ /* 0x000fe400078ec0ff */
[----:B0-----:R-:W-:Y:S01]  /*e450*/  PRMT R8, R153, 0x3340, R152 ;  /* 0x0000334099087816 */ /* 0x001fe20000000098 */
[----:B------:R-:W3:Y:S01]  /*e460*/  LDL R3, [R1+0x8f4] ;  /* 0x0008f40001037983 */ /* 0x000ee20000100800 */
[----:B------:R-:W-:Y:S02]  /*e470*/  PRMT R9, R21, 0x3340, R20 ;  /* 0x0000334015097816 */ /* 0x000fe40000000014 */
[----:B------:R-:W-:Y:S02]  /*e480*/  PRMT R10, R17, 0x3340, R16 ;  /* 0x00003340110a7816 */ /* 0x000fe40000000010 */
[----:B------:R-:W-:-:S04]  /*e490*/  LOP3.LUT R12, R12, 0xffff, RZ, 0xc0, !PT ;  /* 0x0000ffff0c0c7812 */ /* 0x000fc800078ec0ff */
[----:B------:R-:W-:Y:S02]  /*e4a0*/  PRMT R11, R13, 0x3340, R12 ;  /* 0x000033400d0b7816 */ /* 0x000fe4000000000c */
[----:B------:R-:W-:Y:S02]  /*e4b0*/  PRMT R8, R154, 0x5410, R8 ;  /* 0x000054109a087816 */ /* 0x000fe40000000008 */
[----:B------:R-:W-:Y:S02]  /*e4c0*/  PRMT R9, R22, 0x5410, R9 ;  /* 0x0000541016097816 */ /* 0x000fe40000000009 */
[----:B------:R-:W-:Y:S02]  /*e4d0*/  PRMT R10, R18, 0x5410, R10 ;  /* 0x00005410120a7816 */ /* 0x000fe4000000000a */
[----:B------:R-:W-:-:S05]  /*e4e0*/  PRMT R11, R14, 0x5410, R11 ;  /* 0x000054100e0b7816 */ /* 0x000fca000000000b */
[----:B------:R0:W-:Y:S04]  /*e4f0*/  STS.128 [R2+UR5+0x4000], R8 ;  /* 0x0040000802007988 */ /* 0x0001e80008000c05 */
[----:B0-----:R-:W4:Y:S01]  /*e500*/  LDL.LU R2, [R1+0x904] ;  /* 0x0009040001027983 */ /* 0x001f220000300800 */
[----:B------:R-:W-:Y:S02]  /*e510*/  IADD3 R8, P1, R5, R201, RZ ;  /* 0x000000c905087210 */ /* 0x000fe40007f3e0ff */
[----:B------:R-:W-:Y:S01]  /*e520*/  ISETP.GE.AND P0, PT, R6, R0, PT ;  /* 0x000000000600720c */ /* 0x000fe20003f06270 */
[----:B------:R0:W-:Y:S02]  /*e530*/  STL [R1+0xf44], R6 ;  /* 0x000f440601007387 */ /* 0x0001e40000100800 */
[----:B------:R-:W-:Y:S01]  /*e540*/  IMAD.X R9, R197, 0x1, R200, P1 ;  /* 0x00000001c5097824 */ /* 0x000fe200008e06c8 */
[----:B------:R-:W-:Y:S01]  /*e550*/  IADD3 R14, P1, R5, R133, RZ ;  /* 0x00000085050e7210 */ /* 0x000fe20007f3e0ff */
[----:B0-----:R-:W3:Y:S04]  /*e560*/  LDL.LU R6, [R1+0x91c] ;  /* 0x00091c0001067983 */ /* 0x001ee80000300800 */
[----:B------:R-:W3:Y:S04]  /*e570*/  LDL R133, [R1+0x8e8] ;  /* 0x0008e80001857983 */ /* 0x000ee80000100800 */
[----:B------:R-:W3:Y:S04]  /*e580*/  LDL R143, [R1+0x8e4] ;  /* 0x0008e400018f7983 */ /* 0x000ee80000100800 */
[----:B------:R-:W3:Y:S01]  /*e590*/  LDL R138, [R1+0x8d8] ;  /* 0x0008d800018a7983 */ /* 0x000ee20000100800 */
[----:B--2---:R-:W-:Y:S01]  /*e5a0*/  IMAD.X R15, R197, 0x1, R4, P1 ;  /* 0x00000001c50f7824 */ /* 0x004fe200008e0604 */
[----:B------:R-:W-:-:S02]  /*e5b0*/  IADD3 R12, P1, R5, R137, RZ ;  /* 0x00000089050c7210 */ /* 0x000fc40007f3e0ff */
[----:B------:R0:W-:Y:S04]  /*e5c0*/  STL [R1+0xf4c], R4 ;  /* 0x000f4c0401007387 */ /* 0x0001e80000100800 */
[----:B------:R-:W2:Y:S01]  /*e5d0*/  LDL R137, [R1+0x8d4] ;  /* 0x0008d40001897983 */ /* 0x000ea20000100800 */
[----:B------:R-:W-:-:S03]  /*e5e0*/  IMAD.X R13, R197, 0x1, R136, P1 ;  /* 0x00000001c50d7824 */ /* 0x000fc600008e0688 */
[----:B------:R-:W2:Y:S01]  /*e5f0*/  LDL R136, [R1+0x8c8] ;  /* 0x0008c80001887983 */ /* 0x000ea20000100800 */
[----:B------:R-:W-:-:S03]  /*e600*/  PRMT R198, RZ, 0x7610, R198 ;  /* 0x00007610ffc67816 */ /* 0x000fc600000000c6 */
[----:B------:R-:W2:Y:S04]  /*e610*/  LDL R142, [R1+0x8c4] ;  /* 0x0008c400018e7983 */ /* 0x000ea80000100800 */
[----:B------:R1:W2:Y:S04]  /*e620*/  @!P0 LDG.E.U8 R198, desc[UR32][R8.64] ;  /* 0x0000002008c68981 */ /* 0x0002a8000c1e1100 */
[----:B0-----:R-:W2:Y:S04]  /*e630*/  LDL.LU R4, [R1+0x8fc] ;  /* 0x0008fc0001047983 */ /* 0x001ea80000300800 */
[----:B------:R-:W2:Y:S01]  /*e640*/  LDL R141, [R1+0x8b4] ;  /* 0x0008b400018d7983 */ /* 0x000ea20000100800 */
[----:B-1----:R-:W-:-:S03]  /*e650*/  IADD3 R8, P1, R5, R135, RZ ;  /* 0x0000008705087210 */ /* 0x002fc60007f3e0ff */
[----:B------:R-:W2:Y:S01]  /*e660*/  LDL R135, [R1+0x8b8] ;  /* 0x0008b80001877983 */ /* 0x000ea20000100800 */
[----:B------:R-:W-:Y:S02]  /*e670*/  PRMT R19, RZ, 0x7610, R19 ;  /* 0x00007610ff137816 */ /* 0x000fe40000000013 */
[----:B------:R-:W-:Y:S01]  /*e680*/  PRMT R18, RZ, 0x7610, R18 ;  /* 0x00007610ff127816 */ /* 0x000fe20000000012 */
[----:B----4-:R-:W-:Y:S01]  /*e690*/  IMAD.X R9, R197, 0x1, R2, P1 ;  /* 0x00000001c5097824 */ /* 0x010fe200008e0602 */
[----:B------:R0:W-:Y:S04]  /*e6a0*/  STL [R1+0xf50], R2 ;  /* 0x000f500201007387 */ /* 0x0001e80000100800 */
[----:B------:R-:W4:Y:S04]  /*e6b0*/  LDL R140, [R1+0x8a8] ;  /* 0x0008a800018c7983 */ /* 0x000f280000100800 */
[----:B------:R1:W4:Y:S04]  /*e6c0*/  @!P0 LDG.E.U8 R19, desc[UR32][R8.64] ;  /* 0x0000002008138981 */ /* 0x000328000c1e1100 */
[----:B------:R-:W4:Y:S01]  /*e6d0*/  LDL R139, [R1+0x898] ;  /* 0x00089800018b7983 */ /* 0x000f220000100800 */
[----:B-1----:R-:W-:-:S03]  /*e6e0*/  IADD3 R8, P1, R5, R134, RZ ;  /* 0x0000008605087210 */ /* 0x002fc60007f3e0ff */
[----:B------:R-:W4:Y:S02]  /*e6f0*/  LDL R134, [R1+0x8a4] ;  /* 0x0008a40001867983 */ /* 0x000f240000100800 */
[----:B---3--:R-:W-:Y:S02]  /*e700*/  IMAD.X R9, R197, 0x1, R3, P1 ;  /* 0x00000001c5097824 */ /* 0x008fe400008e0603 */
[----:B------:R-:W3:Y:S04]  /*e710*/  LDL.LU R3, [R1+0x920] ;  /* 0x0009200001037983 */ /* 0x000ee80000300800 */
[----:B------:R1:W3:Y:S04]  /*e720*/  @!P0 LDG.E.U8 R18, desc[UR32][R8.64] ;  /* 0x0000002008128981 */ /* 0x0002e8000c1e1100 */
[----:B0-----:R-:W3:Y:S01]  /*e730*/  LDL.LU R2, [R1+0x8ec] ;  /* 0x0008ec0001027983 */ /* 0x001ee20000300800 */
[----:B------:R-:W-:-:S02]  /*e740*/  PRMT R17, RZ, 0x7610, R17 ;  /* 0x00007610ff117816 */ /* 0x000fc40000000011 */
[----:B------:R-:W-:Y:S01]  /*e750*/  PRMT R16, RZ, 0x7610, R16 ;  /* 0x00007610ff107816 */ /* 0x000fe20000000010 */
[----:B------:R-:W3:Y:S01]  /*e760*/  LDL R144, [R1+0x7d8] ;  /* 0x0007d80001907983 */ /* 0x000ee20000100800 */
[----:B-1----:R-:W-:-:S03]  /*e770*/  IADD3 R8, P1, R5, R133, RZ ;  /* 0x0000008505087210 */ /* 0x002fc60007f3e0ff */
[----:B------:R-:W3:Y:S02]  /*e780*/  LDL R133, [R1+0x894] ;  /* 0x0008940001857983 */ /* 0x000ee40000100800 */
[----:B------:R-:W-:Y:S02]  /*e790*/  IMAD.X R9, R197, 0x1, R143, P1 ;  /* 0x00000001c5097824 */ /* 0x000fe400008e068f */
[----:B------:R-:W3:Y:S04]  /*e7a0*/  LDL R143, [R1+0x888] ;  /* 0x00088800018f7983 */ /* 0x000ee80000100800 */
[----:B------:R0:W3:Y:S02]  /*e7b0*/  @!P0 LDG.E.U8 R17, desc[UR32][R8.64] ;  /* 0x0000002008118981 */ /* 0x0000e4000c1e1100 */
[----:B0-----:R-:W-:-:S02]  /*e7c0*/  IADD3 R8, P1, R5, R138, RZ ;  /* 0x0000008a05087210 */ /* 0x001fc40007f3e0ff */
[----:B------:R-:W3:Y:S03]  /*e7d0*/  LDL R138, [R1+0x884] ;  /* 0x00088400018a7983 */ /* 0x000ee60000100800 */
[----:B--2---:R-:W-:Y:S02]  /*e7e0*/  IMAD.X R9, R197, 0x1, R137, P1 ;  /* 0x00000001c5097824 */ /* 0x004fe400008e0689 */
[----:B------:R-:W2:Y:S01]  /*e7f0*/  LDL R137, [R1+0x878] ;  /* 0x0008780001897983 */ /* 0x000ea20000100800 */
[----:B------:R-:W-:-:S03]  /*e800*/  PRMT R21, RZ, 0x7610, R21 ;  /* 0x00007610ff157816 */ /* 0x000fc60000000015 */
[----:B------:R0:W2:Y:S04]  /*e810*/  @!P0 LDG.E.U8 R16, desc[UR32][R8.64] ;  /* 0x0000002008108981 */ /* 0x0000a8000c1e1100 */
[----:B------:R1:W2:Y:S01]  /*e820*/  @!P0 LDG.E.U8 R21, desc[UR32][R14.64] ;  /* 0x000000200e158981 */ /* 0x0002a2000c1e1100 */
[----:B0-----:R-:W-:-:S03]  /*e830*/  IADD3 R8, P1, R5, R136, RZ ;  /* 0x0000008805087210 */ /* 0x001fc60007f3e0ff */
[----:B------:R-:W2:Y:S01]  /*e840*/  LDL R136, [R1+0x874] ;  /* 0x0008740001887983 */ /* 0x000ea20000100800 */
[----:B-1----:R-:W-:Y:S01]  /*e850*/  PRMT R15, RZ, 0x7610, R15 ;  /* 0x00007610ff0f7816 */ /* 0x002fe2000000000f */
[----:B------:R-:W-:Y:S02]  /*e860*/  IMAD.X R9, R197, 0x1, R142, P1 ;  /* 0x00000001c5097824 */ /* 0x000fe400008e068e */
[----:B------:R-:W2:Y:S04]  /*e870*/  LDL R142, [R1+0x868] ;  /* 0x00086800018e7983 */ /* 0x000ea80000100800 */
[----:B------:R0:W2:Y:S01]  /*e880*/  @!P0 LDG.E.U8 R15, desc[UR32][R8.64] ;  /* 0x00000020080f8981 */ /* 0x0000a2000c1e1100 */
[----:B------:R-:W-:Y:S02]  /*e890*/  PRMT R14, RZ, 0x7610, R14 ;  /* 0x00007610ff0e7816 */ /* 0x000fe4000000000e */
[----:B0-----:R-:W-:-:S02]  /*e8a0*/  IADD3 R8, P1, R5, R135, RZ ;  /* 0x0000008705087210 */ /* 0x001fc40007f3e0ff */
[----:B------:R-:W2:Y:S03]  /*e8b0*/  LDL R135, [R1+0x864] ;  /* 0x0008640001877983 */ /* 0x000ea60000100800 */
[----:B------:R-:W-:Y:S02]  /*e8c0*/  IMAD.X R9, R197, 0x1, R141, P1 ;  /* 0x00000001c5097824 */ /* 0x000fe400008e068d */
[----:B------:R-:W2:Y:S01]  /*e8d0*/  LDL R141, [R1+0x858] ;  /* 0x00085800018d7983 */ /* 0x000ea20000100800 */
[----:B------:R-:W-:-:S03]  /*e8e0*/  PRMT R20, RZ, 0x7610, R20 ;  /* 0x00007610ff147816 */ /* 0x000fc60000000014 */
[----:B------:R-:W2:Y:S04]  /*e8f0*/  @!P0 LDG.E.U8 R14, desc[UR32][R8.64] ;  /* 0x00000020080e8981 */ /* 0x000ea8000c1e1100 */
[----:B------:R0:W2:Y:S02]  /*e900*/  @!P0 LDG.E.U8 R20, desc[UR32][R12.64] ;  /* 0x000000200c148981 */ /* 0x0000a4000c1e1100 */
[----:B0-----:R-:W-:Y:S02]  /*e910*/  PRMT R13, RZ, 0x7610, R13 ;  /* 0x00007610ff0d7816 */ /* 0x001fe4000000000d */
[----:B----4-:R-:W-:Y:S02]  /*e920*/  IADD3 R8, P1, R5, R140, RZ ;  /* 0x0000008c05087210 */ /* 0x010fe40007f3e0ff */
[----:B------:R-:W4:Y:S03]  /*e930*/  LDL R140, [R1+0x854] ;  /* 0x00085400018c7983 */ /* 0x000f260000100800 */
[----:B------:R-:W-:-:S02]  /*e940*/  IMAD.X R9, R197, 0x1, R134, P1 ;  /* 0x00000001c5097824 */ /* 0x000fc400008e0686 */
[----:B------:R-:W4:Y:S04]  /*e950*/  LDL R134, [R1+0x848] ;  /* 0x0008480001867983 */ /* 0x000f280000100800 */
[----:B------:R0:W4:Y:S02]  /*e960*/  @!P0 LDG.E.U8 R13, desc[UR32][R8.64] ;  /* 0x00000020080d8981 */ /* 0x000124000c1e1100 */
[----:B0-----:R-:W-:Y:S02]  /*e970*/  IADD3 R8, P1, R5, R139, RZ ;  /* 0x0000008b05087210 */ /* 0x001fe40007f3e0ff */
[----:B------:R-:W4:Y:S03]  /*e980*/  LDL R139, [R1+0x844] ;  /* 0x00084400018b7983 */ /* 0x000f260000100800 */
[----:B---3--:R-:W-:-:S02]  /*e990*/  IMAD.X R9, R197, 0x1, R133, P1 ;  /* 0x00000001c5097824 */ /* 0x008fc400008e0685 */
[----:B------:R-:W3:Y:S01]  /*e9a0*/  LDL R133, [R1+0x838] ;  /* 0x0008380001857983 */ /* 0x000ee20000100800 */
[----:B------:R-:W-:-:S06]  /*e9b0*/  PRMT R12, RZ, 0x7610, R12 ;  /* 0x00007610ff0c7816 */ /* 0x000fcc000000000c */
[----:B------:R0:W3:Y:S01]  /*e9c0*/  @!P0 LDG.E.U8 R12, desc[UR32][R8.64] ;  /* 0x00000020080c8981 */ /* 0x0000e2000c1e1100 */
[----:B------:R-:W-:Y:S02]  /*e9d0*/  PRMT R11, RZ, 0x7610, R11 ;  /* 0x00007610ff0b7816 */ /* 0x000fe4000000000b */
[----:B0-----:R-:W-:Y:S02]  /*e9e0*/  IADD3 R8, P1, R5, R143, RZ ;  /* 0x0000008f05087210 */ /* 0x001fe40007f3e0ff */
[----:B------:R-:W3:Y:S03]  /*e9f0*/  LDL R143, [R1+0x834] ;  /* 0x00083400018f7983 */ /* 0x000ee60000100800 */
[----:B------:R-:W-:Y:S02]  /*ea00*/  IMAD.X R9, R197, 0x1, R138, P1 ;  /* 0x00000001c5097824 */ /* 0x000fe400008e068a */
[----:B------:R-:W3:Y:S04]  /*ea10*/  LDL R138, [R1+0x828] ;  /* 0x00082800018a7983 */ /* 0x000ee80000100800 */
[----:B------:R2:W3:Y:S01]  /*ea20*/  @!P0 LDG.E.U8 R11, desc[UR32][R8.64] ;  /* 0x00000020080b8981 */ /* 0x0004e2000c1e1100 */
[----:B------:R-:W-:-:S02]  /*ea30*/  PRMT R10, RZ, 0x7610, R10 ;  /* 0x00007610ff0a7816 */ /* 0x000fc4000000000a */
[----:B--2---:R-:W-:Y:S02]  /*ea40*/  IADD3 R8, P1, R5, R137, RZ ;  /* 0x0000008905087210 */ /* 0x004fe40007f3e0ff */
[----:B------:R-:W2:Y:S03]  /*ea50*/  LDL R137, [R1+0x824] ;  /* 0x0008240001897983 */ /* 0x000ea60000100800 */
[----:B------:R-:W-:Y:S02]  /*ea60*/  IMAD.X R9, R197, 0x1, R136, P1 ;  /* 0x00000001c5097824 */ /* 0x000fe400008e0688 */
[----:B------:R-:W2:Y:S04]  /*ea70*/  LDL R136, [R1+0x818] ;  /* 0x0008180001887983 */ /* 0x000ea80000100800 */
[----:B------:R0:W2:Y:S01]  /*ea80*/  @!P0 LDG.E.U8 R10, desc[UR32][R8.64] ;  /* 0x00000020080a8981 */ /* 0x0000a2000c1e1100 */
[----:B------:R-:W-:-:S02]  /*ea90*/  PRMT R22, RZ, 0x7610, R22 ;  /* 0x00007610ff167816 */ /* 0x000fc40000000016 */
[----:B0-----:R-:W-:Y:S02]  /*eaa0*/  IADD3 R8, P1, R5, R142, RZ ;  /* 0x0000008e05087210 */ /* 0x001fe40007f3e0ff */
[----:B------:R-:W2:Y:S03]  /*eab0*/  LDL R142, [R1+0x814] ;  /* 0x00081400018e7983 */ /* 0x000ea60000100800 */
[----:B------:R-:W-:Y:S02]  /*eac0*/  IMAD.X R9, R197, 0x1, R135, P1 ;  /* 0x00000001c5097824 */ /* 0x000fe400008e0687 */
[----:B------:R-:W2:Y:S04]  /*ead0*/  LDL R135, [R1+0x808] ;  /* 0x0008080001877983 */ /* 0x000ea80000100800 */
[----:B------:R0:W2:Y:S01]  /*eae0*/  @!P0 LDG.E.U8 R22, desc[UR32][R8.64] ;  /* 0x0000002008168981 */ /* 0x0000a2000c1e1100 */
[----:B------:R-:W-:-:S02]  /*eaf0*/  PRMT R23, RZ, 0x7610, R23 ;  /* 0x00007610ff177816 */ /* 0x000fc40000000017 */
[----:B0-----:R-:W-:Y:S02]  /*eb00*/  IADD3 R8, P1, R5, R141, RZ ;  /* 0x0000008d05087210 */ /* 0x001fe40007f3e0ff */
[----:B------:R-:W2:Y:S01]  /*eb10*/  LDL R141, [R1+0x804] ;  /* 0x00080400018d7983 */ /* 0x000ea20000100800 */
[----:B------:R-:W-:Y:S02]  /*eb20*/  PRMT R152, RZ, 0x7610, R152 ;  /* 0x00007610ff987816 */ /* 0x000fe40000000098 */
[----:B----4-:R-:W-:Y:S02]  /*eb30*/  IMAD.X R9, R197, 0x1, R140, P1 ;  /* 0x00000001c5097824 */ /* 0x010fe400008e068c */
[----:B------:R-:W4:Y:S04]  /*eb40*/  LDL R140, [R1+0x7f8] ;  /* 0x0007f800018c7983 */ /* 0x000f280000100800 */
[----:B------:R0:W4:Y:S02]  /*eb50*/  @!P0 LDG.E.U8 R23, desc[UR32][R8.64] ;  /* 0x0000002008178981 */ /* 0x000124000c1e1100 */
[----:B0-----:R-:W-:-:S02]  /*eb60*/  IADD3 R8, P1, R5, R134, RZ ;  /* 0x0000008605087210 */ /* 0x001fc40007f3e0ff */
[----:B------:R-:W4:Y:S03]  /*eb70*/  LDL R134, [R1+0x7f4] ;  /* 0x0007f40001867983 */ /* 0x000f260000100800 */
[----:B------:R-:W-:Y:S02]  /*eb80*/  IMAD.X R9, R197, 0x1, R139, P1 ;  /* 0x00000001c5097824 */ /* 0x000fe400008e068b */
[----:B------:R-:W4:Y:S04]  /*eb90*/  LDL R139, [R1+0x7e8] ;  /* 0x0007e800018b7983 */ /* 0x000f280000100800 */
[----:B------:R3:W4:Y:S02]  /*eba0*/  @!P0 LDG.E.U8 R152, desc[UR32][R8.64] ;  /* 0x0000002008988981 */ /* 0x000724000c1e1100 */
[----:B---3--:R-:W-:-:S02]  /*ebb0*/  IADD3 R8, P1, R5, R133, RZ ;  /* 0x0000008505087210 */ /* 0x008fc40007f3e0ff */
[----:B------:R-:W3:Y:S01]  /*ebc0*/  LDL R133, [R1+0x7e4] ;  /* 0x0007e40001857983 */ /* 0x000ee20000100800 */
[----:B------:R-:W-:Y:S02]  /*ebd0*/  PRMT R154, RZ, 0x7610, R154 ;  /* 0x00007610ff9a7816 */ /* 0x000fe4000000009a */
[----:B------:R-:W-:Y:S01]  /*ebe0*/  IMAD.X R9, R197, 0x1, R143, P1 ;  /* 0x00000001c5097824 */ /* 0x000fe200008e068f */
[----:B------:R-:W-:Y:S01]  /*ebf0*/  PRMT R156, RZ, 0x7610, R156 ;  /* 0x00007610ff9c7816 */ /* 0x000fe2000000009c */
[----:B------:R-:W3:Y:S04]  /*ec00*/  LDL R143, [R1+0x7b8] ;  /* 0x0007b800018f7983 */ /* 0x000ee80000100800 */
[----:B------:R0:W3:Y:S02]  /*ec10*/  @!P0 LDG.E.U8 R154, desc[UR32][R8.64] ;  /* 0x00000020089a8981 */ /* 0x0000e4000c1e1100 */
[----:B0-----:R-:W-:-:S02]  /*ec20*/  IADD3 R8, P1, R5, R138, RZ ;  /* 0x0000008a05087210 */ /* 0x001fc40007f3e0ff */
[----:B------:R-:W3:Y:S03]  /*ec30*/  LDL R138, [R1+0x7d4] ;  /* 0x0007d400018a7983 */ /* 0x000ee60000100800 */
[----:B--2---:R-:W-:Y:S02]  /*ec40*/  IMAD.X R9, R197, 0x1, R137, P1 ;  /* 0x00000001c5097824 */ /* 0x004fe400008e0689 */
[----:B------:R-:W2:Y:S04]  /*ec50*/  LDL R137, [R1+0x7c8] ;  /* 0x0007c80001897983 */ /* 0x000ea80000100800 */
[----:B------:R0:W2:Y:S01]  /*ec60*/  @!P0 LDG.E.U8 R156, desc[UR32][R8.64] ;  /* 0x00000020089c8981 */ /* 0x0000a2000c1e1100 */
[----:B------:R-:W-:-:S02]  /*ec70*/  PRMT R158, RZ, 0x7610, R158 ;  /* 0x00007610ff9e7816 */ /* 0x000fc4000000009e */
[----:B0-----:R-:W-:Y:S02]  /*ec80*/  IADD3 R8, P1, R5, R136, RZ ;  /* 0x0000008805087210 */ /* 0x001fe40007f3e0ff */
[----:B------:R-:W2:Y:S03]  /*ec90*/  LDL R136, [R1+0x7c4] ;  /* 0x0007c40001887983 */ /* 0x000ea60000100800 */
[----:B------:R-:W-:Y:S01]  /*eca0*/  IMAD.X R9, R197, 0x1, R142, P1 ;  /* 0x00000001c5097824 */ /* 0x000fe200008e068e */
[----:B------:R-:W-:Y:S01]  /*ecb0*/  PRMT R160, RZ, 0x7610, R160 ;  /* 0x00007610ffa07816 */ /* 0x000fe200000000a0 */
[----:B------:R-:W2:Y:S04]  /*ecc0*/  LDL R142, [R1+0x7a8] ;  /* 0x0007a800018e7983 */ /* 0x000ea80000100800 */
[----:B------:R0:W2:Y:S02]  /*ecd0*/  @!P0 LDG.E.U8 R158, desc[UR32][R8.64] ;  /* 0x00000020089e8981 */ /* 0x0000a4000c1e1100 */
[----:B0-----:R-:W-:-:S02]  /*ece0*/  IADD3 R8, P1, R5, R135, RZ ;  /* 0x0000008705087210 */ /* 0x001fc40007f3e0ff */
[----:B------:R-:W2:Y:S03]  /*ecf0*/  LDL R135, [R1+0x7b4] ;  /* 0x0007b40001877983 */ /* 0x000ea60000100800 */
[----:B------:R-:W-:Y:S02]  /*ed00*/  IMAD.X R9, R197, 0x1, R141, P1 ;  /* 0x00000001c5097824 */ /* 0x000fe400008e068d */
[----:B------:R-:W2:Y:S04]  /*ed10*/  LDL R141, [R1+0x7a4] ;  /* 0x0007a400018d7983 */ /* 0x000ea80000100800 */
[----:B------:R4:W2:Y:S01]  /*ed20*/  @!P0 LDG.E.U8 R160, desc[UR32][R8.64] ;  /* 0x0000002008a08981 */ /* 0x0008a2000c1e1100 */
[----:B------:R-:W-:-:S02]  /*ed30*/  PRMT R162, RZ, 0x7610, R162 ;  /* 0x00007610ffa27816 */ /* 0x000fc400000000a2 */
[----:B----4-:R-:W-:Y:S02]  /*ed40*/  IADD3 R8, P1, R5, R140, RZ ;  /* 0x0000008c05087210 */ /* 0x010fe40007f3e0ff */
[----:B------:R-:W4:Y:S03]  /*ed50*/  LDL R140, [R1+0x794] ;  /* 0x00079400018c7983 */ /* 0x000f260000100800 */
[----:B------:R-:W-:Y:S02]  /*ed60*/  IMAD.X R9, R197, 0x1, R134, P1 ;  /* 0x00000001c5097824 */ /* 0x000fe400008e0686 */
[----:B------:R-:W4:Y:S04]  /*ed70*/  LDL R134, [R1+0x798] ;  /* 0x0007980001867983 */ /* 0x000f280000100800 */
[----:B------:R0:W4:Y:S02]  /*ed80*/  @!P0 LDG.E.U8 R162, desc[UR32][R8.64] ;  /* 0x0000002008a28981 */ /* 0x000124000c1e1100 */
[----:B0-----:R-:W-:-:S02]  /*ed90*/  IADD3 R8, P1, R5, R139, RZ ;  /* 0x0000008b05087210 */ /* 0x001fc40007f3e0ff */
[----:B------:R-:W4:Y:S03]  /*eda0*/  LDL R139, [R1+0x788] ;  /* 0x00078800018b7983 */ /* 0x000f260000100800 */
[----:B---3--:R-:W-:Y:S02]  /*edb0*/  IMAD.X R9, R197, 0x1, R133, P1 ;  /* 0x00000001c5097824 */ /* 0x008fe400008e0685 */
[----:B------:R-:W3:Y:S01]  /*edc0*/  LDL R133, [R1+0x784] ;  /* 0x0007840001857983 */ /* 0x000ee20000100800 */
[----:B------:R-:W-:-:S06]  /*edd0*/  PRMT R164, RZ, 0x7610, R164 ;  /* 0x00007610ffa47816 */ /* 0x000fcc00000000a4 */
[----:B------:R0:W3:Y:S01]  /*ede0*/  @!P0 LDG.E.U8 R164, desc[UR32][R8.64] ;  /* 0x0000002008a48981 */ /* 0x0000e2000c1e1100 */
[----:B------:R-:W-:Y:S02]  /*edf0*/  PRMT R166, RZ, 0x7610, R166 ;  /* 0x00007610ffa67816 */ /* 0x000fe400000000a6 */
[----:B0-----:R-:W-:Y:S02]  /*ee00*/  IADD3 R8, P1, R5, R144, RZ ;  /* 0x0000009005087210 */ /* 0x001fe40007f3e0ff */
[----:B------:R-:W-:Y:S01]  /*ee10*/  PRMT R168, RZ, 0x7610, R168 ;  /* 0x00007610ffa87816 */ /* 0x000fe200000000a8 */
[----:B------:R-:W3:Y:S02]  /*ee20*/  LDL R144, [R1+0x708] ;  /* 0x0007080001907983 */ /* 0x000ee40000100800 */
[----:B------:R-:W-:Y:S02]  /*ee30*/  IMAD.X R9, R197, 0x1, R138, P1 ;  /* 0x00000001c5097824 */ /* 0x000fe400008e068a */
[----:B------:R-:W3:Y:S04]  /*ee40*/  LDL R138, [R1+0x778] ;  /* 0x00077800018a7983 */ /* 0x000ee80000100800 */
[----:B------:R2:W3:Y:S02]  /*ee50*/  @!P0 LDG.E.U8 R166, desc[UR32][R8.64] ;  /* 0x0000002008a68981 */ /* 0x0004e4000c1e1100 */
[----:B--2---:R-:W-:-:S02]  /*ee60*/  IADD3 R8, P1, R5, R137, RZ ;  /* 0x0000008905087210 */ /* 0x004fc40007f3e0ff */
        /* <DEDUP_REMOVED lines=23> */
[----:B------:R-:W-:Y:S01]  /*efe0*/  PRMT R186, RZ, 0x7610, R186 ;  /* 0x00007610ffba7816 */ /* 0x000fe200000000ba */
[----:B------:R-:W4:Y:S02]  /*eff0*/  LDL R139, [R1+0x728] ;  /* 0x00072800018b7983 */ /* 0x000f240000100800 */
[----:B---3--:R-:W-:Y:S02]  /*f000*/  IMAD.X R9, R197, 0x1, R133, P1 ;  /* 0x00000001c5097824 */ /* 0x008fe400008e0685 */
[----:B------:R-:W3:Y:S04]  /*f010*/  LDL R133, [R1+0x734] ;  /* 0x0007340001857983 */ /* 0x000ee80000100800 */
[----:B------:R0:W3:Y:S01]  /*f020*/  @!P0 LDG.E.U8 R186, desc[UR32][R8.64] ;  /* 0x0000002008ba8981 */ /* 0x0000e2000c1e1100 */
[----:B------:R-:W-:-:S02]  /*f030*/  PRMT R185, RZ, 0x7610, R185 ;  /* 0x00007610ffb97816 */ /* 0x000fc400000000b9 */
[----:B------:R-:W-:Y:S02]  /*f040*/  PRMT R184, RZ, 0x7610, R184 ;  /* 0x00007610ffb87816 */ /* 0x000fe400000000b8 */
[----:B0-----:R-:W-:Y:S02]  /*f050*/  IADD3 R8, P1, R5, R138, RZ ;  /* 0x0000008a05087210 */ /* 0x001fe40007f3e0ff */
[----:B------:R-:W3:Y:S03]  /*f060*/  LDL R138, [R1+0x724] ;  /* 0x00072400018a7983 */ /* 0x000ee60000100800 */
[----:B--2---:R-:W-:Y:S02]  /*f070*/  IMAD.X R9, R197, 0x1, R137, P1 ;  /* 0x00000001c5097824 */ /* 0x004fe400008e0689 */
[----:B------:R-:W2:Y:S04]  /*f080*/  LDL R137, [R1+0x718] ;  /* 0x0007180001897983 */ /* 0x000ea80000100800 */
[----:B------:R0:W2:Y:S02]  /*f090*/  @!P0 LDG.E.U8 R185, desc[UR32][R8.64] ;  /* 0x0000002008b98981 */ /* 0x0000a4000c1e1100 */
[----:B0-----:R-:W-:-:S02]  /*f0a0*/  IADD3 R8, P1, R5, R136, RZ ;  /* 0x0000008805087210 */ /* 0x001fc40007f3e0ff */
[----:B------:R-:W2:Y:S03]  /*f0b0*/  LDL R136, [R1+0x714] ;  /* 0x0007140001887983 */ /* 0x000ea60000100800 */
[----:B------:R-:W-:Y:S02]  /*f0c0*/  IMAD.X R9, R197, 0x1, R143, P1 ;  /* 0x00000001c5097824 */ /* 0x000fe400008e068f */
[----:B------:R-:W2:Y:S04]  /*f0d0*/  LDL R143, [R1+0x6f8] ;  /* 0x0006f800018f7983 */ /* 0x000ea80000100800 */
[----:B------:R0:W2:Y:S02]  /*f0e0*/  @!P0 LDG.E.U8 R184, desc[UR32][R8.64] ;  /* 0x0000002008b88981 */ /* 0x0000a4000c1e1100 */
[----:B0-----:R-:W-:-:S02]  /*f0f0*/  IADD3 R8, P1, R5, R135, RZ ;  /* 0x0000008705087210 */ /* 0x001fc40007f3e0ff */
[----:B------:R-:W2:Y:S01]  /*f100*/  LDL R135, [R1+0x704] ;  /* 0x0007040001877983 */ /* 0x000ea20000100800 */
[----:B------:R-:W-:Y:S02]  /*f110*/  PRMT R183, RZ, 0x7610, R183 ;  /* 0x00007610ffb77816 */ /* 0x000fe400000000b7 */
[----:B------:R-:W-:Y:S02]  /*f120*/  IMAD.X R9, R197, 0x1, R142, P1 ;  /* 0x00000001c5097824 */ /* 0x000fe400008e068e */
[----:B------:R-:W2:Y:S04]  /*f130*/  LDL R142, [R1+0x6f4] ;  /* 0x0006f400018e7983 */ /* 0x000ea80000100800 */
[----:B------:R0:W2:Y:S01]  /*f140*/  @!P0 LDG.E.U8 R183, desc[UR32][R8.64] ;  /* 0x0000002008b78981 */ /* 0x0000a2000c1e1100 */
[----:B------:R-:W-:-:S02]  /*f150*/  PRMT R182, RZ, 0x7610, R182 ;  /* 0x00007610ffb67816 */ /* 0x000fc400000000b6 */
[----:B0-----:R-:W-:Y:S02]  /*f160*/  IADD3 R8, P1, R5, R141, RZ ;  /* 0x0000008d05087210 */ /* 0x001fe40007f3e0ff */
[----:B------:R-:W2:Y:S03]  /*f170*/  LDL R141, [R1+0x6e8] ;  /* 0x0006e800018d7983 */ /* 0x000ea60000100800 */
[----:B----4-:R-:W-:Y:S02]  /*f180*/  IMAD.X R9, R197, 0x1, R134, P1 ;  /* 0x00000001c5097824 */ /* 0x010fe400008e0686 */
        /* <DEDUP_REMOVED lines=12> */
[----:B------:R-:W-:Y:S01]  /*f250*/  IMAD.X R9, R197, 0x1, R138, P1 ;  /* 0x00000001c5097824 */ /* 0x000fe200008e068a */
[----:B------:R-:W-:Y:S01]  /*f260*/  PRMT R178, RZ, 0x7610, R178 ;  /* 0x00007610ffb27816 */ /* 0x000fe200000000b2 */
[----:B------:R-:W3:Y:S04]  /*f270*/  LDL R138, [R1+0x6c4] ;  /* 0x0006c400018a7983 */ /* 0x000ee80000100800 */
[----:B------:R2:W3:Y:S02]  /*f280*/  @!P0 LDG.E.U8 R180, desc[UR32][R8.64] ;  /* 0x0000002008b48981 */ /* 0x0004e4000c1e1100 */
[----:B--2---:R-:W-:-:S02]  /*f290*/  IADD3 R8, P1, R5, R137, RZ ;  /* 0x0000008905087210 */ /* 0x004fc40007f3e0ff */
[----:B------:R-:W-:Y:S01]  /*f2a0*/  PRMT R177, RZ, 0x7610, R177 ;  /* 0x00007610ffb17816 */ /* 0x000fe200000000b1 */
[----:B------:R-:W2:Y:S02]  /*f2b0*/  LDL R137, [R1+0x6b8] ;  /* 0x0006b80001897983 */ /* 0x000ea40000100800 */
[----:B------:R-:W-:Y:S02]  /*f2c0*/  IMAD.X R9, R197, 0x1, R136, P1 ;  /* 0x00000001c5097824 */ /* 0x000fe400008e0688 */
[----:B------:R-:W2:Y:S04]  /*f2d0*/  LDL R136, [R1+0x6b4] ;  /* 0x0006b40001887983 */ /* 0x000ea80000100800 */
[----:B------:R0:W2:Y:S02]  /*f2e0*/  @!P0 LDG.E.U8 R179, desc[UR32][R8.64] ;  /* 0x0000002008b38981 */ /* 0x0000a4000c1e1100 */
[----:B0-----:R-:W-:-:S05]  /*f2f0*/  IADD3 R8, P1, R5, R144, RZ ;  /* 0x0000009005087210 */ /* 0x001fca0007f3e0ff */
[----:B------:R-:W-:Y:S01]  /*f300*/  IMAD.X R9, R197, 0x1, R135, P1 ;  /* 0x00000001c5097824 */ /* 0x000fe200008e0687 */
[----:B------:R-:W-:Y:S01]  /*f310*/  PRMT R176, RZ, 0x7610, R176 ;  /* 0x00007610ffb07816 */ /* 0x000fe200000000b0 */
[----:B------:R-:W2:Y:S04]  /*f320*/  LDL R135, [R1+0x6a4] ;  /* 0x0006a40001877983 */ /* 0x000ea80000100800 */
[----:B------:R0:W2:Y:S02]  /*f330*/  @!P0 LDG.E.U8 R178, desc[UR32][R8.64] ;  /* 0x0000002008b28981 */ /* 0x0000a4000c1e1100 */
[----:B0-----:R-:W-:-:S05]  /*f340*/  IADD3 R8, P1, R5, R143, RZ ;  /* 0x0000008f05087210 */ /* 0x001fca0007f3e0ff */
[----:B------:R-:W-:-:S05]  /*f350*/  IMAD.X R9, R197, 0x1, R142, P1 ;  /* 0x00000001c5097824 */ /* 0x000fca00008e068e */
[----:B------:R0:W2:Y:S02]  /*f360*/  @!P0 LDG.E.U8 R177, desc[UR32][R8.64] ;  /* 0x0000002008b18981 */ /* 0x0000a4000c1e1100 */
[----:B0-----:R-:W-:-:S05]  /*f370*/  IADD3 R8, P1, R5, R141, RZ ;  /* 0x0000008d05087210 */ /* 0x001fca0007f3e0ff */
[----:B----4-:R-:W-:Y:S02]  /*f380*/  IMAD.X R9, R197, 0x1, R134, P1 ;  /* 0x00000001c5097824 */ /* 0x010fe400008e0686 */
[----:B------:R-:W4:Y:S04]  /*f390*/  LDL R134, [R1+0x694] ;  /* 0x0006940001867983 */ /* 0x000f280000100800 */
[----:B------:R-:W4:Y:S04]  /*f3a0*/  LDL.LU R150, [R1+0x6a8] ;  /* 0x0006a80001967983 */ /* 0x000f280000300800 */
[----:B------:R0:W4:Y:S02]  /*f3b0*/  @!P0 LDG.E.U8 R176, desc[UR32][R8.64] ;  /* 0x0000002008b08981 */ /* 0x000124000c1e1100 */
[----:B0-----:R-:W-:-:S05]  /*f3c0*/  IADD3 R8, P1, R5, R140, RZ ;  /* 0x0000008c05087210 */ /* 0x001fca0007f3e0ff */
[----:B---3--:R-:W-:Y:S02]  /*f3d0*/  IMAD.X R9, R197, 0x1, R133, P1 ;  /* 0x00000001c5097824 */ /* 0x008fe400008e0685 */
[----:B------:R-:W3:Y:S04]  /*f3e0*/  LDL R133, [R1+0x684] ;  /* 0x0006840001857983 */ /* 0x000ee80000100800 */
[----:B------:R-:W3:Y:S04]  /*f3f0*/  LDL.LU R147, [R1+0x698] ;  /* 0x0006980001937983 */ /* 0x000ee80000300800 */
[----:B------:R-:W3:Y:S01]  /*f400*/  LDL.LU R143, [R1+0x688] ;  /* 0x00068800018f7983 */ /* 0x000ee20000300800 */
[----:B------:R-:W-:-:S02]  /*f410*/  PRMT R175, RZ, 0x7610, R175 ;  /* 0x00007610ffaf7816 */ /* 0x000fc400000000af */
[----:B------:R-:W-:Y:S01]  /*f420*/  PRMT R173, RZ, 0x7610, R173 ;  /* 0x00007610ffad7816 */ /* 0x000fe200000000ad */
[----:B------:R-:W3:Y:S04]  /*f430*/  LDL.LU R151, [R1+0x674] ;  /* 0x0006740001977983 */ /* 0x000ee80000300800 */
[----:B------:R0:W3:Y:S01]  /*f440*/  @!P0 LDG.E.U8 R175, desc[UR32][R8.64] ;  /* 0x0000002008af8981 */ /* 0x0000e2000c1e1100 */
[----:B------:R-:W-:Y:S02]  /*f450*/  PRMT R171, RZ, 0x7610, R171 ;  /* 0x00007610ffab7816 */ /* 0x000fe400000000ab */
[----:B------:R-:W-:Y:S01]  /*f460*/  PRMT R169, RZ, 0x7610, R169 ;  /* 0x00007610ffa97816 */ /* 0x000fe200000000a9 */
[----:B------:R-:W3:Y:S01]  /*f470*/  LDL.LU R140, [R1+0x678] ;  /* 0x00067800018c7983 */ /* 0x000ee20000300800 */
[----:B------:R-:W-:-:S03]  /*f480*/  PRMT R167, RZ, 0x7610, R167 ;  /* 0x00007610ffa77816 */ /* 0x000fc600000000a7 */
[----:B------:R-:W3:Y:S01]  /*f490*/  LDL.LU R148, [R1+0x664] ;  /* 0x0006640001947983 */ /* 0x000ee20000300800 */
[----:B0-----:R-:W-:-:S05]  /*f4a0*/  IADD3 R8, P1, R5, R139, RZ ;  /* 0x0000008b05087210 */ /* 0x001fca0007f3e0ff */
[----:B------:R-:W-:-:S05]  /*f4b0*/  IMAD.X R9, R197, 0x1, R138, P1 ;  /* 0x00000001c5097824 */ /* 0x000fca00008e068a */
[----:B------:R2:W3:Y:S02]  /*f4c0*/  @!P0 LDG.E.U8 R173, desc[UR32][R8.64] ;  /* 0x0000002008ad8981 */ /* 0x0004e4000c1e1100 */
[----:B--2---:R-:W-:-:S05]  /*f4d0*/  IADD3 R8, P1, R5, R137, RZ ;  /* 0x0000008905087210 */ /* 0x004fca0007f3e0ff */
[----:B------:R-:W-:Y:S02]  /*f4e0*/  IMAD.X R9, R197, 0x1, R136, P1 ;  /* 0x00000001c5097824 */ /* 0x000fe400008e0688 */
[----:B------:R-:W2:Y:S04]  /*f4f0*/  LDL.LU R136, [R1+0x668] ;  /* 0x0006680001887983 */ /* 0x000ea80000300800 */
[----:B------:R4:W2:Y:S04]  /*f500*/  @!P0 LDG.E.U8 R171, desc[UR32][R8.64] ;  /* 0x0000002008ab8981 */ /* 0x0008a8000c1e1100 */
[----:B------:R-:W2:Y:S04]  /*f510*/  LDL.LU R144, [R1+0x654] ;  /* 0x0006540001907983 */ /* 0x000ea80000300800 */
[----:B------:R-:W2:Y:S04]  /*f520*/  LDL R146, [R1+0x910] ;  /* 0x0009100001927983 */ /* 0x000ea80000100800 */
[----:B------:R-:W2:Y:S04]  /*f530*/  LDL R145, [R1+0x90c] ;  /* 0x00090c0001917983 */ /* 0x000ea80000100800 */
[----:B------:R-:W2:Y:S04]  /*f540*/  LDL R139, [R1+0x8f0] ;  /* 0x0008f000018b7983 */ /* 0x000ea80000100800 */
[----:B------:R-:W2:Y:S04]  /*f550*/  LDL R138, [R1+0x8e0] ;  /* 0x0008e000018a7983 */ /* 0x000ea80000100800 */
[----:B------:R-:W2:Y:S01]  /*f560*/  LDL R142, [R1+0x8d0] ;  /* 0x0008d000018e7983 */ /* 0x000ea20000100800 */
[----:B----4-:R-:W-:-:S05]  /*f570*/  IADD3 R8, P1, R5, R150, RZ ;  /* 0x0000009605087210 */ /* 0x010fca0007f3e0ff */
[----:B------:R-:W-:Y:S02]  /*f580*/  IMAD.X R9, R197, 0x1, R135, P1 ;  /* 0x00000001c5097824 */ /* 0x000fe400008e0687 */
[----:B------:R-:W4:Y:S04]  /*f590*/  LDL R135, [R1+0x900] ;  /* 0x0009000001877983 */ /* 0x000f280000100800 */
[----:B------:R3:W4:Y:S04]  /*f5a0*/  @!P0 LDG.E.U8 R169, desc[UR32][R8.64] ;  /* 0x0000002008a98981 */ /* 0x000728000c1e1100 */
[----:B------:R-:W4:Y:S04]  /*f5b0*/  LDL.LU R217, [R1+0x608] ;  /* 0x0006080001d97983 */ /* 0x000f280000300800 */
[----:B------:R-:W4:Y:S04]  /*f5c0*/  LDL.LU R216, [R1+0x618] ;  /* 0x0006180001d87983 */ /* 0x000f280000300800 */
[----:B------:R-:W4:Y:S04]  /*f5d0*/  LDL.LU R213, [R1+0x628] ;  /* 0x0006280001d57983 */ /* 0x000f280000300800 */
[----:B------:R-:W4:Y:S04]  /*f5e0*/  LDL.LU R212, [R1+0x638] ;  /* 0x0006380001d47983 */ /* 0x000f280000300800 */
[----:B------:R-:W4:Y:S01]  /*f5f0*/  LDL.LU R208, [R1+0x604] ;  /* 0x0006040001d07983 */ /* 0x000f220000300800 */
[----:B---3--:R-:W-:-:S03]  /*f600*/  IADD3 R8, P1, R5, R147, RZ ;  /* 0x0000009305087210 */ /* 0x008fc60007f3e0ff */
[----:B------:R-:W3:Y:S02]  /*f610*/  LDL.LU R205, [R1+0x648] ;  /* 0x0006480001cd7983 */ /* 0x000ee40000300800 */
[----:B------:R-:W-:Y:S02]  /*f620*/  IMAD.X R9, R197, 0x1, R134, P1 ;  /* 0x00000001c5097824 */ /* 0x000fe400008e0686 */
[----:B------:R-:W4:Y:S04]  /*f630*/  LDL.LU R204, [R1+0x614] ;  /* 0x0006140001cc7983 */ /* 0x000f280000300800 */
[----:B------:R0:W4:Y:S02]  /*f640*/  @!P0 LDG.E.U8 R167, desc[UR32][R8.64] ;  /* 0x0000002008a78981 */ /* 0x000124000c1e1100 */
[----:B0-----:R-:W-:-:S05]  /*f650*/  IADD3 R8, P1, R5, R143, RZ ;  /* 0x0000008f05087210 */ /* 0x001fca0007f3e0ff */
[----:B------:R-:W-:Y:S02]  /*f660*/  IMAD.X R9, R197, 0x1, R133, P1 ;  /* 0x00000001c5097824 */ /* 0x000fe400008e0685 */
[----:B------:R-:W3:Y:S04]  /*f670*/  LDL.LU R133, [R1+0x658] ;  /* 0x0006580001857983 */ /* 0x000ee80000300800 */
[----:B------:R-:W4:Y:S04]  /*f680*/  LDL.LU R134, [R1+0x624] ;  /* 0x0006240001867983 */ /* 0x000f280000300800 */
[----:B------:R-:W4:Y:S04]  /*f690*/  LDL.LU R137, [R1+0x634] ;  /* 0x0006340001897983 */ /* 0x000f280000300800 */
[----:B------:R-:W4:Y:S01]  /*f6a0*/  LDL.LU R141, [R1+0x644] ;  /* 0x00064400018d7983 */ /* 0x000f220000300800 */
[----:B------:R-:W-:-:S06]  /*f6b0*/  PRMT R165, RZ, 0x7610, R165 ;  /* 0x00007610ffa57816 */ /* 0x000fcc00000000a5 */
[----:B------:R0:W4:Y:S01]  /*f6c0*/  @!P0 LDG.E.U8 R165, desc[UR32][R8.64] ;  /* 0x0000002008a58981 */ /* 0x000122000c1e1100 */
[----:B------:R-:W-:Y:S02]  /*f6d0*/  PRMT R163, RZ, 0x7610, R163 ;  /* 0x00007610ffa37816 */ /* 0x000fe400000000a3 */
[----:B0-----:R-:W-:-:S05]  /*f6e0*/  IADD3 R8, P1, R5, R140, RZ ;  /* 0x0000008c05087210 */ /* 0x001fca0007f3e0ff */
[----:B------:R-:W-:-:S05]  /*f6f0*/  IMAD.X R9, R197, 0x1, R151, P1 ;  /* 0x00000001c5097824 */ /* 0x000fca00008e0697 */
[----:B------:R2:W4:Y:S01]  /*f700*/  @!P0 LDG.E.U8 R163, desc[UR32][R8.64] ;  /* 0x0000002008a38981 */ /* 0x000522000c1e1100 */
[----:B------:R-:W-:Y:S02]  /*f710*/  PRMT R161, RZ, 0x7610, R161 ;  /* 0x00007610ffa17816 */ /* 0x000fe400000000a1 */
[----:B--2---:R-:W-:-:S05]  /*f720*/  IADD3 R8, P1, R5, R136, RZ ;  /* 0x0000008805087210 */ /* 0x004fca0007f3e0ff */
[----:B------:R-:W-:-:S05]  /*f730*/  IMAD.X R9, R197, 0x1, R148, P1 ;  /* 0x00000001c5097824 */ /* 0x000fca00008e0694 */
[----:B------:R3:W2:Y:S01]  /*f740*/  @!P0 LDG.E.U8 R161, desc[UR32][R8.64] ;  /* 0x0000002008a18981 */ /* 0x0006a2000c1e1100 */
[----:B------:R-:W-:Y:S02]  /*f750*/  PRMT R159, RZ, 0x7610, R159 ;  /* 0x00007610ff9f7816 */ /* 0x000fe4000000009f */
[----:B------:R-:W-:Y:S02]  /*f760*/  PRMT R157, RZ, 0x7610, R157 ;  /* 0x00007610ff9d7816 */ /* 0x000fe4000000009d */
[----:B------:R-:W-:Y:S02]  /*f770*/  PRMT R155, RZ, 0x7610, R155 ;  /* 0x00007610ff9b7816 */ /* 0x000fe4000000009b */
[----:B------:R-:W-:Y:S01]  /*f780*/  PRMT R153, RZ, 0x7610, R153 ;  /* 0x00007610ff997816 */ /* 0x000fe20000000099 */
[----:B------:R0:W-:Y:S02]  /*f790*/  STS.U8 [R196+UR5], R21 ;  /* 0x00000015c4007988 */ /* 0x0001e40008000005 */
[----:B0-----:R-:W-:-:S02]  /*f7a0*/  PRMT R21, RZ, 0x7610, R21 ;  /* 0x00007610ff157816 */ /* 0x001fc40000000015 */
[----:B------:R0:W-:Y:S02]  /*f7b0*/  STS.U8 [R196+UR5+0x100], R20 ;  /* 0x00010014c4007988 */ /* 0x0001e40008000005 */
[----:B0-----:R-:W-:Y:S02]  /*f7c0*/  PRMT R20, RZ, 0x7610, R20 ;  /* 0x00007610ff147816 */ /* 0x001fe40000000014 */
[----:B------:R0:W-:Y:S02]  /*f7d0*/  STS.U8 [R196+UR5+0x200], R19 ;  /* 0x00020013c4007988 */ /* 0x0001e40008000005 */
[----:B0-----:R-:W-:Y:S02]  /*f7e0*/  PRMT R19, RZ, 0x7610, R19 ;  /* 0x00007610ff137816 */ /* 0x001fe40000000013 */
[----:B------:R0:W-:Y:S02]  /*f7f0*/  STS.U8 [R196+UR5+0x300], R18 ;  /* 0x00030012c4007988 */ /* 0x0001e40008000005 */
        /* <DEDUP_REMOVED lines=9> */
[----:B------:R0:W-:Y:S01]  /*f890*/  STS.U8 [R196+UR5+0x800], R13 ;  /* 0x0008000dc4007988 */ /* 0x0001e20008000005 */
[----:B---3--:R-:W-:-:S05]  /*f8a0*/  IADD3 R8, P1, R5, R133, RZ ;  /* 0x0000008505087210 */ /* 0x008fca0007f3e0ff */
[----:B------:R-:W-:-:S05]  /*f8b0*/  IMAD.X R9, R197, 0x1, R144, P1 ;  /* 0x00000001c5097824 */ /* 0x000fca00008e0690 */
[----:B------:R1:W3:Y:S02]  /*f8c0*/  @!P0 LDG.E.U8 R159, desc[UR32][R8.64] ;  /* 0x00000020089f8981 */ /* 0x0002e4000c1e1100 */
[----:B-1----:R-:W-:-:S05]  /*f8d0*/  IADD3 R8, P1, R5, R205, RZ ;  /* 0x000000cd05087210 */ /* 0x002fca0007f3e0ff */
[----:B----4-:R-:W-:-:S05]  /*f8e0*/  IMAD.X R9, R197, 0x1, R141, P1 ;  /* 0x00000001c5097824 */ /* 0x010fca00008e068d */
[----:B------:R1:W4:Y:S02]  /*f8f0*/  @!P0 LDG.E.U8 R157, desc[UR32][R8.64] ;  /* 0x00000020089d8981 */ /* 0x000324000c1e1100 */
[----:B-1----:R-:W-:-:S05]  /*f900*/  IADD3 R8, P1, R5, R212, RZ ;  /* 0x000000d405087210 */ /* 0x002fca0007f3e0ff */
[----:B------:R-:W-:-:S05]  /*f910*/  IMAD.X R9, R197, 0x1, R137, P1 ;  /* 0x00000001c5097824 */ /* 0x000fca00008e0689 */
        /* <DEDUP_REMOVED lines=27> */
[----:B------:R1:W4:Y:S01]  /*fad0*/  @!P0 LDG.E.U8 R14, desc[UR32][R8.64] ;  /* 0x00000020080e8981 */ /* 0x000322000c1e1100 */
[----:B0-----:R-:W-:Y:S02]  /*fae0*/  PRMT R13, RZ, 0x7610, R13 ;  /* 0x00007610ff0d7816 */ /* 0x001fe4000000000d */
[----:B-1----:R-:W-:-:S05]  /*faf0*/  IADD3 R8, P1, R5, R227, RZ ;  /* 0x000000e305087210 */ /* 0x002fca0007f3e0ff */
[----:B------:R-:W-:Y:S01]  /*fb00*/  IMAD.X R9, R197, 0x1, R226, P1 ;  /* 0x00000001c5097824 */ /* 0x000fe200008e06e2 */
[----:B------:R0:W-:Y:S04]  /*fb10*/  STS.U8 [R196+UR5+0x900], R12 ;  /* 0x0009000cc4007988 */ /* 0x0001e80008000005 */
        /* <DEDUP_REMOVED lines=28> */
[----:B------:R-:W-:-:S05]  /*fce0*/  IMAD.X R9, R197, 0x1, R202, P1 ;  /* 0x00000001c5097824 */ /* 0x000fca00008e06ca */
[----:B------:R0:W4:Y:S04]  /*fcf0*/  @!P0 LDG.E.U8 R152, desc[UR32][R8.64] ;  /* 0x0000002008988981 */ /* 0x000128000c1e1100 */
[----:B------:R-:W-:Y:S01]  /*fd00*/  STL [R1+0xf5c], R3 ;  /* 0x000f5c0301007387 */ /* 0x000fe20000100800 */
[----:B0-----:R-:W-:-:S03]  /*fd10*/  IADD3 R8, P1, R5, R3, RZ ;  /* 0x0000000305087210 */ /* 0x001fc60007f3e0ff */
[----:B------:R0:W-:Y:S02]  /*fd20*/  STL [R1+0xf58], R6 ;  /* 0x000f580601007387 */ /* 0x0001e40000100800 */
[----:B------:R-:W-:Y:S02]  /*fd30*/  IMAD.X R9, R197, 0x1, R6, P1 ;  /* 0x00000001c5097824 */ /* 0x000fe400008e0606 */
[----:B0-----:R-:W2:Y:S04]  /*fd40*/  LDL.LU R6, [R1+0x8dc] ;  /* 0x0008dc0001067983 */ /* 0x001ea80000300800 */
[----:B------:R0:W-:Y:S01]  /*fd50*/  STS.U8 [R196+UR5+0x1300], R162 ;  /* 0x001300a2c4007988 */ /* 0x0001e20008000005 */
[----:B------:R-:W-:-:S03]  /*fd60*/  PRMT R195, RZ, 0x7610, R195 ;  /* 0x00007610ffc37816 */ /* 0x000fc600000000c3 */
[----:B------:R-:W3:Y:S01]  /*fd70*/  LDL.LU R3, [R1+0x8cc] ;  /* 0x0008cc0001037983 */ /* 0x000ee20000300800 */
[----:B0-----:R-:W-:-:S06]  /*fd80*/  PRMT R162, RZ, 0x7610, R162 ;  /* 0x00007610ffa27816 */ /* 0x001fcc00000000a2 */
[----:B------:R0:W4:Y:S02]  /*fd90*/  @!P0 LDG.E.U8 R162, desc[UR32][R8.64] ;  /* 0x0000002008a28981 */ /* 0x000124000c1e1100 */
[----:B0-----:R-:W-:-:S05]  /*fda0*/  IADD3 R8, P1, R5, R146, RZ ;  /* 0x0000009205087210 */ /* 0x001fca0007f3e0ff */
[----:B------:R-:W-:Y:S01]  /*fdb0*/  IMAD.X R9, R197, 0x1, R145, P1 ;  /* 0x00000001c5097824 */ /* 0x000fe200008e0691 */
[----:B------:R0:W-:Y:S04]  /*fdc0*/  STS.U8 [R196+UR5+0x1200], R160 ;  /* 0x001200a0c4007988 */ /* 0x0001e80008000005 */
[----:B------:R1:W4:Y:S01]  /*fdd0*/  @!P0 LDG.E.U8 R195, desc[UR32][R8.64] ;  /* 0x0000002008c38981 */ /* 0x000322000c1e1100 */
[----:B0-----:R-:W-:Y:S02]  /*fde0*/  PRMT R160, RZ, 0x7610, R160 ;  /* 0x00007610ffa07816 */ /* 0x001fe400000000a0 */
[----:B-1----:R-:W-:Y:S02]  /*fdf0*/  IADD3 R8, P1, R5, R135, RZ ;  /* 0x0000008705087210 */ /* 0x002fe40007f3e0ff */
[----:B------:R-:W4:Y:S03]  /*fe00*/  LDL R135, [R1+0x8c0] ;  /* 0x0008c00001877983 */ /* 0x000f260000100800 */
[----:B------:R-:W-:Y:S01]  /*fe10*/  IMAD.X R9, R197, 0x1, R4, P1 ;  /* 0x00000001c5097824 */ /* 0x000fe200008e0604 */
[----:B------:R0:W-:Y:S04]  /*fe20*/  STL [R1+0xf60], R4 ;  /* 0x000f600401007387 */ /* 0x0001e80000100800 */
[----:B------:R1:W4:Y:S04]  /*fe30*/  @!P0 LDG.E.U8 R160, desc[UR32][R8.64] ;  /* 0x0000002008a08981 */ /* 0x000328000c1e1100 */
[----:B0-----:R-:W4:Y:S01]  /*fe40*/  LDL.LU R4, [R1+0x8bc] ;  /* 0x0008bc0001047983 */ /* 0x001f220000300800 */
[----:B-1----:R-:W-:-:S03]  /*fe50*/  IADD3 R8, P1, R5, R139, RZ ;  /* 0x0000008b05087210 */ /* 0x002fc60007f3e0ff */
[----:B------:R-:W4:Y:S01]  /*fe60*/  LDL R139, [R1+0x8b0] ;  /* 0x0008b000018b7983 */ /* 0x000f220000100800 */
[----:B------:R-:W-:Y:S01]  /*fe70*/  PRMT R194, RZ, 0x7610, R194 ;  /* 0x00007610ffc27816 */ /* 0x000fe200000000c2 */
[----:B------:R-:W-:Y:S02]  /*fe80*/  IMAD.X R9, R197, 0x1, R2, P1 ;  /* 0x00000001c5097824 */ /* 0x000fe400008e0602 */
[----:B------:R0:W-:Y:S04]  /*fe90*/  STL [R1+0xf64], R2 ;  /* 0x000f640201007387 */ /* 0x0001e80000100800 */
[----:B------:R1:W4:Y:S04]  /*fea0*/  @!P0 LDG.E.U8 R194, desc[UR32][R8.64] ;  /* 0x0000002008c28981 */ /* 0x000328000c1e1100 */
[----:B0-----:R-:W4:Y:S01]  /*feb0*/  LDL.LU R2, [R1+0x8ac] ;  /* 0x0008ac0001027983 */ /* 0x001f220000300800 */
[----:B-1----:R-:W-:-:S03]  /*fec0*/  IADD3 R8, P1, R5, R138, RZ ;  /* 0x0000008a05087210 */ /* 0x002fc60007f3e0ff */
[----:B------:R-:W4:Y:S02]  /*fed0*/  LDL R138, [R1+0x8a0] ;  /* 0x0008a000018a7983 */ /* 0x000f240000100800 */
[----:B--2---:R-:W-:Y:S02]  /*fee0*/  IMAD.X R9, R197, 0x1, R6, P1 ;  /* 0x00000001c5097824 */ /* 0x004fe400008e0606 */
[----:B------:R0:W-:Y:S04]  /*fef0*/  STL [R1+0xf68], R6 ;  /* 0x000f680601007387 */ /* 0x0001e80000100800 */
[----:B0-----:R-:W2:Y:S04]  /*ff00*/  LDL.LU R6, [R1+0x89c] ;  /* 0x00089c0001067983 */ /* 0x001ea80000300800 */
[----:B------:R0:W-:Y:S02]  /*ff10*/  STS.U8 [R196+UR5+0x1100], R158 ;  /* 0x0011009ec4007988 */ /* 0x0001e40008000005 */
[----:B0-----:R-:W-:-:S06]  /*ff20*/  PRMT R158, RZ, 0x7610, R158 ;  /* 0x00007610ff9e7816 */ /* 0x001fcc000000009e */
[----:B------:R0:W2:Y:S01]  /*ff30*/  @!P0 LDG.E.U8 R158, desc[UR32][R8.64] ;  /* 0x00000020089e8981 */ /* 0x0000a2000c1e1100 */
[----:B------:R-:W-:Y:S02]  /*ff40*/  PRMT R193, RZ, 0x7610, R193 ;  /* 0x00007610ffc17816 */ /* 0x000fe400000000c1 */
[----:B0-----:R-:W-:Y:S02]  /*ff50*/  IADD3 R8, P1, R5, R142, RZ ;  /* 0x0000008e05087210 */ /* 0x001fe40007f3e0ff */
[----:B------:R-:W2:Y:S03]  /*ff60*/  LDL R142, [R1+0x890] ;  /* 0x00089000018e7983 */ /* 0x000ea60000100800 */
[----:B---3--:R-:W-:Y:S01]  /*ff70*/  IMAD.X R9, R197, 0x1, R3, P1 ;  /* 0x00000001c5097824 */ /* 0x008fe200008e0603 */
[----:B------:R0:W-:Y:S04]  /*ff80*/  STL [R1+0xf6c], R3 ;  /* 0x000f6c0301007387 */ /* 0x0001e80000100800 */
[----:B------:R4:W3:Y:S04]  /*ff90*/  @!P0 LDG.E.U8 R193, desc[UR32][R8.64] ;  /* 0x0000002008c18981 */ /* 0x0008e8000c1e1100 */
[----:B0-----:R-:W3:Y:S01]  /*ffa0*/  LDL.LU R3, [R1+0x88c] ;  /* 0x00088c0001037983 */ /* 0x001ee20000300800 */
[----:B----4-:R-:W-:-:S03]  /*ffb0*/  IADD3 R8, P1, R5, R135, RZ ;  /* 0x0000008705087210 */ /* 0x010fc60007f3e0ff */
[----:B------:R-:W4:Y:S04]  /*ffc0*/  LDL R135, [R1+0x880] ;  /* 0x0008800001877983 */ /* 0x000f280000100800 */
[----:B------:R0:W-:Y:S01]  /*ffd0*/  STS.U8 [R196+UR5+0x1000], R156 ;  /* 0x0010009cc4007988 */ /* 0x0001e20008000005 */
[----:B------:R-:W-:-:S03]  /*ffe0*/  IMAD.X R9, R197, 0x1, R4, P1 ;  /* 0x00000001c5097824 */ /* 0x000fc600008e0604 */
[----:B------:R1:W-:Y:S01]  /*fff0*/  STL [R1+0xf70], R4 ;  /* 0x000f700401007387 */ /* 0x0003e20000100800 */
[----:B0-----:R-:W-:-:S03]  /*10000*/  PRMT R156, RZ, 0x7610, R156 ;  /* 0x00007610ff9c7816 */ /* 0x001fc6000000009c */
[----:B-1----:R-:W4:Y:S04]  /*10010*/  LDL.LU R4, [R1+0x87c] ;  /* 0x00087c0001047983 */ /* 0x002f280000300800 */
[----:B------:R0:W4:Y:S01]  /*10020*/  @!P0 LDG.E.U8 R156, desc[UR32][R8.64] ;  /* 0x00000020089c8981 */ /* 0x000122000c1e1100 */
[----:B------:R-:W-:Y:S02]  /*10030*/  PRMT R192, RZ, 0x7610, R192 ;  /* 0x00007610ffc07816 */ /* 0x000fe400000000c0 */
[----:B0-----:R-:W-:Y:S02]  /*10040*/  IADD3 R8, P1, R5, R139, RZ ;  /* 0x0000008b05087210 */ /* 0x001fe40007f3e0ff */
[----:B------:R-:W4:Y:S03]  /*10050*/  LDL R139, [R1+0x870] ;  /* 0x00087000018b7983 */ /* 0x000f260000100800 */
[----:B------:R-:W-:Y:S01]  /*10060*/  IMAD.X R9, R197, 0x1, R2, P1 ;  /* 0x00000001c5097824 */ /* 0x000fe200008e0602 */
        /* <DEDUP_REMOVED lines=19> */
[----:B------:R-:W4:Y:S01]  /*101a0*/  LDL R135, [R1+0x840] ;  /* 0x0008400001877983 */ /* 0x000f220000100800 */
[----:B------:R-:W-:Y:S01]  /*101b0*/  PRMT R190, RZ, 0x7610, R190 ;  /* 0x00007610ffbe7816 */ /* 0x000fe200000000be */
[----:B------:R-:W-:Y:S02]  /*101c0*/  IMAD.X R9, R197, 0x1, R4, P1 ;  /* 0x00000001c5097824 */ /* 0x000fe400008e0604 */
[----:B------:R0:W-:Y:S04]  /*101d0*/  STL [R1+0xf80], R4 ;  /* 0x000f800401007387 */ /* 0x0001e80000100800 */
[----:B------:R1:W4:Y:S04]  /*101e0*/  @!P0 LDG.E.U8 R190, desc[UR32][R8.64] ;  /* 0x0000002008be8981 */ /* 0x000328000c1e1100 */
[----:B0-----:R-:W4:Y:S01]  /*101f0*/  LDL.LU R4, [R1+0x83c] ;  /* 0x00083c0001047983 */ /* 0x001f220000300800 */
[----:B------:R-:W-:-:S02]  /*10200*/  PRMT R189, RZ, 0x7610, R189 ;  /* 0x00007610ffbd7816 */ /* 0x000fc400000000bd */
[----:B-1----:R-:W-:Y:S02]  /*10210*/  IADD3 R8, P1, R5, R139, RZ ;  /* 0x0000008b05087210 */ /* 0x002fe40007f3e0ff */
        /* <DEDUP_REMOVED lines=9> */
[----:B0-----:R-:W2:Y:S01]  /*102b0*/  LDL.LU R6, [R1+0x81c] ;  /* 0x00081c0001067983 */ /* 0x001ea20000300800 */
[----:B------:R-:W-:-:S06]  /*102c0*/  PRMT R188, RZ, 0x7610, R188 ;  /* 0x00007610ffbc7816 */ /* 0x000fcc00000000bc */
        /* <DEDUP_REMOVED lines=15> */
[----:B------:R0:W4:Y:S04]  /*103c0*/  @!P0 LDG.E.U8 R186, desc[UR32][R8.64] ;  /* 0x0000002008ba8981 */ /* 0x000128000c1e1100 */
[----:B------:R1:W-:Y:S01]  /*103d0*/  STS.U8 [R196+UR5+0x1b00], R185 ;  /* 0x001b00b9c4007988 */ /* 0x0003e20008000005 */
[----:B0-----:R-:W-:-:S03]  /*103e0*/  IADD3 R8, P1, R5, R139, RZ ;  /* 0x0000008b05087210 */ /* 0x001fc60007f3e0ff */
[----:B------:R-:W4:Y:S01]  /*103f0*/  LDL R139, [R1+0x7f0] ;  /* 0x0007f000018b7983 */ /* 0x000f220000100800 */
[----:B-1----:R-:W-:Y:S01]  /*10400*/  PRMT R185, RZ, 0x7610, R185 ;  /* 0x00007610ffb97816 */ /* 0x002fe200000000b9 */
        /* <DEDUP_REMOVED lines=10> */
[----:B0-----:R-:W-:-:S02]  /*104b0*/  PRMT R184, RZ, 0x7610, R184 ;  /* 0x00007610ffb87816 */ /* 0x001fc400000000b8 */
[----:B------:R0:W-:Y:S04]  /*104c0*/  STS.U8 [R196+UR5+0x1d00], R183 ;  /* 0x001d00b7c4007988 */ /* 0x0001e80008000005 */
[----:B------:R1:W2:Y:S01]  /*104d0*/  @!P0 LDG.E.U8 R184, desc[UR32][R8.64] ;  /* 0x0000002008b88981 */ /* 0x0002a2000c1e1100 */
[----:B0-----:R-:W-:Y:S02]  /*104e0*/  PRMT R183, RZ, 0x7610, R183 ;  /* 0x00007610ffb77816 */ /* 0x001fe400000000b7 */
[----:B-1----:R-:W-:Y:S02]  /*104f0*/  IADD3 R8, P1, R5, R142, RZ ;  /* 0x0000008e05087210 */ /* 0x002fe40007f3e0ff */
        /* <DEDUP_REMOVED lines=90> */
[----:B------:R0:W-:Y:S04]  /*10aa0*/  STS.U8 [R196+UR5+0x1800], R172 ;  /* 0x001800acc4007988 */ /* 0x0001e80008000005 */
[----:B------:R-:W2:Y:S01]  /*10ab0*/  LDL R145, [R1+0x710] ;  /* 0x0007100001917983 */ /* 0x000ea20000100800 */
[----:B0-----:R-:W-:-:S03]  /*10ac0*/  PRMT R172, RZ, 0x7610, R172 ;  /* 0x00007610ffac7816 */ /* 0x001fc600000000ac */
        /* <DEDUP_REMOVED lines=10> */
[----:B------:R0:W-:Y:S04]  /*10b70*/  STS.U8 [R196+UR5+0x1700], R170 ;  /* 0x001700aac4007988 */ /* 0x0001e80008000005 */
[----:B------:R-:W4:Y:S01]  /*10b80*/  LDL R135, [R1+0x6f0] ;  /* 0x0006f00001877983 */ /* 0x000f220000100800 */
[----:B------:R-:W-:-:S03]  /*10b90*/  IMAD.X R9, R197, 0x1, R4, P1 ;  /* 0x00000001c5097824 */ /* 0x000fc600008e0604 */
[----:B------:R1:W-:Y:S01]  /*10ba0*/  STL [R1+0xfd0], R4 ;  /* 0x000fd00401007387 */ /* 0x0003e20000100800 */
[----:B0-----:R-:W-:-:S06]  /*10bb0*/  PRMT R170, RZ, 0x7610, R170 ;  /* 0x00007610ffaa7816 */ /* 0x001fcc00000000aa */
[----:B------:R0:W4:Y:S04]  /*10bc0*/  @!P0 LDG.E.U8 R170, desc[UR32][R8.64] ;  /* 0x0000002008aa8981 */ /* 0x000128000c1e1100 */
[----:B-1----:R-:W4:Y:S01]  /*10bd0*/  LDL.LU R4, [R1+0x6fc] ;  /* 0x0006fc0001047983 */ /* 0x002f220000300800 */
[----:B0-----:R-:W-:-:S03]  /*10be0*/  IADD3 R8, P1, R5, R139, RZ ;  /* 0x0000008b05087210 */ /* 0x001fc60007f3e0ff */
[----:B------:R0:W-:Y:S04]  /*10bf0*/  STS.U8 [R196+UR5+0x2800], R169 ;  /* 0x002800a9c4007988 */ /* 0x0001e80008000005 */
[----:B------:R-:W4:Y:S01]  /*10c00*/  LDL R139, [R1+0x6e0] ;  /* 0x0006e000018b7983 */ /* 0x000f220000100800 */
[----:B0-----:R-:W-:Y:S01]  /*10c10*/  PRMT R169, RZ, 0x7610, R169 ;  /* 0x00007610ffa97816 */ /* 0x001fe200000000a9 */
        /* <DEDUP_REMOVED lines=14> */
[----:B-1----:R-:W-:-:S05]  /*10d00*/  IADD3 R8, P1, R5, R145, RZ ;  /* 0x0000009105087210 */ /* 0x002fca0007f3e0ff */
[----:B---3--:R-:W-:Y:S01]  /*10d10*/  IMAD.X R9, R197, 0x1, R3, P1 ;  /* 0x00000001c5097824 */ /* 0x008fe200008e0603 */
[----:B------:R0:W-:Y:S04]  /*10d20*/  STS.U8 [R196+UR5+0x1500], R166 ;  /* 0x001500a6c4007988 */ /* 0x0001e80008000005 */
[----:B------:R1:W3:Y:S01]  /*10d30*/  @!P0 LDG.E.U8 R167, desc[UR32][R8.64] ;  /* 0x0000002008a78981 */ /* 0x0002e2000c1e1100 */
[----:B0-----:R-:W-:Y:S02]  /*10d40*/  PRMT R166, RZ, 0x7610, R166 ;  /* 0x00007610ffa67816 */ /* 0x001fe400000000a6 */
[----:B-1----:R-:W-:Y:S01]  /*10d50*/  IADD3 R8, P1, R5, R142, RZ ;  /* 0x0000008e05087210 */ /* 0x002fe20007f3e0ff */
[----:B------:R0:W-:Y:S04]  /*10d60*/  STS.U8 [R196+UR5+0x2a00], R165 ;  /* 0x002a00a5c4007988 */ /* 0x0001e80008000005 */
[----:B----4-:R-:W-:-:S05]  /*10d70*/  IMAD.X R9, R197, 0x1, R4, P1 ;  /* 0x00000001c5097824 */ /* 0x010fca00008e0604 */
[----:B------:R1:W4:Y:S01]  /*10d80*/  @!P0 LDG.E.U8 R166, desc[UR32][R8.64] ;  /* 0x0000002008a68981 */ /* 0x000322000c1e1100 */
[----:B0-----:R-:W-:Y:S02]  /*10d90*/  PRMT R165, RZ, 0x7610, R165 ;  /* 0x00007610ffa57816 */ /* 0x001fe400000000a5 */
[----:B-1----:R-:W-:Y:S01]  /*10da0*/  IADD3 R8, P1, R5, R135, RZ ;  /* 0x0000008705087210 */ /* 0x002fe20007f3e0ff */
[----:B------:R0:W-:Y:S04]  /*10db0*/  STL [R1+0xfdc], R3 ;  /* 0x000fdc0301007387 */ /* 0x0001e80000100800 */
[----:B0-----:R-:W3:Y:S01]  /*10dc0*/  LDL.LU R3, [R1+0x6bc] ;  /* 0x0006bc0001037983 */ /* 0x001ee20000300800 */
[----:B------:R-:W-:-:S03]  /*10dd0*/  IMAD.X R9, R197, 0x1, R2, P1 ;  /* 0x00000001c5097824 */ /* 0x000fc600008e0602 */
[----:B------:R0:W-:Y:S04]  /*10de0*/  STL [R1+0xfe0], R4 ;  /* 0x000fe00401007387 */ /* 0x0001e80000100800 */
[----:B------:R1:W4:Y:S04]  /*10df0*/  @!P0 LDG.E.U8 R165, desc[UR32][R8.64] ;  /* 0x0000002008a58981 */ /* 0x000328000c1e1100 */
[----:B------:R-:W4:Y:S04]  /*10e00*/  LDL R135, [R1+0x6b0] ;  /* 0x0006b00001877983 */ /* 0x000f280000100800 */
[----:B0-----:R-:W4:Y:S01]  /*10e10*/  LDL.LU R4, [R1+0x6ac] ;  /* 0x0006ac0001047983 */ /* 0x001f220000300800 */
[----:B-1----:R-:W-:-:S03]  /*10e20*/  IADD3 R8, P1, R5, R139, RZ ;  /* 0x0000008b05087210 */ /* 0x002fc60007f3e0ff */
[----:B------:R0:W-:Y:S04]  /*10e30*/  STL [R1+0xfe4], R2 ;  /* 0x000fe40201007387 */ /* 0x0001e80000100800 */
[----:B------:R-:W-:Y:S04]  /*10e40*/  STS.U8 [R196+UR5+0x1400], R164 ;  /* 0x001400a4c4007988 */ /* 0x000fe80008000005 */
[----:B------:R-:W-:Y:S04]  /*10e50*/  STS.U8 [R196+UR5+0x2b00], R163 ;  /* 0x002b00a3c4007988 */ /* 0x000fe80008000005 */
[----:B0-----:R-:W4:Y:S04]  /*10e60*/  LDL.LU R2, [R1+0x69c] ;  /* 0x00069c0001027983 */ /* 0x001f280000300800 */
[----:B------:R-:W-:Y:S04]  /*10e70*/  STS.U8 [R196+UR5+0x2c00], R161 ;  /* 0x002c00a1c4007988 */ /* 0x000fe80008000005 */
        /* <DEDUP_REMOVED lines=18> */
[----:B------:R-:W-:Y:S01]  /*10fa0*/  STS.U8 [R196+UR5+0x3f00], R152 ;  /* 0x003f0098c4007988 */ /* 0x000fe20008000005 */
[----:B--2---:R-:W-:-:S03]  /*10fb0*/  IMAD.X R9, R197, 0x1, R6, P1 ;  /* 0x00000001c5097824 */ /* 0x004fc600008e0606 */
[----:B------:R0:W-:Y:S04]  /*10fc0*/  STL [R1+0xfe8], R6 ;  /* 0x000fe80601007387 */ /* 0x0001e80000100800 */
[----:B0-----:R-:W2:Y:S04]  /*10fd0*/  LDL.LU R6, [R1+0x6c0] ;  /* 0x0006c00001067983 */ /* 0x001ea80000300800 */
[----:B------:R-:W3:Y:S01]  /*10fe0*/  LDL.LU R196, [R1+0x6cc] ;  /* 0x0006cc0001c47983 */ /* 0x000ee20000300800 */
[----:B------:R-:W-:Y:S02]  /*10ff0*/  PRMT R164, RZ, 0x7610, R164 ;  /* 0x00007610ffa47816 */ /* 0x000fe400000000a4 */
[----:B------:R-:W-:Y:S01]  /*11000*/  PRMT R163, RZ, 0x7610, R163 ;  /* 0x00007610ffa37816 */ /* 0x000fe200000000a3 */
[----:B------:R-:W4:Y:S04]  /*11010*/  LDL.LU R145, [R1+0x690] ;  /* 0x0006900001917983 */ /* 0x000f280000300800 */
[----:B------:R0:W4:Y:S04]  /*11020*/  @!P0 LDG.E.U8 R164, desc[UR32][R8.64] ;  /* 0x0000002008a48981 */ /* 0x000128000c1e1100 */
[----:B------:R-:W4:Y:S01]  /*11030*/  LDL.LU R149, [R1+0x6a0] ;  /* 0x0006a00001957983 */ /* 0x000f220000300800 */
[----:B0-----:R-:W-:-:S03]  /*11040*/  IADD3 R8, P1, R5, R138, RZ ;  /* 0x0000008a05087210 */ /* 0x001fc60007f3e0ff */
[----:B------:R0:W-:Y:S04]  /*11050*/  STS.U8 [R7+UR5+0x80], R162 ;  /* 0x000080a207007988 */ /* 0x0001e80008000005 */
[----:B------:R-:W-:Y:S01]  /*11060*/  STS.U8 [R7+UR5+0x180], R195 ;  /* 0x000180c307007988 */ /* 0x000fe20008000005 */
[----:B0-----:R-:W-:-:S03]  /*11070*/  PRMT R162, RZ, 0x7610, R162 ;  /* 0x00007610ffa27816 */ /* 0x001fc600000000a2 */
[----:B------:R-:W-:Y:S04]  /*11080*/  STS.U8 [R7+UR5+0x380], R194 ;  /* 0x000380c207007988 */ /* 0x000fe80008000005 */
[----:B------:R-:W-:Y:S04]  /*11090*/  STS.U8 [R7+UR5+0x580], R193 ;  /* 0x000580c107007988 */ /* 0x000fe80008000005 */
[----:B------:R-:W-:Y:S01]  /*110a0*/  STS.U8 [R7+UR5+0x780], R192 ;  /* 0x000780c007007988 */ /* 0x000fe20008000005 */
[----:B---3--:R-:W-:-:S05]  /*110b0*/  IMAD.X R9, R197, 0x1, R196, P1 ;  /* 0x00000001c5097824 */ /* 0x008fca00008e06c4 */
[----:B------:R2:W3:Y:S02]  /*110c0*/  @!P0 LDG.E.U8 R163, desc[UR32][R8.64] ;  /* 0x0000002008a38981 */ /* 0x0004e4000c1e1100 */
[----:B--2---:R-:W-:Y:S02]  /*110d0*/  IADD3 R8, P1, R5, R6, RZ ;  /* 0x0000000605087210 */ /* 0x004fe40007f3e0ff */
[----:B------:R0:W-:Y:S03]  /*110e0*/  STL [R1+0xfec], R196 ;  /* 0x000fecc401007387 */ /* 0x0001e60000100800 */
[----:B------:R-:W-:-:S05]  /*110f0*/  IMAD.X R9, R197, 0x1, R3, P1 ;  /* 0x00000001c5097824 */ /* 0x000fca00008e0603 */
[----:B------:R4:W2:Y:S04]  /*11100*/  @!P0 LDG.E.U8 R162, desc[UR32][R8.64] ;  /* 0x0000002008a28981 */ /* 0x0008a8000c1e1100 */
[----:B0-----:R-:W3:Y:S04]  /*11110*/  LDL.LU R196, [R1+0x67c] ;  /* 0x00067c0001c47983 */ /* 0x001ee80000300800 */
[----:B------:R-:W2:Y:S01]  /*11120*/  LDL.LU R195, [R1+0x68c] ;  /* 0x00068c0001c37983 */ /* 0x000ea20000300800 */
[----:B----4-:R-:W-:-:S03]  /*11130*/  IADD3 R8, P1, R5, R135, RZ ;  /* 0x0000008705087210 */ /* 0x010fc60007f3e0ff */
[----:B------:R-:W4:Y:S04]  /*11140*/  LDL.LU R209, [R1+0x640] ;  /* 0x0006400001d17983 */ /* 0x000f280000300800 */
[----:B------:R-:W4:Y:S04]  /*11150*/  LDL.LU R199, [R1+0x650] ;  /* 0x0006500001c77983 */ /* 0x000f280000300800 */
[----:B------:R-:W4:Y:S04]  /*11160*/  LDL.LU R135, [R1+0x660] ;  /* 0x0006600001877983 */ /* 0x000f280000300800 */
[----:B------:R-:W4:Y:S04]  /*11170*/  LDL.LU R138, [R1+0x670] ;  /* 0x00067000018a7983 */ /* 0x000f280000300800 */
[----:B------:R-:W4:Y:S04]  /*11180*/  LDL.LU R139, [R1+0x63c] ;  /* 0x00063c00018b7983 */ /* 0x000f280000300800 */
[----:B------:R-:W3:Y:S04]  /*11190*/  LDL.LU R142, [R1+0x680] ;  /* 0x00068000018e7983 */ /* 0x000ee80000300800 */
[----:B------:R-:W4:Y:S04]  /*111a0*/  LDL.LU R146, [R1+0x65c] ;  /* 0x00065c0001927983 */ /* 0x000f280000300800 */
[----:B------:R-:W4:Y:S04]  /*111b0*/  LDL.LU R194, [R1+0x62c] ;  /* 0x00062c0001c27983 */ /* 0x000f280000300800 */
[----:B------:R-:W4:Y:S04]  /*111c0*/  LDL.LU R193, [R1+0x66c] ;  /* 0x00066c0001c17983 */ /* 0x000f280000300800 */
[----:B------:R-:W4:Y:S01]  /*111d0*/  LDL.LU R192, [R1+0x64c] ;  /* 0x00064c0001c07983 */ /* 0x000f220000300800 */
[----:B------:R-:W-:Y:S01]  /*111e0*/  PRMT R161, RZ, 0x7610, R161 ;  /* 0x00007610ffa17816 */ /* 0x000fe200000000a1 */
[----:B------:R-:W-:-:S05]  /*111f0*/  IMAD.X R9, R197, 0x1, R4, P1 ;  /* 0x00000001c5097824 */ /* 0x000fca00008e0604 */
[----:B------:R0:W4:Y:S04]  /*11200*/  @!P0 LDG.E.U8 R161, desc[UR32][R8.64] ;  /* 0x0000002008a18981 */ /* 0x000128000c1e1100 */
[----:B------:R1:W-:Y:S01]  /*11210*/  STS.U8 [R7+UR5+0x280], R160 ;  /* 0x000280a007007988 */ /* 0x0003e20008000005 */
[----:B0-----:R-:W-:Y:S02]  /*11220*/  IADD3 R8, P1, R5, R149, RZ ;  /* 0x0000009505087210 */ /* 0x001fe40007f3e0ff */
[----:B-1----:R-:W-:-:S03]  /*11230*/  PRMT R160, RZ, 0x7610, R160 ;  /* 0x00007610ffa07816 */ /* 0x002fc600000000a0 */
[----:B------:R-:W-:-:S05]  /*11240*/  IMAD.X R9, R197, 0x1, R2, P1 ;  /* 0x00000001c5097824 */ /* 0x000fca00008e0602 */
[----:B------:R0:W4:Y:S01]  /*11250*/  @!P0 LDG.E.U8 R160, desc[UR32][R8.64] ;  /* 0x0000002008a08981 */ /* 0x000122000c1e1100 */
[----:B------:R-:W-:Y:S02]  /*11260*/  PRMT R159, RZ, 0x7610, R159 ;  /* 0x00007610ff9f7816 */ /* 0x000fe4000000009f */
[----:B0-----:R-:W-:Y:S01]  /*11270*/  IADD3 R8, P1, R5, R145, RZ ;  /* 0x0000009105087210 */ /* 0x001fe20007f3e0ff */
[----:B------:R0:W-:Y:S02]  /*11280*/  STS.U8 [R7+UR5+0x480], R158 ;  /* 0x0004809e07007988 */ /* 0x0001e40008000005 */
[----:B0-----:R-:W-:Y:S02]  /*11290*/  PRMT R158, RZ, 0x7610, R158 ;  /* 0x00007610ff9e7816 */ /* 0x001fe4000000009e */
[----:B------:R-:W-:Y:S01]  /*112a0*/  PRMT R157, RZ, 0x7610, R157 ;  /* 0x00007610ff9d7816 */ /* 0x000fe2000000009d */
[----:B------:R0:W-:Y:S04]  /*112b0*/  STS.U8 [R7+UR5+0x680], R156 ;  /* 0x0006809c07007988 */ /* 0x0001e80008000005 */
[----:B------:R1:W-:Y:S01]  /*112c0*/  STL.64 [R1+0x1238], R150 ;  /* 0x0012389601007387 */ /* 0x0003e20000100a00 */
[----:B0-----:R-:W-:Y:S01]  /*112d0*/  PRMT R156, RZ, 0x7610, R156 ;  /* 0x00007610ff9c7816 */ /* 0x001fe2000000009c */
[----:B-1----:R-:W-:-:S02]  /*112e0*/  IMAD.MOV.U32 R150, RZ, RZ, R217 ;  /* 0x000000ffff967224 */ /* 0x002fc400078e00d9 */
[----:B------:R-:W4:Y:S04]  /*112f0*/  LDL.LU R217, [R1+0x12d0] ;  /* 0x0012d00001d97983 */ /* 0x000f280000300800 */
[----:B------:R-:W4:Y:S04]  /*11300*/  LDL.LU R151, [R1+0x600] ;  /* 0x0006000001977983 */ /* 0x000f280000300800 */
[----:B------:R0:W-:Y:S01]  /*11310*/  STL.64 [R1+0x1230], R148 ;  /* 0x0012309401007387 */ /* 0x0001e20000100a00 */
[----:B------:R-:W-:Y:S01]  /*11320*/  PRMT R155, RZ, 0x7610, R155 ;  /* 0x00007610ff9b7816 */ /* 0x000fe2000000009b */
[----:B0-----:R-:W-:-:S02]  /*11330*/  IMAD.MOV.U32 R148, RZ, RZ, R216 ;  /* 0x000000ffff947224 */ /* 0x001fc400078e00d8 */
[----:B------:R-:W4:Y:S04]  /*11340*/  LDL.LU R216, [R1+0x12cc] ;  /* 0x0012cc0001d87983 */ /* 0x000f280000300800 */
[----:B------:R-:W4:Y:S04]  /*11350*/  LDL.LU R149, [R1+0x610] ;  /* 0x0006100001957983 */ /* 0x000f280000300800 */
[----:B------:R-:W-:Y:S01]  /*11360*/  STS.U8 [R7+UR5+0x980], R191 ;  /* 0x000980bf07007988 */ /* 0x000fe20008000005 */
[----:B--2---:R-:W-:-:S05]  /*11370*/  IMAD.X R9, R197, 0x1, R195, P1 ;  /* 0x00000001c5097824 */ /* 0x004fca00008e06c3 */
[----:B------:R3:W2:Y:S02]  /*11380*/  @!P0 LDG.E.U8 R159, desc[UR32][R8.64] ;  /* 0x00000020089f8981 */ /* 0x0006a4000c1e1100 */
[----:B---3--:R-:W-:-:S05]  /*11390*/  IADD3 R8, P1, R5, R142, RZ ;  /* 0x0000008e05087210 */ /* 0x008fca0007f3e0ff */
[----:B------:R-:W-:-:S05]  /*113a0*/  IMAD.X R9, R197, 0x1, R196, P1 ;  /* 0x00000001c5097824 */ /* 0x000fca00008e06c4 */
[----:B------:R4:W3:Y:S02]  /*113b0*/  @!P0 LDG.E.U8 R158, desc[UR32][R8.64] ;  /* 0x00000020089e8981 */ /* 0x0008e4000c1e1100 */
[----:B----4-:R-:W-:-:S05]  /*113c0*/  IADD3 R8, P1, R5, R138, RZ ;  /* 0x0000008a05087210 */ /* 0x010fca0007f3e0ff */
[----:B------:R-:W-:-:S05]  /*113d0*/  IMAD.X R9, R197, 0x1, R193, P1 ;  /* 0x00000001c5097824 */ /* 0x000fca00008e06c1 */
[----:B------:R0:W4:Y:S02]  /*113e0*/  @!P0 LDG.E.U8 R157, desc[UR32][R8.64] ;  /* 0x00000020089d8981 */ /* 0x000124000c1e1100 */
[----:B0-----:R-:W-:-:S05]  /*113f0*/  IADD3 R8, P1, R5, R135, RZ ;  /* 0x0000008705087210 */ /* 0x001fca0007f3e0ff */
[----:B------:R-:W-:Y:S01]  /*11400*/  IMAD.X R9, R197, 0x1, R146, P1 ;  /* 0x00000001c5097824 */ /* 0x000fe200008e0692 */
[----:B------:R0:W-:Y:S04]  /*11410*/  STL.64 [R1+0x1228], R146 ;  /* 0x0012289201007387 */ /* 0x0001e80000100a00 */
[----:B------:R1:W4:Y:S02]  /*11420*/  @!P0 LDG.E.U8 R156, desc[UR32][R8.64] ;  /* 0x00000020089c8981 */ /* 0x000324000c1e1100 */
[----:B-1----:R-:W-:Y:S01]  /*11430*/  IADD3 R8, P1, R5, R199, RZ ;  /* 0x000000c705087210 */ /* 0x002fe20007f3e0ff */
[----:B0-----:R-:W-:Y:S02]  /*11440*/  IMAD.MOV.U32 R146, RZ, RZ, R213 ;  /* 0x000000ffff927224 */ /* 0x001fe400078e00d5 */
[----:B------:R-:W2:Y:S02]  /*11450*/  LDL.LU R213, [R1+0x12c8] ;  /* 0x0012c80001d57983 */ /* 0x000ea40000300800 */
[----:B------:R-:W-:-:S02]  /*11460*/  IMAD.X R9, R197, 0x1, R192, P1 ;  /* 0x00000001c5097824 */ /* 0x000fc400008e06c0 */
[----:B------:R-:W3:Y:S04]  /*11470*/  LDL.LU R147, [R1+0x620] ;  /* 0x0006200001937983 */ /* 0x000ee80000300800 */
[----:B------:R0:W-:Y:S04]  /*11480*/  STL.64 [R1+0x1220], R144 ;  /* 0x0012209001007387 */ /* 0x0001e80000100a00 */
[----:B------:R1:W4:Y:S01]  /*11490*/  @!P0 LDG.E.U8 R155, desc[UR32][R8.64] ;  /* 0x00000020089b8981 */ /* 0x000322000c1e1100 */
[----:B0-----:R-:W-:-:S03]  /*114a0*/  IMAD.MOV.U32 R144, RZ, RZ, R212 ;  /* 0x000000ffff907224 */ /* 0x001fc600078e00d4 */
[----:B------:R-:W4:Y:S01]  /*114b0*/  LDL.LU R212, [R1+0x12c4] ;  /* 0x0012c40001d47983 */ /* 0x000f220000300800 */
[----:B-1----:R-:W-:-:S03]  /*114c0*/  IADD3 R8, P1, R5, R209, RZ ;  /* 0x000000d105087210 */ /* 0x002fc60007f3e0ff */
[----:B------:R-:W2:Y:S04]  /*114d0*/  LDL.LU R145, [R1+0x630] ;  /* 0x0006300001917983 */ /* 0x000ea80000300800 */
[----:B------:R0:W-:Y:S01]  /*114e0*/  STL.64 [R1+0x1218], R142 ;  /* 0x0012188e01007387 */ /* 0x0001e20000100a00 */
[----:B------:R-:W-:Y:S02]  /*114f0*/  IMAD.X R9, R197, 0x1, R139, P1 ;  /* 0x00000001c5097824 */ /* 0x000fe400008e068b */
[----:B0-----:R-:W-:Y:S02]  /*11500*/  IMAD.MOV.U32 R142, RZ, RZ, R209 ;  /* 0x000000ffff8e7224 */ /* 0x001fe400078e00d1 */
[----:B------:R-:W4:Y:S01]  /*11510*/  LDL.LU R209, [R1+0x12c0] ;  /* 0x0012c00001d17983 */ /* 0x000f220000300800 */
[----:B------:R-:W-:-:S03]  /*11520*/  IMAD.MOV.U32 R143, RZ, RZ, R208 ;  /* 0x000000ffff8f7224 */ /* 0x000fc600078e00d0 */
[----:B------:R-:W4:Y:S04]  /*11530*/  LDL.LU R208, [R1+0x12bc] ;  /* 0x0012bc0001d07983 */ /* 0x000f280000300800 */
[----:B------:R0:W-:Y:S02]  /*11540*/  STL.64 [R1+0x1210], R140 ;  /* 0x0012108c01007387 */ /* 0x0001e40000100a00 */
[----:B0-----:R-:W-:Y:S02]  /*11550*/  IMAD.MOV.U32 R140, RZ, RZ, R205 ;  /* 0x000000ffff8c7224 */ /* 0x001fe400078e00cd */
[----:B------:R-:W4:Y:S04]  /*11560*/  LDL.LU R205, [R1+0x12b8] ;  /* 0x0012b80001cd7983 */ /* 0x000f280000300800 */
[----:B------:R-:W4:Y:S04]  /*11570*/  LDL.LU R141, [R1+0x60c] ;  /* 0x00060c00018d7983 */ /* 0x000f280000300800 */
[----:B------:R0:W-:Y:S02]  /*11580*/  STL.64 [R1+0x1208], R138 ;  /* 0x0012088a01007387 */ /* 0x0001e40000100a00 */
[----:B0-----:R-:W-:-:S02]  /*11590*/  IMAD.MOV.U32 R139, RZ, RZ, R204 ;  /* 0x000000ffff8b7224 */ /* 0x001fc400078e00cc */
[----:B------:R-:W4:Y:S01]  /*115a0*/  LDL.LU R204, [R1+0x12b4] ;  /* 0x0012b40001cc7983 */ /* 0x000f220000300800 */
[----:B------:R-:W-:-:S03]  /*115b0*/  IMAD.MOV.U32 R138, RZ, RZ, R199 ;  /* 0x000000ffff8a7224 */ /* 0x000fc600078e00c7 */
[----:B------:R-:W4:Y:S04]  /*115c0*/  LDL.LU R199, [R1+0x12b0] ;  /* 0x0012b00001c77983 */ /* 0x000f280000300800 */
[----:B------:R-:W-:Y:S04]  /*115d0*/  STL.64 [R1+0x1200], R136 ;  /* 0x0012008801007387 */ /* 0x000fe80000100a00 */
        /* <DEDUP_REMOVED lines=56> */
[----:B------:R-:W4:Y:S04]  /*11960*/  LDL.LU R191, [R1+0x61c] ;  /* 0x00061c0001bf7983 */ /* 0x000f280000300800 */
[----:B------:R0:W-:Y:S02]  /*11970*/  STS.U8 [R7+UR5+0x880], R154 ;  /* 0x0008809a07007988 */ /* 0x0001e40008000005 */
[----:B0-----:R-:W-:-:S06]  /*11980*/  PRMT R154, RZ, 0x7610, R154 ;  /* 0x00007610ff9a7816 */ /* 0x001fcc000000009a */
[----:B------:R2:W4:Y:S01]  /*11990*/  @!P0 LDG.E.U8 R154, desc[UR32][R8.64] ;  /* 0x00000020089a8981 */ /* 0x000522000c1e1100 */
[----:B------:R-:W-:Y:S02]  /*119a0*/  PRMT R153, RZ, 0x7610, R153 ;  /* 0x00007610ff997816 */ /* 0x000fe40000000099 */
[----:B--2---:R-:W-:-:S05]  /*119b0*/  IADD3 R8, P1, R5, R145, RZ ;  /* 0x0000009105087210 */ /* 0x004fca0007f3e0ff */
[----:B------:R-:W-:-:S05]  /*119c0*/  IMAD.X R9, R197, 0x1, R194, P1 ;  /* 0x00000001c5097824 */ /* 0x000fca00008e06c2 */
[----:B------:R3:W2:Y:S01]  /*119d0*/  @!P0 LDG.E.U8 R153, desc[UR32][R8.64] ;  /* 0x0000002008998981 */ /* 0x0006a2000c1e1100 */
[----:B------:R-:W-:Y:S02]  /*119e0*/  PRMT R152, RZ, 0x7610, R152 ;  /* 0x00007610ff987816 */ /* 0x000fe40000000098 */
[----:B---3--:R-:W-:Y:S02]  /*119f0*/  IADD3 R8, P1, R5, R147, RZ ;  /* 0x0000009305087210 */ /* 0x008fe40007f3e0ff */
[----:B------:R-:W-:Y:S02]  /*11a00*/  PRMT R23, RZ, 0x7610, R23 ;  /* 0x00007610ff177816 */ /* 0x000fe40000000017 */
[----:B------:R-:W-:Y:S02]  /*11a10*/  PRMT R22, RZ, 0x7610, R22 ;  /* 0x00007610ff167816 */ /* 0x000fe40000000016 */
[----:B------:R-:W-:Y:S02]  /*11a20*/  PRMT R21, RZ, 0x7610, R21 ;  /* 0x00007610ff157816 */ /* 0x000fe40000000015 */
[----:B------:R-:W-:-:S02]  /*11a30*/  PRMT R20, RZ, 0x7610, R20 ;  /* 0x00007610ff147816 */ /* 0x000fc40000000014 */
[----:B------:R-:W-:Y:S02]  /*11a40*/  PRMT R19, RZ, 0x7610, R19 ;  /* 0x00007610ff137816 */ /* 0x000fe40000000013 */
[----:B------:R-:W-:Y:S02]  /*11a50*/  PRMT R18, RZ, 0x7610, R18 ;  /* 0x00007610ff127816 */ /* 0x000fe40000000012 */
[----:B------:R-:W-:Y:S02]  /*11a60*/  PRMT R17, RZ, 0x7610, R17 ;  /* 0x00007610ff117816 */ /* 0x000fe40000000011 */
[----:B------:R-:W-:Y:S02]  /*11a70*/  PRMT R16, RZ, 0x7610, R16 ;  /* 0x00007610ff107816 */ /* 0x000fe40000000010 */
[----:B------:R-:W-:Y:S02]  /*11a80*/  PRMT R15, RZ, 0x7610, R15 ;  /* 0x00007610ff0f7816 */ /* 0x000fe4000000000f */
[----:B------:R-:W-:-:S02]  /*11a90*/  PRMT R14, RZ, 0x7610, R14 ;  /* 0x00007610ff0e7816 */ /* 0x000fc4000000000e */
[----:B------:R-:W-:Y:S02]  /*11aa0*/  PRMT R13, RZ, 0x7610, R13 ;  /* 0x00007610ff0d7816 */ /* 0x000fe4000000000d */
[----:B------:R-:W-:Y:S01]  /*11ab0*/  PRMT R12, RZ, 0x7610, R12 ;  /* 0x00007610ff0c7816 */ /* 0x000fe2000000000c */
[----:B------:R-:W-:Y:S01]  /*11ac0*/  STL.64 [R1+0x12a8], R150 ;  /* 0x0012a89601007387 */ /* 0x000fe20000100a00 */
[----:B------:R-:W-:-:S03]  /*11ad0*/  PRMT R11, RZ, 0x7610, R11 ;  /* 0x00007610ff0b7816 */ /* 0x000fc6000000000b */
[----:B------:R-:W-:Y:S04]  /*11ae0*/  STL.64 [R1+0x12a0], R148 ;  /* 0x0012a09401007387 */ /* 0x000fe80000100a00 */
[----:B------:R-:W-:Y:S04]  /*11af0*/  STL.64 [R1+0x1298], R146 ;  /* 0x0012989201007387 */ /* 0x000fe80000100a00 */
[----:B------:R-:W-:Y:S04]  /*11b00*/  STL.64 [R1+0x1290], R144 ;  /* 0x0012909001007387 */ /* 0x000fe80000100a00 */
[----:B------:R-:W-:Y:S04]  /*11b10*/  STL.64 [R1+0x1288], R142 ;  /* 0x0012888e01007387 */ /* 0x000fe80000100a00 */
[----:B----4-:R-:W-:Y:S04]  /*11b20*/  STL.64 [R1+0x1280], R140 ;  /* 0x0012808c01007387 */ /* 0x010fe80000100a00 */
[----:B------:R0:W-:Y:S04]  /*11b30*/  STL.64 [R1+0x1278], R138 ;  /* 0x0012788a01007387 */ /* 0x0001e80000100a00 */
[----:B------:R-:W3:Y:S04]  /*11b40*/  LDL.LU.64 R24, [R1+0x400] ;  /* 0x0004000001187983 */ /* 0x000ee80000300a00 */
[----:B------:R-:W3:Y:S04]  /*11b50*/  LDL.LU.64 R26, [R1+0x408] ;  /* 0x00040800011a7983 */ /* 0x000ee80000300a00 */
[----:B------:R-:W3:Y:S04]  /*11b60*/  LDL.LU.64 R28, [R1+0x410] ;  /* 0x00041000011c7983 */ /* 0x000ee80000300a00 */
[----:B------:R-:W3:Y:S04]  /*11b70*/  LDL.LU.64 R30, [R1+0x418] ;  /* 0x00041800011e7983 */ /* 0x000ee80000300a00 */
[----:B------:R-:W3:Y:S01]  /*11b80*/  LDL.LU.64 R32, [R1+0x420] ;  /* 0x0004200001207983 */ /* 0x000ee20000300a00 */
[----:B------:R-:W-:-:S03]  /*11b90*/  PRMT R10, RZ, 0x7610, R10 ;  /* 0x00007610ff0a7816 */ /* 0x000fc6000000000a */
[----:B------:R-:W3:Y:S04]  /*11ba0*/  LDL.LU.64 R34, [R1+0x428] ;  /* 0x0004280001227983 */ /* 0x000ee80000300a00 */
        /* <DEDUP_REMOVED lines=43> */
[----:B------:R-:W3:Y:S01]  /*11e60*/  LDL.LU.64 R122, [R1+0x588] ;  /* 0x00058800017a7983 */ /* 0x000ee20000300a00 */
[----:B------:R-:W-:-:S03]  /*11e70*/  IMAD.X R9, R197, 0x1, R191, P1 ;  /* 0x00000001c5097824 */ /* 0x000fc600008e06bf */
[----:B------:R-:W3:Y:S04]  /*11e80*/  LDL.LU.64 R124, [R1+0x590] ;  /* 0x00059000017c7983 */ /* 0x000ee80000300a00 */
[----:B------:R1:W4:Y:S04]  /*11e90*/  @!P0 LDG.E.U8 R152, desc[UR32][R8.64] ;  /* 0x0000002008988981 */ /* 0x000328000c1e1100 */
[----:B------:R-:W3:Y:S04]  /*11ea0*/  LDL.LU.64 R126, [R1+0x598] ;  /* 0x00059800017e7983 */ /* 0x000ee80000300a00 */
[----:B------:R-:W3:Y:S01]  /*11eb0*/  LDL.LU.64 R128, [R1+0x5a0] ;  /* 0x0005a00001807983 */ /* 0x000ee20000300a00 */
[----:B-1----:R-:W-:-:S03]  /*11ec0*/  IADD3 R8, P1, R5, R149, RZ ;  /* 0x0000009505087210 */ /* 0x002fc60007f3e0ff */
[----:B------:R-:W3:Y:S02]  /*11ed0*/  LDL.LU.64 R130, [R1+0x5a8] ;  /* 0x0005a80001827983 */ /* 0x000ee40000300a00 */
[----:B------:R-:W-:Y:S02]  /*11ee0*/  IMAD.X R9, R197, 0x1, R141, P1 ;  /* 0x00000001c5097824 */ /* 0x000fe400008e068d */
[----:B------:R-:W3:Y:S04]  /*11ef0*/  LDL.LU.64 R132, [R1+0x5b0] ;  /* 0x0005b00001847983 */ /* 0x000ee80000300a00 */
[----:B------:R1:W3:Y:S04]  /*11f00*/  @!P0 LDG.E.U8 R23, desc[UR32][R8.64] ;  /* 0x0000002008178981 */ /* 0x0002e8000c1e1100 */
[----:B------:R-:W3:Y:S04]  /*11f10*/  LDL.LU.64 R134, [R1+0x5b8] ;  /* 0x0005b80001867983 */ /* 0x000ee80000300a00 */
[----:B------:R-:W3:Y:S01]  /*11f20*/  LDL.LU.64 R136, [R1+0x5c0] ;  /* 0x0005c00001887983 */ /* 0x000ee20000300a00 */
[----:B-1----:R-:W-:-:S03]  /*11f30*/  IADD3 R8, P1, R5, R151, RZ ;  /* 0x0000009705087210 */ /* 0x002fc60007f3e0ff */
[----:B0-----:R-:W3:Y:S02]  /*11f40*/  LDL.LU.64 R138, [R1+0x5c8] ;  /* 0x0005c800018a7983 */ /* 0x001ee40000300a00 */
[----:B------:R-:W-:Y:S02]  /*11f50*/  IMAD.X R9, R197, 0x1, R252, P1 ;  /* 0x00000001c5097824 */ /* 0x000fe400008e06fc */
[----:B------:R-:W3:Y:S04]  /*11f60*/  LDL.LU.64 R140, [R1+0x5d0] ;  /* 0x0005d000018c7983 */ /* 0x000ee80000300a00 */
[----:B------:R0:W3:Y:S04]  /*11f70*/  @!P0 LDG.E.U8 R22, desc[UR32][R8.64] ;  /* 0x0000002008168981 */ /* 0x0000e8000c1e1100 */
[----:B------:R-:W3:Y:S04]  /*11f80*/  LDL.LU.64 R142, [R1+0x5d8] ;  /* 0x0005d800018e7983 */ /* 0x000ee80000300a00 */
[----:B------:R-:W3:Y:S01]  /*11f90*/  LDL.LU.64 R144, [R1+0x5e0] ;  /* 0x0005e00001907983 */ /* 0x000ee20000300a00 */
[----:B0-----:R-:W-:-:S03]  /*11fa0*/  IADD3 R8, P1, R5, R249, RZ ;  /* 0x000000f905087210 */ /* 0x001fc60007f3e0ff */
[----:B------:R-:W3:Y:S02]  /*11fb0*/  LDL.LU.64 R146, [R1+0x5e8] ;  /* 0x0005e80001927983 */ /* 0x000ee40000300a00 */
[----:B------:R-:W-:Y:S02]  /*11fc0*/  IMAD.X R9, R197, 0x1, R248, P1 ;  /* 0x00000001c5097824 */ /* 0x000fe400008e06f8 */
[----:B------:R-:W3:Y:S04]  /*11fd0*/  LDL.LU.64 R148, [R1+0x5f0] ;  /* 0x0005f00001947983 */ /* 0x000ee80000300a00 */
[----:B------:R0:W3:Y:S04]  /*11fe0*/  @!P0 LDG.E.U8 R21, desc[UR32][R8.64] ;  /* 0x0000002008158981 */ /* 0x0000e8000c1e1100 */
[----:B------:R-:W3:Y:S01]  /*11ff0*/  LDL.LU.64 R150, [R1+0x5f8] ;  /* 0x0005f80001967983 */ /* 0x000ee20000300a00 */
[----:B0-----:R-:W-:-:S05]  /*12000*/  IADD3 R8, P1, R5, R245, RZ ;  /* 0x000000f505087210 */ /* 0x001fca0007f3e0ff */
[----:B------:R-:W-:-:S05]  /*12010*/  IMAD.X R9, R197, 0x1, R244, P1 ;  /* 0x00000001c5097824 */ /* 0x000fca00008e06f4 */
[----:B------:R0:W3:Y:S02]  /*12020*/  @!P0 LDG.E.U8 R20, desc[UR32][R8.64] ;  /* 0x0000002008148981 */ /* 0x0000e4000c1e1100 */
        /* <DEDUP_REMOVED lines=29> */
[----:B------:R-:W3:Y:S04]  /*12200*/  @!P0 LDG.E.U8 R10, desc[UR32][R8.64] ;  /* 0x00000020080a8981 */ /* 0x000ee8000c1e1100 */
        /* <DEDUP_REMOVED lines=38> */
[----:B--2---:R-:W-:Y:S04]  /*12470*/  STS.U8 [R7+UR5+0x2f80], R153 ;  /* 0x002f809907007988 */ /* 0x004fe80008000005 */
[----:B----4-:R-:W-:Y:S04]  /*12480*/  STS.U8 [R7+UR5+0x3080], R152 ;  /* 0x0030809807007988 */ /* 0x010fe80008000005 */
[----:B---3--:R-:W-:Y:S04]  /*12490*/  STS.U8 [R7+UR5+0x3180], R23 ;  /* 0x0031801707007988 */ /* 0x008fe80008000005 */
        /* <DEDUP_REMOVED lines=13> */
[----:B------:R0:W-:Y:S06]  /*12570*/  MEMBAR.ALL.CTA ;  /* 0x0000000000007992 */ /* 0x0001ec0000008000 */
[----:B0-----:R-:W0:Y:S02]  /*12580*/  FENCE.VIEW.ASYNC.S ;  /* 0x00000000000073c6 */ /* 0x001e240000000000 */
[----:B0-----:R-:W-:Y:S06]  /*12590*/  BAR.SYNC.DEFER_BLOCKING 0x0 ;  /* 0x0000000000007b1d */ /* 0x001fec0000010000 */
[----:B------:R-:W-:-:S06]  /*125a0*/  WARPGROUP.ARRIVE ;  /* 0x00000000000079c5 */ /* 0x000fcc0000000000 */
[----:B------:R-:W-:Y:S03]  /*125b0*/  QGMMA.64x256x32.F32.E4M3.E4M3 R24, gdesc[UR12], R24, gsb0 ;  /* 0x03e000000c1879f3 */ /* 0x000fe60008000818 */
[----:B------:R-:W-:Y:S02]  /*125c0*/  WARPGROUP.DEPBAR.LE gsb0, 0x0 ;  /* 0x00008000000079c5 */ /* 0x000fe40000010000 */
        /* <DEDUP_REMOVED lines=63> */
[----:B------:R0:W-:Y:S04]  /*129c0*/  STL.64 [R1+0x5f8], R150 ;  /* 0x0005f89601007387 */ /* 0x0001e80000100a00 */
[----:B0-----:R-:W2:Y:S04]  /*129d0*/  LDL.LU.64 R150, [R1+0x12a8] ;  /* 0x0012a80001967983 */ /* 0x001ea80000300a00 */
[----:B------:R-:W3:Y:S04]  /*129e0*/  LDL.LU.64 R148, [R1+0x12a0] ;  /* 0x0012a00001947983 */ /* 0x000ee80000300a00 */
[----:B------:R-:W4:Y:S04]  /*129f0*/  LDL.LU.64 R146, [R1+0x1298] ;  /* 0x0012980001927983 */ /* 0x000f280000300a00 */
[----:B------:R-:W4:Y:S04]  /*12a00*/  LDL.LU.64 R144, [R1+0x1290] ;  /* 0x0012900001907983 */ /* 0x000f280000300a00 */
[----:B------:R-:W4:Y:S04]  /*12a10*/  LDL.LU.64 R142, [R1+0x1288] ;  /* 0x00128800018e7983 */ /* 0x000f280000300a00 */
[----:B------:R-:W4:Y:S04]  /*12a20*/  LDL.LU.64 R140, [R1+0x1280] ;  /* 0x00128000018c7983 */ /* 0x000f280000300a00 */
[----:B------:R-:W4:Y:S04]  /*12a30*/  LDL.LU.64 R138, [R1+0x1278] ;  /* 0x00127800018a7983 */ /* 0x000f280000300a00 */
[----:B--2---:R-:W-:Y:S04]  /*12a40*/  STL.64 [R1+0x1270], R150 ;  /* 0x0012709601007387 */ /* 0x004fe80000100a00 */
[----:B---3--:R-:W-:Y:S04]  /*12a50*/  STL.64 [R1+0x1268], R148 ;  /* 0x0012689401007387 */ /* 0x008fe80000100a00 */
[----:B----4-:R-:W-:Y:S04]  /*12a60*/  STL.64 [R1+0x1260], R146 ;  /* 0x0012609201007387 */ /* 0x010fe80000100a00 */
[----:B------:R-:W-:Y:S04]  /*12a70*/  STL.64 [R1+0x1258], R144 ;  /* 0x0012589001007387 */ /* 0x000fe80000100a00 */
[----:B------:R-:W-:Y:S04]  /*12a80*/  STL.64 [R1+0x1250], R142 ;  /* 0x0012508e01007387 */ /* 0x000fe80000100a00 */
[----:B------:R-:W-:Y:S04]  /*12a90*/  STL.64 [R1+0x1248], R140 ;  /* 0x0012488c01007387 */ /* 0x000fe80000100a00 */
[----:B------:R0:W-:Y:S04]  /*12aa0*/  STL.64 [R1+0x1240], R138 ;  /* 0x0012408a01007387 */ /* 0x0001e80000100a00 */
[----:B------:R-:W2:Y:S04]  /*12ab0*/  LDL.LU.64 R24, [R1+0x200] ;  /* 0x0002000001187983 */ /* 0x000ea80000300a00 */
        /* <DEDUP_REMOVED lines=56> */
[----:B0-----:R-:W2:Y:S04]  /*12e40*/  LDL.LU.64 R138, [R1+0x3c8] ;  /* 0x0003c800018a7983 */ /* 0x001ea80000300a00 */
[----:B------:R-:W2:Y:S04]  /*12e50*/  LDL.LU.64 R140, [R1+0x3d0] ;  /* 0x0003d000018c7983 */ /* 0x000ea80000300a00 */
[----:B------:R-:W2:Y:S04]  /*12e60*/  LDL.LU.64 R142, [R1+0x3d8] ;  /* 0x0003d800018e7983 */ /* 0x000ea80000300a00 */
[----:B------:R-:W2:Y:S04]  /*12e70*/  LDL.LU.64 R144, [R1+0x3e0] ;  /* 0x0003e00001907983 */ /* 0x000ea80000300a00 */
[----:B------:R-:W2:Y:S04]  /*12e80*/  LDL.LU.64 R146, [R1+0x3e8] ;  /* 0x0003e80001927983 */ /* 0x000ea80000300a00 */
[----:B------:R-:W2:Y:S04]  /*12e90*/  LDL.LU.64 R148, [R1+0x3f0] ;  /* 0x0003f00001947983 */ /* 0x000ea80000300a00 */
[----:B------:R-:W2:Y:S01]  /*12ea0*/  LDL.LU.64 R150, [R1+0x3f8] ;  /* 0x0003f80001967983 */ /* 0x000ea20000300a00 */
[----:B------:R-:W-:Y:S01]  /*12eb0*/  UMOV UR8, UR12 ;  /* 0x0000000c00087c82 */ /* 0x000fe20008000000 */
[----:B------:R-:W-:Y:S01]  /*12ec0*/  UMOV UR9, UR13 ;  /* 0x0000000d00097c82 */ /* 0x000fe20008000000 */
[----:B--2---:R-:W-:-:S06]  /*12ed0*/  WARPGROUP.ARRIVE ;  /* 0x00000000000079c5 */ /* 0x004fcc0000000000 */
        /* <DEDUP_REMOVED lines=73> */
[----:B------:R-:W4:Y:S04]  /*13370*/  LDL.LU.64 R24, [R1] ;  /* 0x0000000001187983 */ /* 0x000f280000300a00 */
[----:B------:R-:W4:Y:S04]  /*13380*/  LDL.LU.64 R26, [R1+0x8] ;  /* 0x00000800011a7983 */ /* 0x000f280000300a00 */
        /* <DEDUP_REMOVED lines=54> */
[----:B------:R-:W4:Y:S01]  /*136f0*/  LDL.LU.64 R136, [R1+0x1c0] ;  /* 0x0001c00001887983 */ /* 0x000f220000300a00 */
[----:B--2---:R-:W-:-:S02]  /*13700*/  IMAD.MOV.U32 R178, RZ, RZ, R150 ;  /* 0x000000ffffb27224 */ /* 0x004fc400078e0096 */
[----:B------:R-:W-:Y:S02]  /*13710*/  IMAD.MOV.U32 R177, RZ, RZ, R151 ;  /* 0x000000ffffb17224 */ /* 0x000fe400078e0097 */
[----:B---3--:R-:W-:Y:S02]  /*13720*/  IMAD.MOV.U32 R180, RZ, RZ, R148 ;  /* 0x000000ffffb47224 */ /* 0x008fe400078e0094 */
[----:B------:R-:W-:Y:S02]  /*13730*/  IMAD.MOV.U32 R179, RZ, RZ, R149 ;  /* 0x000000ffffb37224 */ /* 0x000fe400078e0095 */
[----:B----4-:R-:W-:Y:S02]  /*13740*/  IMAD.MOV.U32 R182, RZ, RZ, R146 ;  /* 0x000000ffffb67224 */ /* 0x010fe400078e0092 */
[----:B------:R-:W-:Y:S02]  /*13750*/  IMAD.MOV.U32 R181, RZ, RZ, R147 ;  /* 0x000000ffffb57224 */ /* 0x000fe400078e0093 */
[----:B------:R-:W-:-:S02]  /*13760*/  IMAD.MOV.U32 R184, RZ, RZ, R144 ;  /* 0x000000ffffb87224 */ /* 0x000fc400078e0090 */
[----:B------:R-:W-:Y:S02]  /*13770*/  IMAD.MOV.U32 R183, RZ, RZ, R145 ;  /* 0x000000ffffb77224 */ /* 0x000fe400078e0091 */
[----:B------:R-:W-:Y:S02]  /*13780*/  IMAD.MOV.U32 R186, RZ, RZ, R142 ;  /* 0x000000ffffba7224 */ /* 0x000fe400078e008e */
[----:B------:R-:W-:Y:S02]  /*13790*/  IMAD.MOV.U32 R185, RZ, RZ, R143 ;  /* 0x000000ffffb97224 */ /* 0x000fe400078e008f */
[----:B------:R-:W-:Y:S02]  /*137a0*/  IMAD.MOV.U32 R188, RZ, RZ, R140 ;  /* 0x000000ffffbc7224 */ /* 0x000fe400078e008c */
[----:B------:R-:W-:Y:S02]  /*137b0*/  IMAD.MOV.U32 R187, RZ, RZ, R141 ;  /* 0x000000ffffbb7224 */ /* 0x000fe400078e008d */
[----:B------:R-:W-:-:S02]  /*137c0*/  IMAD.MOV.U32 R190, RZ, RZ, R138 ;  /* 0x000000ffffbe7224 */ /* 0x000fc400078e008a */
[----:B------:R-:W-:Y:S02]  /*137d0*/  IMAD.MOV.U32 R189, RZ, RZ, R139 ;  /* 0x000000ffffbd7224 */ /* 0x000fe400078e008b */
[----:B------:R-:W2:Y:S04]  /*137e0*/  LDL.LU.64 R138, [R1+0x1c8] ;  /* 0x0001c800018a7983 */ /* 0x000ea80000300a00 */
        /* <DEDUP_REMOVED lines=8> */
[----:B------:R-:W-:-:S02]  /*13870*/  IADD3 R201, P1, R201, UR24, RZ ;  /* 0x00000018c9c97c10 */ /* 0x000fc4000ff3e0ff */
[----:B------:R-:W-:Y:S02]  /*13880*/  IADD3 R203, P2, R203, UR24, RZ ;  /* 0x00000018cbcb7c10 */ /* 0x000fe4000ff5e0ff */
[----:B------:R-:W-:Y:S02]  /*13890*/  IADD3 R205, P3, R205, UR24, RZ ;  /* 0x00000018cdcd7c10 */ /* 0x000fe4000ff7e0ff */
[----:B------:R-:W-:Y:S02]  /*138a0*/  IADD3 R207, P4, R207, UR24, RZ ;  /* 0x00000018cfcf7c10 */ /* 0x000fe4000ff9e0ff */
[----:B------:R-:W-:Y:S02]  /*138b0*/  IADD3 R211, P6, R211, UR24, RZ ;  /* 0x00000018d3d37c10 */ /* 0x000fe4000ffde0ff */
[----:B------:R-:W-:Y:S02]  /*138c0*/  IADD3 R209, P5, R209, UR24, RZ ;  /* 0x00000018d1d17c10 */ /* 0x000fe4000ffbe0ff */
[----:B------:R-:W-:-:S02]  /*138d0*/  IADD3 R213, P0, R213, UR24, RZ ;  /* 0x00000018d5d57c10 */ /* 0x000fc4000ff1e0ff */
[----:B------:R-:W-:Y:S02]  /*138e0*/  IADD3.X R200, R200, UR25, RZ, P1, !PT ;  /* 0x00000019c8c87c10 */ /* 0x000fe40008ffe4ff */
[----:B------:R-:W-:Y:S02]  /*138f0*/  IADD3 R215, P1, R215, UR24, RZ ;  /* 0x00000018d7d77c10 */ /* 0x000fe4000ff3e0ff */
[----:B------:R-:W-:Y:S02]  /*13900*/  IADD3.X R202, R202, UR25, RZ, P2, !PT ;  /* 0x00000019caca7c10 */ /* 0x000fe400097fe4ff */
[----:B------:R-:W-:Y:S02]  /*13910*/  IADD3 R217, P2, R217, UR24, RZ ;  /* 0x00000018d9d97c10 */ /* 0x000fe4000ff5e0ff */
[----:B------:R-:W-:Y:S02]  /*13920*/  IADD3.X R204, R204, UR25, RZ, P3, !PT ;  /* 0x00000019cccc7c10 */ /* 0x000fe40009ffe4ff */
[----:B------:R-:W-:-:S02]  /*13930*/  IADD3 R219, P3, R219, UR24, RZ ;  /* 0x00000018dbdb7c10 */ /* 0x000fc4000ff7e0ff */
[----:B------:R-:W-:Y:S02]  /*13940*/  IADD3.X R206, R206, UR25, RZ, P4, !PT ;  /* 0x00000019cece7c10 */ /* 0x000fe4000a7fe4ff */
[----:B------:R-:W-:Y:S02]  /*13950*/  IADD3.X R210, R210, UR25, RZ, P6, !PT ;  /* 0x00000019d2d27c10 */ /* 0x000fe4000b7fe4ff */
[----:B------:R-:W-:Y:S02]  /*13960*/  IADD3 R221, P4, R221, UR24, RZ ;  /* 0x00000018dddd7c10 */ /* 0x000fe4000ff9e0ff */
[----:B------:R-:W-:Y:S02]  /*13970*/  IADD3.X R208, R208, UR25, RZ, P5, !PT ;  /* 0x00000019d0d07c10 */ /* 0x000fe4000affe4ff */
[----:B------:R-:W-:Y:S02]  /*13980*/  IADD3 R225, P6, R225, UR24, RZ ;  /* 0x00000018e1e17c10 */ /* 0x000fe4000ffde0ff */
[----:B------:R-:W-:-:S02]  /*13990*/  IADD3.X R212, R212, UR25, RZ, P0, !PT ;  /* 0x00000019d4d47c10 */ /* 0x000fc400087fe4ff */
[----:B------:R-:W-:Y:S02]  /*139a0*/  IADD3 R223, P5, R223, UR24, RZ ;  /* 0x00000018dfdf7c10 */ /* 0x000fe4000ffbe0ff */
[----:B------:R-:W-:Y:S02]  /*139b0*/  IADD3 R227, P0, R227, UR24, RZ ;  /* 0x00000018e3e37c10 */ /* 0x000fe4000ff1e0ff */
[----:B------:R-:W-:Y:S02]  /*139c0*/  IADD3.X R214, R214, UR25, RZ, P1, !PT ;  /* 0x00000019d6d67c10 */ /* 0x000fe40008ffe4ff */
[----:B------:R-:W-:Y:S02]  /*139d0*/  IADD3 R229, P1, R229, UR24, RZ ;  /* 0x00000018e5e57c10 */ /* 0x000fe4000ff3e0ff */
[----:B------:R-:W-:Y:S02]  /*139e0*/  IADD3.X R216, R216, UR25, RZ, P2, !PT ;  /* 0x00000019d8d87c10 */ /* 0x000fe400097fe4ff */
[----:B------:R-:W-:-:S02]  /*139f0*/  IADD3 R231, P2, R231, UR24, RZ ;  /* 0x00000018e7e77c10 */ /* 0x000fc4000ff5e0ff */
[----:B------:R-:W-:Y:S02]  /*13a00*/  IADD3.X R218, R218, UR25, RZ, P3, !PT ;  /* 0x00000019dada7c10 */ /* 0x000fe40009ffe4ff */
[----:B------:R-:W-:Y:S02]  /*13a10*/  IADD3 R233, P3, R233, UR24, RZ ;  /* 0x00000018e9e97c10 */ /* 0x000fe4000ff7e0ff */
[----:B------:R-:W-:Y:S02]  /*13a20*/  IADD3.X R220, R220, UR25, RZ, P4, !PT ;  /* 0x00000019dcdc7c10 */ /* 0x000fe4000a7fe4ff */
[----:B------:R-:W-:Y:S02]  /*13a30*/  IADD3.X R224, R224, UR25, RZ, P6, !PT ;  /* 0x00000019e0e07c10 */ /* 0x000fe4000b7fe4ff */
[----:B------:R-:W-:Y:S02]  /*13a40*/  IADD3 R235, P4, R235, UR24, RZ ;  /* 0x00000018ebeb7c10 */ /* 0x000fe4000ff9e0ff */
[----:B------:R-:W-:-:S02]  /*13a50*/  IADD3.X R222, R222, UR25, RZ, P5, !PT ;  /* 0x00000019dede7c10 */ /* 0x000fc4000affe4ff */
[----:B------:R-:W-:Y:S02]  /*13a60*/  IADD3 R239, P6, R239, UR24, RZ ;  /* 0x00000018efef7c10 */ /* 0x000fe4000ffde0ff */
[----:B------:R-:W-:Y:S02]  /*13a70*/  IADD3.X R226, R226, UR25, RZ, P0, !PT ;  /* 0x00000019e2e27c10 */ /* 0x000fe400087fe4ff */
[----:B------:R-:W-:Y:S02]  /*13a80*/  IADD3 R237, P5, R237, UR24, RZ ;  /* 0x00000018eded7c10 */ /* 0x000fe4000ffbe0ff */
[----:B------:R-:W-:Y:S02]  /*13a90*/  IADD3 R241, P0, R241, UR24, RZ ;  /* 0x00000018f1f17c10 */ /* 0x000fe4000ff1e0ff */
[----:B------:R-:W-:Y:S02]  /*13aa0*/  IADD3.X R228, R228, UR25, RZ, P1, !PT ;  /* 0x00000019e4e47c10 */ /* 0x000fe40008ffe4ff */
[----:B------:R-:W-:-:S02]  /*13ab0*/  IADD3 R243, P1, R243, UR24, RZ ;  /* 0x00000018f3f37c10 */ /* 0x000fc4000ff3e0ff */
[----:B------:R-:W-:Y:S02]  /*13ac0*/  IADD3.X R230, R230, UR25, RZ, P2, !PT ;  /* 0x00000019e6e67c10 */ /* 0x000fe400097fe4ff */
[----:B------:R-:W-:Y:S02]  /*13ad0*/  IADD3 R245, P2, R245, UR24, RZ ;  /* 0x00000018f5f57c10 */ /* 0x000fe4000ff5e0ff */
[----:B------:R-:W-:Y:S02]  /*13ae0*/  IADD3.X R232, R232, UR25, RZ, P3, !PT ;  /* 0x00000019e8e87c10 */ /* 0x000fe40009ffe4ff */
[----:B------:R-:W-:Y:S02]  /*13af0*/  IADD3 R247, P3, R247, UR24, RZ ;  /* 0x00000018f7f77c10 */ /* 0x000fe4000ff7e0ff */
[----:B------:R-:W-:Y:S02]  /*13b00*/  IADD3.X R234, R234, UR25, RZ, P4, !PT ;  /* 0x00000019eaea7c10 */ /* 0x000fe4000a7fe4ff */
[----:B------:R-:W-:-:S02]  /*13b10*/  IADD3.X R238, R238, UR25, RZ, P6, !PT ;  /* 0x00000019eeee7c10 */ /* 0x000fc4000b7fe4ff */
[----:B------:R-:W-:Y:S02]  /*13b20*/  IADD3 R249, P4, R249, UR24, RZ ;  /* 0x00000018f9f97c10 */ /* 0x000fe4000ff9e0ff */
[----:B------:R-:W-:Y:S02]  /*13b30*/  IADD3.X R236, R236, UR25, RZ, P5, !PT ;  /* 0x00000019ecec7c10 */ /* 0x000fe4000affe4ff */
[----:B------:R-:W-:Y:S02]  /*13b40*/  IADD3 R177, P6, R177, UR24, RZ ;  /* 0x00000018b1b17c10 */ /* 0x000fe4000ffde0ff */
[----:B------:R-:W-:Y:S02]  /*13b50*/  IADD3.X R240, R240, UR25, RZ, P0, !PT ;  /* 0x00000019f0f07c10 */ /* 0x000fe400087fe4ff */
[----:B------:R-:W-:Y:S02]  /*13b60*/  IADD3 R251, P5, R251, UR24, RZ ;  /* 0x00000018fbfb7c10 */ /* 0x000fe4000ffbe0ff */
[----:B------:R-:W-:-:S02]  /*13b70*/  IADD3 R178, P0, R178, UR24, RZ ;  /* 0x00000018b2b27c10 */ /* 0x000fc4000ff1e0ff */
[----:B------:R-:W-:Y:S02]  /*13b80*/  IADD3.X R242, R242, UR25, RZ, P1, !PT ;  /* 0x00000019f2f27c10 */ /* 0x000fe40008ffe4ff */
[----:B------:R-:W-:Y:S02]  /*13b90*/  IADD3 R179, P1, R179, UR24, RZ ;  /* 0x00000018b3b37c10 */ /* 0x000fe4000ff3e0ff */
[----:B------:R-:W-:Y:S02]  /*13ba0*/  IADD3.X R244, R244, UR25, RZ, P2, !PT ;  /* 0x00000019f4f47c10 */ /* 0x000fe400097fe4ff */
[----:B------:R-:W-:Y:S02]  /*13bb0*/  IADD3 R180, P2, R180, UR24, RZ ;  /* 0x00000018b4b47c10 */ /* 0x000fe4000ff5e0ff */
[----:B------:R-:W-:Y:S01]  /*13bc0*/  IADD3.X R246, R246, UR25, RZ, P3, !PT ;  /* 0x00000019f6f67c10 */ /* 0x000fe20009ffe4ff */
[----:B------:R-:W-:Y:S01]  /*13bd0*/  STL [R1+0x600], R177 ;  /* 0x000600b101007387 */ /* 0x000fe20000100800 */
[----:B------:R-:W-:-:S02]  /*13be0*/  IADD3 R181, P3, R181, UR24, RZ ;  /* 0x00000018b5b57c10 */ /* 0x000fc4000ff7e0ff */
[----:B------:R-:W-:Y:S01]  /*13bf0*/  IADD3.X R248, R248, UR25, RZ, P4, !PT ;  /* 0x00000019f8f87c10 */ /* 0x000fe2000a7fe4ff */
[----:B------:R-:W-:Y:S01]  /*13c00*/  STL [R1+0x608], R178 ;  /* 0x000608b201007387 */ /* 0x000fe20000100800 */
[----:B------:R-:W-:Y:S02]  /*13c10*/  IADD3 R182, P4, R182, UR24, RZ ;  /* 0x00000018b6b67c10 */ /* 0x000fe4000ff9e0ff */
[----:B------:R-:W-:Y:S01]  /*13c20*/  IADD3.X R250, R250, UR25, RZ, P5, !PT ;  /* 0x00000019fafa7c10 */ /* 0x000fe2000affe4ff */
[----:B------:R-:W-:Y:S01]  /*13c30*/  STL [R1+0x610], R179 ;  /* 0x000610b301007387 */ /* 0x000fe20000100800 */
        /* <DEDUP_REMOVED lines=8> */
[----:B--2---:R-:W-:-:S06]  /*13cc0*/  WARPGROUP.ARRIVE ;  /* 0x00000000000079c5 */ /* 0x004fcc0000000000 */
[----:B------:R-:W-:Y:S01]  /*13cd0*/  QGMMA.64x256x32.F32.E4M3.E4M3 R24, gdesc[UR16], R24, gsb0 ;  /* 0x03e00000101879f3 */ /* 0x000fe20008000818 */
[----:B------:R-:W-:Y:S01]  /*13ce0*/  STL [R1+0x628], R182 ;  /* 0x000628b601007387 */ /* 0x000fe20000100800 */
[----:B------:R-:W-:-:S03]  /*13cf0*/  IADD3 R188, P1, R188, UR24, RZ ;  /* 0x00000018bcbc7c10 */ /* 0x000fc6000ff3e0ff */
[----:B------:R-:W-:Y:S01]  /*13d00*/  STL [R1+0x630], R183 ;  /* 0x000630b701007387 */ /* 0x000fe20000100800 */
[----:B------:R-:W-:-:S03]  /*13d10*/  IADD3.X R189, R189, UR25, RZ, P2, !PT ;  /* 0x00000019bdbd7c10 */ /* 0x000fc600097fe4ff */
[----:B------:R-:W-:Y:S01]  /*13d20*/  STL [R1+0x638], R184 ;  /* 0x000638b801007387 */ /* 0x000fe20000100800 */
[----:B------:R-:W-:-:S03]  /*13d30*/  IADD3 R190, P2, R190, UR24, RZ ;  /* 0x00000018bebe7c10 */ /* 0x000fc6000ff5e0ff */
[----:B------:R-:W-:Y:S04]  /*13d40*/  STL [R1+0x604], R185 ;  /* 0x000604b901007387 */ /* 0x000fe80000100800 */
[----:B------:R-:W-:Y:S04]  /*13d50*/  STL [R1+0x640], R186 ;  /* 0x000640ba01007387 */ /* 0x000fe80000100800 */
[----:B------:R-:W-:Y:S04]  /*13d60*/  STL [R1+0x60c], R187 ;  /* 0x00060cbb01007387 */ /* 0x000fe80000100800 */
[----:B------:R-:W-:Y:S01]  /*13d70*/  STL [R1+0x648], R188 ;  /* 0x000648bc01007387 */ /* 0x000fe20000100800 */
[----:B------:R-:W-:-:S03]  /*13d80*/  WARPGROUP.DEPBAR.LE gsb0, 0x0 ;  /* 0x00008000000079c5 */ /* 0x000fc60000010000 */
[----:B------:R-:W-:Y:S04]  /*13d90*/  STL.64 [R1], R24 ;  /* 0x0000001801007387 */ /* 0x000fe80000100a00 */
[----:B------:R-:W-:Y:S04]  /*13da0*/  STL [R1+0x614], R189 ;  /* 0x000614bd01007387 */ /* 0x000fe80000100800 */
[----:B------:R-:W-:Y:S04]  /*13db0*/  STL.64 [R1+0x8], R26 ;  /* 0x0000081a01007387 */ /* 0x000fe80000100a00 */
[----:B------:R-:W-:Y:S04]  /*13dc0*/  STL [R1+0x650], R190 ;  /* 0x000650be01007387 */ /* 0x000fe80000100800 */
        /* <DEDUP_REMOVED lines=65> */
[----:B------:R-:W2:Y:S04]  /*141e0*/  LDL.LU.64 R144, [R1+0x1220] ;  /* 0x0012200001907983 */ /* 0x000ea80000300a00 */
[----:B------:R-:W3:Y:S04]  /*141f0*/  LDL.LU.64 R142, [R1+0x1218] ;  /* 0x00121800018e7983 */ /* 0x000ee80000300a00 */
[----:B------:R-:W4:Y:S04]  /*14200*/  LDL.LU.64 R140, [R1+0x1210] ;  /* 0x00121000018c7983 */ /* 0x000f280000300a00 */
[----:B------:R-:W2:Y:S04]  /*14210*/  LDL.LU.64 R138, [R1+0x1208] ;  /* 0x00120800018a7983 */ /* 0x000ea80000300a00 */
[----:B------:R-:W3:Y:S04]  /*14220*/  LDL.LU.64 R136, [R1+0x1200] ;  /* 0x0012000001887983 */ /* 0x000ee80000300a00 */
[----:B------:R-:W4:Y:S04]  /*14230*/  LDL.LU.64 R134, [R1+0x11f8] ;  /* 0x0011f80001867983 */ /* 0x000f280000300a00 */
[----:B------:R-:W2:Y:S04]  /*14240*/  LDL.LU.64 R132, [R1+0x11f0] ;  /* 0x0011f00001847983 */ /* 0x000ea80000300a00 */
        /* <DEDUP_REMOVED lines=45> */
[----:B------:R-:W-:-:S03]  /*14520*/  IADD3.X R191, R191, UR25, RZ, P3, !PT ;  /* 0x00000019bfbf7c10 */ /* 0x000fc60009ffe4ff */
        /* <DEDUP_REMOVED lines=9> */
[----:B------:R-:W-:-:S02]  /*145c0*/  IADD3.X R194, R194, UR25, RZ, P5, !PT ;  /* 0x00000019c2c27c10 */ /* 0x000fc4000affe4ff */
[----:B------:R-:W-:Y:S02]  /*145d0*/  IADD3.X R192, R192, UR25, RZ, P2, !PT ;  /* 0x00000019c0c07c10 */ /* 0x000fe400097fe4ff */
[----:B----4-:R-:W-:Y:S02]  /*145e0*/  IADD3.X R134, R134, UR25, RZ, P4, !PT ;  /* 0x0000001986867c10 */ /* 0x010fe4000a7fe4ff */
[----:B--2---:R-:W-:Y:S02]  /*145f0*/  IADD3 R133, P3, R133, UR24, RZ ;  /* 0x0000001885857c10 */ /* 0x004fe4000ff7e0ff */
[----:B------:R-:W-:-:S03]  /*14600*/  IADD3 R135, P4, R135, UR24, RZ ;  /* 0x0000001887877c10 */ /* 0x000fc6000ff9e0ff */
[----:B------:R0:W-:Y:S01]  /*14610*/  STL [R1+0x658], R133 ;  /* 0x0006588501007387 */ /* 0x0001e20000100800 */
[----:B---3--:R-:W-:Y:S02]  /*14620*/  IADD3 R136, P5, R136, UR24, RZ ;  /* 0x0000001888887c10 */ /* 0x008fe4000ffbe0ff */
[----:B------:R-:W-:Y:S01]  /*14630*/  IADD3.X R137, R137, UR25, RZ, P6, !PT ;  /* 0x0000001989897c10 */ /* 0x000fe2000b7fe4ff */
[----:B0-----:R-:W2:Y:S04]  /*14640*/  LDL.LU R133, [R1+0x1038] ;  /* 0x0010380001857983 */ /* 0x001ea80000300800 */
[----:B------:R-:W-:Y:S04]  /*14650*/  STL [R1+0x61c], R191 ;  /* 0x00061cbf01007387 */ /* 0x000fe80000100800 */
[----:B------:R0:W-:Y:S01]  /*14660*/  STL [R1+0x624], R134 ;  /* 0x0006248601007387 */ /* 0x0001e20000100800 */
[----:B------:R-:W-:-:S03]  /*14670*/  IADD3 R138, P6, R138, UR24, RZ ;  /* 0x000000188a8a7c10 */ /* 0x000fc6000ffde0ff */
[----:B0-----:R-:W2:Y:S04]  /*14680*/  LDL.LU R134, [R1+0x1034] ;  /* 0x0010340001867983 */ /* 0x001ea80000300800 */
[----:B------:R0:W-:Y:S01]  /*14690*/  STL [R1+0x660], R135 ;  /* 0x0006608701007387 */ /* 0x0001e20000100800 */
[----:B------:R-:W-:-:S03]  /*146a0*/  IADD3.X R139, R139, UR25, RZ, P0, !PT ;  /* 0x000000198b8b7c10 */ /* 0x000fc600087fe4ff */
[----:B0-----:R-:W2:Y:S04]  /*146b0*/  LDL.LU R135, [R1+0x1030] ;  /* 0x0010300001877983 */ /* 0x001ea80000300800 */
[----:B------:R-:W3:Y:S04]  /*146c0*/  LDL.LU R183, [R1+0x6b0] ;  /* 0x0006b00001b77983 */ /* 0x000ee80000300800 */
[----:B------:R0:W-:Y:S01]  /*146d0*/  STL [R1+0x62c], R194 ;  /* 0x00062cc201007387 */ /* 0x0001e20000100800 */
[----:B------:R-:W-:Y:S02]  /*146e0*/  IADD3 R140, P0, R140, UR24, RZ ;  /* 0x000000188c8c7c10 */ /* 0x000fe4000ff1e0ff */
[----:B------:R-:W-:Y:S01]  /*146f0*/  IADD3.X R141, R141, UR25, RZ, P1, !PT ;  /* 0x000000198d8d7c10 */ /* 0x000fe20008ffe4ff */
[----:B0-----:R-:W4:Y:S04]  /*14700*/  LDL.LU R194, [R1+0x6b8] ;  /* 0x0006b80001c27983 */ /* 0x001f280000300800 */
[----:B------:R0:W-:Y:S01]  /*14710*/  STL [R1+0x668], R136 ;  /* 0x0006688801007387 */ /* 0x0001e20000100800 */
[----:B------:R-:W-:-:S03]  /*14720*/  IADD3 R142, P1, R142, UR24, RZ ;  /* 0x000000188e8e7c10 */ /* 0x000fc6000ff3e0ff */
[----:B0-----:R-:W2:Y:S04]  /*14730*/  LDL.LU R136, [R1+0x102c] ;  /* 0x00102c0001887983 */ /* 0x001ea80000300800 */
[----:B------:R0:W-:Y:S04]  /*14740*/  STL [R1+0x634], R137 ;  /* 0x0006348901007387 */ /* 0x0001e80000100800 */
[----:B0-----:R-:W2:Y:S04]  /*14750*/  LDL.LU R137, [R1+0x1028] ;  /* 0x0010280001897983 */ /* 0x001ea80000300800 */
[----:B------:R0:W-:Y:S01]  /*14760*/  STL [R1+0x670], R138 ;  /* 0x0006708a01007387 */ /* 0x0001e20000100800 */
[----:B------:R-:W-:-:S03]  /*14770*/  IADD3 R143, P2, R143, UR24, RZ ;  /* 0x000000188f8f7c10 */ /* 0x000fc6000ff5e0ff */
[----:B0-----:R-:W2:Y:S04]  /*14780*/  LDL.LU R138, [R1+0x1024] ;  /* 0x00102400018a7983 */ /* 0x001ea80000300800 */
[----:B------:R-:W2:Y:S04]  /*14790*/  LDL.LU R186, [R1+0x684] ;  /* 0x0006840001ba7983 */ /* 0x000ea80000300800 */
[----:B------:R0:W-:Y:S01]  /*147a0*/  STL [R1+0x63c], R139 ;  /* 0x00063c8b01007387 */ /* 0x0001e20000100800 */
[----:B------:R-:W-:-:S03]  /*147b0*/  IADD3.X R144, R144, UR25, RZ, P3, !PT ;  /* 0x0000001990907c10 */ /* 0x000fc60009ffe4ff */
[----:B0-----:R-:W2:Y:S04]  /*147c0*/  LDL.LU R139, [R1+0x1020] ;  /* 0x00102000018b7983 */ /* 0x001ea80000300800 */
[----:B------:R0:W-:Y:S01]  /*147d0*/  STL [R1+0x678], R140 ;  /* 0x0006788c01007387 */ /* 0x0001e20000100800 */
[----:B------:R-:W-:-:S03]  /*147e0*/  IADD3 R145, P3, R145, UR24, RZ ;  /* 0x0000001891917c10 */ /* 0x000fc6000ff7e0ff */
[----:B0-----:R-:W2:Y:S04]  /*147f0*/  LDL.LU R140, [R1+0x101c] ;  /* 0x00101c00018c7983 */ /* 0x001ea80000300800 */
[----:B------:R0:W-:Y:S01]  /*14800*/  STL [R1+0x644], R141 ;  /* 0x0006448d01007387 */ /* 0x0001e20000100800 */
[----:B------:R-:W-:-:S03]  /*14810*/  IADD3.X R146, R146, UR25, RZ, P4, !PT ;  /* 0x0000001992927c10 */ /* 0x000fc6000a7fe4ff */
[----:B0-----:R-:W2:Y:S04]  /*14820*/  LDL.LU R141, [R1+0x1018] ;  /* 0x00101800018d7983 */ /* 0x001ea80000300800 */
[----:B------:R0:W-:Y:S04]  /*14830*/  STL [R1+0x680], R142 ;  /* 0x0006808e01007387 */ /* 0x0001e80000100800 */
[----:B0-----:R-:W2:Y:S04]  /*14840*/  LDL.LU R142, [R1+0x1014] ;  /* 0x00101400018e7983 */ /* 0x001ea80000300800 */
[----:B------:R-:W2:Y:S04]  /*14850*/  LDL.LU R185, [R1+0x6c8] ;  /* 0x0006c80001b97983 */ /* 0x000ea80000300800 */
[----:B------:R-:W2:Y:S04]  /*14860*/  LDL.LU R187, [R1+0x694] ;  /* 0x0006940001bb7983 */ /* 0x000ea80000300800 */
[----:B------:R-:W-:Y:S04]  /*14870*/  STL [R1+0x64c], R192 ;  /* 0x00064cc001007387 */ /* 0x000fe80000100800 */
[----:B------:R0:W-:Y:S01]  /*14880*/  STL [R1+0x688], R143 ;  /* 0x0006888f01007387 */ /* 0x0001e20000100800 */
[----:B------:R-:W-:-:S03]  /*14890*/  IADD3 R147, P4, R147, UR24, RZ ;  /* 0x0000001893937c10 */ /* 0x000fc6000ff9e0ff */
[----:B0-----:R-:W2:Y:S04]  /*148a0*/  LDL.LU R143, [R1+0x1010] ;  /* 0x00101000018f7983 */ /* 0x001ea80000300800 */
[----:B------:R-:W2:Y:S04]  /*148b0*/  LDL.LU R188, [R1+0x6d0] ;  /* 0x0006d00001bc7983 */ /* 0x000ea80000300800 */
[----:B------:R0:W-:Y:S01]  /*148c0*/  STL [R1+0x654], R144 ;  /* 0x0006549001007387 */ /* 0x0001e20000100800 */
[----:B------:R-:W-:Y:S02]  /*148d0*/  IADD3.X R148, R148, UR25, RZ, P5, !PT ;  /* 0x0000001994947c10 */ /* 0x000fe4000affe4ff */
[----:B------:R-:W-:Y:S01]  /*148e0*/  IADD3 R149, P5, R149, UR24, RZ ;  /* 0x0000001895957c10 */ /* 0x000fe2000ffbe0ff */
[----:B0-----:R-:W2:Y:S04]  /*148f0*/  LDL.LU R144, [R1+0x100c] ;  /* 0x00100c0001907983 */ /* 0x001ea80000300800 */
[----:B------:R0:W-:Y:S04]  /*14900*/  STL [R1+0x690], R145 ;  /* 0x0006909101007387 */ /* 0x0001e80000100800 */
[----:B0-----:R-:W2:Y:S04]  /*14910*/  LDL.LU R145, [R1+0x1008] ;  /* 0x0010080001917983 */ /* 0x001ea80000300800 */
[----:B------:R0:W-:Y:S04]  /*14920*/  STL [R1+0x65c], R146 ;  /* 0x00065c9201007387 */ /* 0x0001e80000100800 */
[----:B0-----:R-:W2:Y:S04]  /*14930*/  LDL.LU R146, [R1+0x1004] ;  /* 0x0010040001927983 */ /* 0x001ea80000300800 */
[----:B------:R-:W2:Y:S04]  /*14940*/  LDL.LU R184, [R1+0x6d8] ;  /* 0x0006d80001b87983 */ /* 0x000ea80000300800 */
[----:B------:R-:W2:Y:S04]  /*14950*/  LDL.LU R189, [R1+0x6a4] ;  /* 0x0006a40001bd7983 */ /* 0x000ea80000300800 */
[----:B------:R-:W2:Y:S04]  /*14960*/  LDL.LU R190, [R1+0x6e0] ;  /* 0x0006e00001be7983 */ /* 0x000ea80000300800 */
[----:B------:R0:W-:Y:S01]  /*14970*/  STL [R1+0x698], R147 ;  /* 0x0006989301007387 */ /* 0x0001e20000100800 */
[----:B------:R-:W-:-:S03]  /*14980*/  IADD3.X R193, R193, UR25, RZ, P6, !PT ;  /* 0x00000019c1c17c10 */ /* 0x000fc6000b7fe4ff */
[----:B0-----:R-:W2:Y:S04]  /*14990*/  LDL.LU R147, [R1+0x1000] ;  /* 0x0010000001937983 */ /* 0x001ea80000300800 */
[----:B------:R0:W-:Y:S01]  /*149a0*/  STL [R1+0x664], R148 ;  /* 0x0006649401007387 */ /* 0x0001e20000100800 */
[----:B------:R-:W-:-:S03]  /*149b0*/  IADD3 R150, P6, R150, UR24, RZ ;  /* 0x0000001896967c10 */ /* 0x000fc6000ffde0ff */
[----:B0-----:R-:W2:Y:S04]  /*149c0*/  LDL.LU R148, [R1+0xffc] ;  /* 0x000ffc0001947983 */ /* 0x001ea80000300800 */
[----:B------:R0:W-:Y:S04]  /*149d0*/  STL [R1+0x6a0], R149 ;  /* 0x0006a09501007387 */ /* 0x0001e80000100800 */
[----:B0-----:R-:W2:Y:S04]  /*149e0*/  LDL.LU R149, [R1+0xff8] ;  /* 0x000ff80001957983 */ /* 0x001ea80000300800 */
[----:B------:R-:W2:Y:S04]  /*149f0*/  LDL.LU R191, [R1+0x6e8] ;  /* 0x0006e80001bf7983 */ /* 0x000ea80000300800 */
[----:B------:R-:W2:Y:S04]  /*14a00*/  LDL.LU R192, [R1+0x6b4] ;  /* 0x0006b40001c07983 */ /* 0x000ea80000300800 */
[----:B------:R-:W-:Y:S04]  /*14a10*/  STL [R1+0x66c], R193 ;  /* 0x00066cc101007387 */ /* 0x000fe80000100800 */
[----:B------:R0:W-:Y:S04]  /*14a20*/  STL [R1+0x6a8], R150 ;  /* 0x0006a89601007387 */ /* 0x0001e80000100800 */
[----:B0-----:R-:W2:Y:S04]  /*14a30*/  LDL.LU R150, [R1+0xff4] ;  /* 0x000ff40001967983 */ /* 0x001ea80000300800 */
[----:B------:R-:W2:Y:S01]  /*14a40*/  LDL.LU R193, [R1+0x6f0] ;  /* 0x0006f00001c17983 */ /* 0x000ea20000300800 */
[----:B------:R-:W-:-:S02]  /*14a50*/  IADD3.X R151, R151, UR25, RZ, P0, !PT ;  /* 0x0000001997977c10 */ /* 0x000fc400087fe4ff */
[----:B------:R-:W-:-:S03]  /*14a60*/  IADD3.X R196, R196, UR25, RZ, P1, !PT ;  /* 0x00000019c4c47c10 */ /* 0x000fc60008ffe4ff */
[----:B------:R0:W-:Y:S01]  /*14a70*/  STL [R1+0x674], R151 ;  /* 0x0006749701007387 */ /* 0x0001e20000100800 */
[----:B------:R-:W-:-:S03]  /*14a80*/  IADD3.X R195, R195, UR25, RZ, P3, !PT ;  /* 0x00000019c3c37c10 */ /* 0x000fc60009ffe4ff */
[----:B0-----:R-:W2:Y:S04]  /*14a90*/  LDL.LU R151, [R1+0xff0] ;  /* 0x000ff00001977983 */ /* 0x001ea80000300800 */
[----:B------:R0:W-:Y:S01]  /*14aa0*/  STL [R1+0x67c], R196 ;  /* 0x00067cc401007387 */ /* 0x0001e20000100800 */
[----:B---3--:R-:W-:-:S03]  /*14ab0*/  IADD3 R183, P0, R183, UR24, RZ ;  /* 0x00000018b7b77c10 */ /* 0x008fc6000ff1e0ff */
[----:B0-----:R-:W3:Y:S04]  /*14ac0*/  LDL.LU R196, [R1+0xfec] ;  /* 0x000fec0001c47983 */ /* 0x001ee80000300800 */
[----:B------:R0:W-:Y:S04]  /*14ad0*/  STL [R1+0x6b0], R183 ;  /* 0x0006b0b701007387 */ /* 0x0001e80000100800 */
[----:B------:R-:W3:Y:S01]  /*14ae0*/  LDL.LU R182, [R1+0x6f8] ;  /* 0x0006f80001b67983 */ /* 0x000ee20000300800 */
[----:B----4-:R-:W-:-:S03]  /*14af0*/  IADD3 R194, P1, R194, UR24, RZ ;  /* 0x00000018c2c27c10 */ /* 0x010fc6000ff3e0ff */
[----:B0-----:R-:W4:Y:S04]  /*14b00*/  LDL.LU R183, [R1+0x6c4] ;  /* 0x0006c40001b77983 */ /* 0x001f280000300800 */
[----:B------:R0:W-:Y:S01]  /*14b10*/  STL [R1+0x6b8], R194 ;  /* 0x0006b8c201007387 */ /* 0x0001e20000100800 */
[----:B------:R-:W-:-:S03]  /*14b20*/  IADD3.X R2, R2, UR25, RZ, P5, !PT ;  /* 0x0000001902027c10 */ /* 0x000fc6000affe4ff */
[----:B0-----:R-:W4:Y:S01]  /*14b30*/  LDL.LU R194, [R1+0x700] ;  /* 0x0007000001c27983 */ /* 0x001f220000300800 */
[----:B------:R-:W-:Y:S02]  /*14b40*/  IADD3.X R4, R4, UR25, RZ, P0, !PT ;  /* 0x0000001904047c10 */ /* 0x000fe400087fe4ff */
[----:B--2---:R-:W-:Y:S02]  /*14b50*/  IADD3.X R186, R186, UR25, RZ, P2, !PT ;  /* 0x00000019baba7c10 */ /* 0x004fe400097fe4ff */
[----:B------:R-:W-:-:S05]  /*14b60*/  IADD3 R6, P2, R6, UR24, RZ ;  /* 0x0000001806067c10 */ /* 0x000fca000ff5e0ff */
[----:B------:R0:W-:Y:S04]  /*14b70*/  STL [R1+0x6c0], R6 ;  /* 0x0006c00601007387 */ /* 0x0001e80000100800 */
[----:B------:R1:W-:Y:S04]  /*14b80*/  STL [R1+0x684], R186 ;  /* 0x000684ba01007387 */ /* 0x0003e80000100800 */
[----:B0-----:R-:W2:Y:S04]  /*14b90*/  LDL.LU R6, [R1+0xfe8] ;  /* 0x000fe80001067983 */ /* 0x001ea80000300800 */
[----:B-1----:R-:W2:Y:S04]  /*14ba0*/  LDL.LU R186, [R1+0x708] ;  /* 0x0007080001ba7983 */ /* 0x002ea80000300800 */
[----:B------:R0:W-:Y:S04]  /*14bb0*/  STL [R1+0x68c], R195 ;  /* 0x00068cc301007387 */ /* 0x0001e80000100800 */
[----:B0-----:R-:W2:Y:S01]  /*14bc0*/  LDL.LU R195, [R1+0x6d4] ;  /* 0x0006d40001c37983 */ /* 0x001ea20000300800 */
[----:B------:R-:W-:-:S02]  /*14bd0*/  IADD3.X R3, R3, UR25, RZ, P2, !PT ;  /* 0x0000001903037c10 */ /* 0x000fc400097fe4ff */
[----:B------:R-:W-:Y:S02]  /*14be0*/  IADD3 R185, P3, R185, UR24, RZ ;  /* 0x00000018b9b97c10 */ /* 0x000fe4000ff7e0ff */
[----:B------:R-:W-:-:S05]  /*14bf0*/  IADD3.X R187, R187, UR25, RZ, P4, !PT ;  /* 0x00000019bbbb7c10 */ /* 0x000fca000a7fe4ff */
[----:B------:R0:W-:Y:S04]  /*14c00*/  STL [R1+0x694], R187 ;  /* 0x000694bb01007387 */ /* 0x0001e80000100800 */
[----:B0-----:R-:W2:Y:S04]  /*14c10*/  LDL.LU R187, [R1+0x710] ;  /* 0x0007100001bb7983 */ /* 0x001ea80000300800 */
[----:B------:R-:W-:Y:S01]  /*14c20*/  STL [R1+0x6c8], R185 ;  /* 0x0006c8b901007387 */ /* 0x000fe20000100800 */
[----:B------:R-:W-:-:S03]  /*14c30*/  IADD3 R188, P4, R188, UR24, RZ ;  /* 0x00000018bcbc7c10 */ /* 0x000fc6000ff9e0ff */
[----:B------:R0:W-:Y:S04]  /*14c40*/  STL [R1+0x69c], R2 ;  /* 0x00069c0201007387 */ /* 0x0001e80000100800 */
[----:B0-----:R-:W2:Y:S04]  /*14c50*/  LDL.LU R2, [R1+0xfe4] ;  /* 0x000fe40001027983 */ /* 0x001ea80000300800 */
[----:B------:R0:W-:Y:S04]  /*14c60*/  STL [R1+0x6d0], R188 ;  /* 0x0006d0bc01007387 */ /* 0x0001e80000100800 */
[----:B------:R-:W2:Y:S04]  /*14c70*/  LDL.LU R185, [R1+0x718] ;  /* 0x0007180001b97983 */ /* 0x000ea80000300800 */
[----:B0-----:R-:W2:Y:S04]  /*14c80*/  LDL.LU R188, [R1+0x6e4] ;  /* 0x0006e40001bc7983 */ /* 0x001ea80000300800 */
[----:B------:R-:W2:Y:S01]  /*14c90*/  LDL.LU R180, [R1+0x720] ;  /* 0x0007200001b47983 */ /* 0x000ea20000300800 */
[----:B------:R-:W-:-:S02]  /*14ca0*/  IADD3 R184, P5, R184, UR24, RZ ;  /* 0x00000018b8b87c10 */ /* 0x000fc4000ffbe0ff */
[----:B------:R-:W-:-:S03]  /*14cb0*/  IADD3.X R189, R189, UR25, RZ, P6, !PT ;  /* 0x00000019bdbd7c10 */ /* 0x000fc6000b7fe4ff */
[----:B------:R-:W-:Y:S01]  /*14cc0*/  STL [R1+0x6d8], R184 ;  /* 0x0006d8b801007387 */ /* 0x000fe20000100800 */
[----:B------:R-:W-:-:S03]  /*14cd0*/  IADD3 R190, P6, R190, UR24, RZ ;  /* 0x00000018bebe7c10 */ /* 0x000fc6000ffde0ff */
[----:B------:R-:W-:Y:S04]  /*14ce0*/  STL [R1+0x6a4], R189 ;  /* 0x0006a4bd01007387 */ /* 0x000fe80000100800 */
[----:B------:R0:W-:Y:S04]  /*14cf0*/  STL [R1+0x6ac], R4 ;  /* 0x0006ac0401007387 */ /* 0x0001e80000100800 */
[----:B------:R1:W-:Y:S04]  /*14d00*/  STL [R1+0x6e0], R190 ;  /* 0x0006e0be01007387 */ /* 0x0003e80000100800 */
[----:B0-----:R-:W2:Y:S04]  /*14d10*/  LDL.LU R4, [R1+0xfe0] ;  /* 0x000fe00001047983 */ /* 0x001ea80000300800 */
[----:B------:R-:W2:Y:S04]  /*14d20*/  LDL.LU R189, [R1+0x728] ;  /* 0x0007280001bd7983 */ /* 0x000ea80000300800 */
[----:B-1----:R-:W2:Y:S01]  /*14d30*/  LDL.LU R190, [R1+0x6f4] ;  /* 0x0006f40001be7983 */ /* 0x002ea20000300800 */
[----:B------:R-:W-:-:S05]  /*14d40*/  IADD3 R191, P0, R191, UR24, RZ ;  /* 0x00000018bfbf7c10 */ /* 0x000fca000ff1e0ff */
[----:B------:R0:W-:Y:S01]  /*14d50*/  STL [R1+0x6e8], R191 ;  /* 0x0006e8bf01007387 */ /* 0x0001e20000100800 */
[----:B------:R-:W-:-:S03]  /*14d60*/  IADD3.X R192, R192, UR25, RZ, P1, !PT ;  /* 0x00000019c0c07c10 */ /* 0x000fc60008ffe4ff */
[----:B0-----:R-:W2:Y:S04]  /*14d70*/  LDL.LU R191, [R1+0x730] ;  /* 0x0007300001bf7983 */ /* 0x001ea80000300800 */
[----:B------:R-:W-:Y:S04]  /*14d80*/  STL [R1+0x6b4], R192 ;  /* 0x0006b4c001007387 */ /* 0x000fe80000100800 */
[----:B------:R0:W-:Y:S01]  /*14d90*/  STL [R1+0x6bc], R3 ;  /* 0x0006bc0301007387 */ /* 0x0001e20000100800 */
[----:B------:R-:W-:-:S03]  /*14da0*/  IADD3 R193, P1, R193, UR24, RZ ;  /* 0x00000018c1c17c10 */ /* 0x000fc6000ff3e0ff */
[----:B0-----:R-:W2:Y:S04]  /*14db0*/  LDL.LU R3, [R1+0xfdc] ;  /* 0x000fdc0001037983 */ /* 0x001ea80000300800 */
[----:B------:R0:W-:Y:S04]  /*14dc0*/  STL [R1+0x6f0], R193 ;  /* 0x0006f0c101007387 */ /* 0x0001e80000100800 */
[----:B------:R-:W2:Y:S04]  /*14dd0*/  LDL.LU R184, [R1+0x738] ;  /* 0x0007380001b87983 */ /* 0x000ea80000300800 */
[----:B------:R-:W2:Y:S04]  /*14de0*/  LDL.LU R192, [R1+0x704] ;  /* 0x0007040001c07983 */ /* 0x000ea80000300800 */
[----:B0-----:R-:W2:Y:S01]  /*14df0*/  LDL.LU R193, [R1+0x740] ;  /* 0x0007400001c17983 */ /* 0x001ea20000300800 */
[----:B---3--:R-:W-:-:S02]  /*14e00*/  IADD3.X R196, R196, UR25, RZ, P4, !PT ;  /* 0x00000019c4c47c10 */ /* 0x008fc4000a7fe4ff */
[----:B------:R-:W-:Y:S02]  /*14e10*/  IADD3 R182, P2, R182, UR24, RZ ;  /* 0x00000018b6b67c10 */ /* 0x000fe4000ff5e0ff */
[----:B----4-:R-:W-:-:S03]  /*14e20*/  IADD3.X R183, R183, UR25, RZ, P3, !PT ;  /* 0x00000019b7b77c10 */ /* 0x010fc60009ffe4ff */
[----:B------:R0:W-:Y:S04]  /*14e30*/  STL [R1+0x6f8], R182 ;  /* 0x0006f8b601007387 */ /* 0x0001e80000100800 */
[----:B------:R-:W-:Y:S04]  /*14e40*/  STL [R1+0x6cc], R196 ;  /* 0x0006ccc401007387 */ /* 0x000fe80000100800 */
[----:B------:R-:W-:Y:S01]  /*14e50*/  STL [R1+0x6c4], R183 ;  /* 0x0006c4b701007387 */ /* 0x000fe20000100800 */
[----:B------:R-:W-:-:S05]  /*14e60*/  IADD3 R194, P3, R194, UR24, RZ ;  /* 0x00000018c2c27c10 */ /* 0x000fca000ff7e0ff */
[----:B------:R1:W-:Y:S04]  /*14e70*/  STL [R1+0x700], R194 ;  /* 0x000700c201007387 */ /* 0x0003e80000100800 */
[----:B------:R-:W3:Y:S04]  /*14e80*/  LDL.LU R181, [R1+0x748] ;  /* 0x0007480001b57983 */ /* 0x000ee80000300800 */
[----:B0-----:R-:W4:Y:S04]  /*14e90*/  LDL.LU R182, [R1+0x714] ;  /* 0x0007140001b67983 */ /* 0x001f280000300800 */
[----:B-1----:R-:W4:Y:S01]  /*14ea0*/  LDL.LU R194, [R1+0x750] ;  /* 0x0007500001c27983 */ /* 0x002f220000300800 */
[----:B--2---:R-:W-:-:S02]  /*14eb0*/  IADD3 R186, P4, R186, UR24, RZ ;  /* 0x00000018baba7c10 */ /* 0x004fc4000ff9e0ff */
[----:B------:R-:W-:-:S03]  /*14ec0*/  IADD3.X R6, R6, UR25, RZ, P6, !PT ;  /* 0x0000001906067c10 */ /* 0x000fc6000b7fe4ff */
[----:B------:R0:W-:Y:S01]  /*14ed0*/  STL [R1+0x708], R186 ;  /* 0x000708ba01007387 */ /* 0x0001e20000100800 */
[----:B------:R-:W-:-:S03]  /*14ee0*/  IADD3.X R195, R195, UR25, RZ, P5, !PT ;  /* 0x00000019c3c37c10 */ /* 0x000fc6000affe4ff */
[----:B0-----:R-:W2:Y:S04]  /*14ef0*/  LDL.LU R186, [R1+0x758] ;  /* 0x0007580001ba7983 */ /* 0x001ea80000300800 */
[----:B------:R0:W-:Y:S04]  /*14f00*/  STL [R1+0x6d4], R195 ;  /* 0x0006d4c301007387 */ /* 0x0001e80000100800 */
[----:B0-----:R-:W2:Y:S01]  /*14f10*/  LDL.LU R195, [R1+0x724] ;  /* 0x0007240001c37983 */ /* 0x001ea20000300800 */
[----:B------:R-:W-:-:S05]  /*14f20*/  IADD3 R187, P5, R187, UR24, RZ ;  /* 0x00000018bbbb7c10 */ /* 0x000fca000ffbe0ff */
[----:B------:R0:W-:Y:S04]  /*14f30*/  STL [R1+0x710], R187 ;  /* 0x000710bb01007387 */ /* 0x0001e80000100800 */
[----:B0-----:R-:W2:Y:S04]  /*14f40*/  LDL.LU R187, [R1+0x760] ;  /* 0x0007600001bb7983 */ /* 0x001ea80000300800 */
[----:B------:R0:W-:Y:S01]  /*14f50*/  STL [R1+0x6dc], R6 ;  /* 0x0006dc0601007387 */ /* 0x0001e20000100800 */
[----:B------:R-:W-:Y:S02]  /*14f60*/  IADD3.X R2, R2, UR25, RZ, P1, !PT ;  /* 0x0000001902027c10 */ /* 0x000fe40008ffe4ff */
[----:B------:R-:W-:Y:S01]  /*14f70*/  IADD3 R185, P6, R185, UR24, RZ ;  /* 0x00000018b9b97c10 */ /* 0x000fe2000ffde0ff */
[----:B0-----:R-:W2:Y:S01]  /*14f80*/  LDL.LU R6, [R1+0xfd8] ;  /* 0x000fd80001067983 */ /* 0x001ea20000300800 */
[----:B------:R-:W-:-:S03]  /*14f90*/  IADD3.X R188, R188, UR25, RZ, P0, !PT ;  /* 0x00000019bcbc7c10 */ /* 0x000fc600087fe4ff */
[----:B------:R-:W2:Y:S01]  /*14fa0*/  LDL.LU R183, [R1+0x768] ;  /* 0x0007680001b77983 */ /* 0x000ea20000300800 */
[----:B------:R-:W-:-:S03]  /*14fb0*/  IADD3 R180, P0, R180, UR24, RZ ;  /* 0x00000018b4b47c10 */ /* 0x000fc6000ff1e0ff */
[----:B------:R0:W-:Y:S04]  /*14fc0*/  STL [R1+0x718], R185 ;  /* 0x000718b901007387 */ /* 0x0001e80000100800 */
[----:B0-----:R-:W2:Y:S04]  /*14fd0*/  LDL.LU R185, [R1+0x734] ;  /* 0x0007340001b97983 */ /* 0x001ea80000300800 */
[----:B------:R0:W-:Y:S04]  /*14fe0*/  STL [R1+0x6e4], R188 ;  /* 0x0006e4bc01007387 */ /* 0x0001e80000100800 */
[----:B0-----:R-:W2:Y:S04]  /*14ff0*/  LDL.LU R188, [R1+0x770] ;  /* 0x0007700001bc7983 */ /* 0x001ea80000300800 */
[----:B------:R0:W-:Y:S04]  /*15000*/  STL [R1+0x6ec], R2 ;  /* 0x0006ec0201007387 */ /* 0x0001e80000100800 */
[----:B0-----:R-:W2:Y:S01]  /*15010*/  LDL.LU R2, [R1+0xfd4] ;  /* 0x000fd40001027983 */ /* 0x001ea20000300800 */
[----:B------:R-:W-:-:S03]  /*15020*/  IADD3 R189, P1, R189, UR24, RZ ;  /* 0x00000018bdbd7c10 */ /* 0x000fc6000ff3e0ff */
[----:B------:R-:W-:Y:S01]  /*15030*/  STL [R1+0x720], R180 ;  /* 0x000720b401007387 */ /* 0x000fe20000100800 */
        /* <DEDUP_REMOVED lines=14> */
[----:B------:R-:W-:Y:S04]  /*15120*/  STL [R1+0x738], R184 ;  /* 0x000738b801007387 */ /* 0x000fe80000100800 */
[----:B------:R0:W-:Y:S04]  /*15130*/  STL [R1+0x70c], R3 ;  /* 0x00070c0301007387 */ /* 0x0001e80000100800 */
[----:B------:R1:W-:Y:S04]  /*15140*/  STL [R1+0x704], R192 ;  /* 0x000704c001007387 */ /* 0x0003e80000100800 */
[----:B0-----:R-:W2:Y:S01]  /*15150*/  LDL.LU R3, [R1+0xfcc] ;  /* 0x000fcc0001037983 */ /* 0x001ea20000300800 */
[----:B------:R-:W-:-:S05]  /*15160*/  IADD3 R193, P4, R193, UR24, RZ ;  /* 0x00000018c1c17c10 */ /* 0x000fca000ff9e0ff */
[----:B------:R0:W-:Y:S04]  /*15170*/  STL [R1+0x740], R193 ;  /* 0x000740c101007387 */ /* 0x0001e80000100800 */
[----:B------:R-:W2:Y:S04]  /*15180*/  LDL.LU R184, [R1+0x788] ;  /* 0x0007880001b87983 */ /* 0x000ea80000300800 */
[----:B-1----:R-:W2:Y:S04]  /*15190*/  LDL.LU R192, [R1+0x754] ;  /* 0x0007540001c07983 */ /* 0x002ea80000300800 */
[----:B0-----:R-:W2:Y:S01]  /*151a0*/  LDL.LU R193, [R1+0x790] ;  /* 0x0007900001c17983 */ /* 0x001ea20000300800 */
[----:B---3--:R-:W-:-:S02]  /*151b0*/  IADD3 R181, P5, R181, UR24, RZ ;  /* 0x00000018b5b57c10 */ /* 0x008fc4000ffbe0ff */
[----:B----4-:R-:W-:-:S03]  /*151c0*/  IADD3.X R182, R182, UR25, RZ, P6, !PT ;  /* 0x00000019b6b67c10 */ /* 0x010fc6000b7fe4ff */
[----:B------:R-:W-:Y:S01]  /*151d0*/  STL [R1+0x748], R181 ;  /* 0x000748b501007387 */ /* 0x000fe20000100800 */
[----:B------:R-:W-:Y:S02]  /*151e0*/  IADD3 R194, P6, R194, UR24, RZ ;  /* 0x00000018c2c27c10 */ /* 0x000fe4000ffde0ff */
[----:B--2---:R-:W-:Y:S02]  /*151f0*/  IADD3.X R195, R195, UR25, RZ, P1, !PT ;  /* 0x00000019c3c37c10 */ /* 0x004fe40008ffe4ff */
[----:B------:R-:W-:Y:S02]  /*15200*/  IADD3 R187, P1, R187, UR24, RZ ;  /* 0x00000018bbbb7c10 */ /* 0x000fe4000ff3e0ff */
[----:B------:R-:W-:Y:S02]  /*15210*/  IADD3.X R6, R6, UR25, RZ, P0, !PT ;  /* 0x0000001906067c10 */ /* 0x000fe400087fe4ff */
[----:B------:R-:W-:-:S03]  /*15220*/  IADD3 R186, P0, R186, UR24, RZ ;  /* 0x00000018baba7c10 */ /* 0x000fc6000ff1e0ff */
[----:B------:R0:W-:Y:S04]  /*15230*/  STL [R1+0x71c], R6 ;  /* 0x00071c0601007387 */ /* 0x0001e80000100800 */
[----:B------:R-:W-:Y:S04]  /*15240*/  STL [R1+0x714], R182 ;  /* 0x000714b601007387 */ /* 0x000fe80000100800 */
[----:B0-----:R-:W2:Y:S04]  /*15250*/  LDL.LU R6, [R1+0xfc8] ;  /* 0x000fc80001067983 */ /* 0x001ea80000300800 */
[----:B------:R0:W-:Y:S01]  /*15260*/  STL [R1+0x750], R194 ;  /* 0x000750c201007387 */ /* 0x0001e20000100800 */
[----:B------:R-:W-:-:S03]  /*15270*/  IADD3.X R185, R185, UR25, RZ, P3, !PT ;  /* 0x00000019b9b97c10 */ /* 0x000fc60009ffe4ff */
[----:B0-----:R-:W3:Y:S04]  /*15280*/  LDL.LU R194, [R1+0x798] ;  /* 0x0007980001c27983 */ /* 0x001ee80000300800 */
[----:B------:R0:W-:Y:S01]  /*15290*/  STL [R1+0x724], R195 ;  /* 0x000724c301007387 */ /* 0x0001e20000100800 */
[----:B------:R-:W-:-:S03]  /*152a0*/  IADD3 R188, P3, R188, UR24, RZ ;  /* 0x00000018bcbc7c10 */ /* 0x000fc6000ff7e0ff */
[----:B0-----:R-:W4:Y:S01]  /*152b0*/  LDL.LU R195, [R1+0x764] ;  /* 0x0007640001c37983 */ /* 0x001f220000300800 */
[----:B------:R-:W-:-:S03]  /*152c0*/  IADD3.X R2, R2, UR25, RZ, P2, !PT ;  /* 0x0000001902027c10 */ /* 0x000fc600097fe4ff */
[----:B------:R0:W-:Y:S01]  /*152d0*/  STL [R1+0x758], R186 ;  /* 0x000758ba01007387 */ /* 0x0001e20000100800 */
[----:B------:R-:W-:-:S03]  /*152e0*/  IADD3 R183, P2, R183, UR24, RZ ;  /* 0x00000018b7b77c10 */ /* 0x000fc6000ff5e0ff */
[----:B0-----:R-:W4:Y:S04]  /*152f0*/  LDL.LU R186, [R1+0x7a0] ;  /* 0x0007a00001ba7983 */ /* 0x001f280000300800 */
[----:B------:R0:W-:Y:S04]  /*15300*/  STL [R1+0x72c], R2 ;  /* 0x00072c0201007387 */ /* 0x0001e80000100800 */
[----:B------:R1:W-:Y:S04]  /*15310*/  STL [R1+0x760], R187 ;  /* 0x000760bb01007387 */ /* 0x0003e80000100800 */
[----:B0-----:R-:W4:Y:S04]  /*15320*/  LDL.LU R2, [R1+0xfc4] ;  /* 0x000fc40001027983 */ /* 0x001f280000300800 */
[----:B-1----:R-:W4:Y:S04]  /*15330*/  LDL.LU R187, [R1+0x7a8] ;  /* 0x0007a80001bb7983 */ /* 0x002f280000300800 */
[----:B------:R-:W4:Y:S04]  /*15340*/  LDL.LU R179, [R1+0x774] ;  /* 0x0007740001b37983 */ /* 0x000f280000300800 */
[----:B------:R-:W-:Y:S04]  /*15350*/  STL [R1+0x768], R183 ;  /* 0x000768b701007387 */ /* 0x000fe80000100800 */
[----:B------:R0:W-:Y:S01]  /*15360*/  STL [R1+0x734], R185 ;  /* 0x000734b901007387 */ /* 0x0001e20000100800 */
[----:B------:R-:W-:-:S03]  /*15370*/  IADD3.X R190, R190, UR25, RZ, P5, !PT ;  /* 0x00000019bebe7c10 */ /* 0x000fc6000affe4ff */
[----:B0-----:R-:W4:Y:S04]  /*15380*/  LDL.LU R185, [R1+0x7b0] ;  /* 0x0007b00001b97983 */ /* 0x001f280000300800 */
[----:B------:R-:W-:Y:S01]  /*15390*/  STL [R1+0x770], R188 ;  /* 0x000770bc01007387 */ /* 0x000fe20000100800 */
[----:B------:R-:W-:Y:S02]  /*153a0*/  IADD3 R191, P5, R191, UR24, RZ ;  /* 0x00000018bfbf7c10 */ /* 0x000fe4000ffbe0ff */
[----:B------:R-:W-:Y:S02]  /*153b0*/  IADD3.X R4, R4, UR25, RZ, P4, !PT ;  /* 0x0000001904047c10 */ /* 0x000fe4000a7fe4ff */
[----:B------:R-:W-:-:S03]  /*153c0*/  IADD3 R189, P4, R189, UR24, RZ ;  /* 0x00000018bdbd7c10 */ /* 0x000fc6000ff9e0ff */
[----:B------:R0:W-:Y:S04]  /*153d0*/  STL [R1+0x73c], R4 ;  /* 0x00073c0401007387 */ /* 0x0001e80000100800 */
[----:B0-----:R-:W4:Y:S01]  /*153e0*/  LDL.LU R4, [R1+0xfc0] ;  /* 0x000fc00001047983 */ /* 0x001f220000300800 */
[----:B------:R-:W-:-:S03]  /*153f0*/  IADD3.X R3, R3, UR25, RZ, P6, !PT ;  /* 0x0000001903037c10 */ /* 0x000fc6000b7fe4ff */
[----:B------:R-:W4:Y:S04]  /*15400*/  LDL.LU R188, [R1+0x7b8] ;  /* 0x0007b80001bc7983 */ /* 0x000f280000300800 */
[----:B------:R0:W-:Y:S04]  /*15410*/  STL [R1+0x778], R189 ;  /* 0x000778bd01007387 */ /* 0x0001e80000100800 */
[----:B0-----:R-:W4:Y:S04]  /*15420*/  LDL.LU R189, [R1+0x784] ;  /* 0x0007840001bd7983 */ /* 0x001f280000300800 */
[----:B------:R-:W4:Y:S04]  /*15430*/  LDL.LU R180, [R1+0x7c0] ;  /* 0x0007c00001b47983 */ /* 0x000f280000300800 */
[----:B------:R-:W-:Y:S04]  /*15440*/  STL [R1+0x744], R190 ;  /* 0x000744be01007387 */ /* 0x000fe80000100800 */
[----:B------:R0:W-:Y:S04]  /*15450*/  STL [R1+0x74c], R3 ;  /* 0x00074c0301007387 */ /* 0x0001e80000100800 */
[----:B------:R1:W-:Y:S04]  /*15460*/  STL [R1+0x780], R191 ;  /* 0x000780bf01007387 */ /* 0x0003e80000100800 */
[----:B0-----:R-:W4:Y:S01]  /*15470*/  LDL.LU R3, [R1+0xfbc] ;  /* 0x000fbc0001037983 */ /* 0x001f220000300800 */
[----:B------:R-:W-:-:S02]  /*15480*/  IADD3 R184, P6, R184, UR24, RZ ;  /* 0x00000018b8b87c10 */ /* 0x000fc4000ffde0ff */
[----:B------:R-:W-:Y:S01]  /*15490*/  IADD3.X R192, R192, UR25, RZ, P0, !PT ;  /* 0x00000019c0c07c10 */ /* 0x000fe200087fe4ff */
[----:B------:R-:W4:Y:S01]  /*154a0*/  LDL.LU R181, [R1+0x7c8] ;  /* 0x0007c80001b57983 */ /* 0x000f220000300800 */
[----:B------:R-:W-:-:S03]  /*154b0*/  IADD3 R193, P0, R193, UR24, RZ ;  /* 0x00000018c1c17c10 */ /* 0x000fc6000ff1e0ff */
[----:B------:R-:W4:Y:S04]  /*154c0*/  LDL.LU R190, [R1+0x794] ;  /* 0x0007940001be7983 */ /* 0x000f280000300800 */
[----:B-1----:R-:W4:Y:S04]  /*154d0*/  LDL.LU R191, [R1+0x7d0] ;  /* 0x0007d00001bf7983 */ /* 0x002f280000300800 */
[----:B------:R-:W4:Y:S04]  /*154e0*/  LDL.LU R182, [R1+0x7d8] ;  /* 0x0007d80001b67983 */ /* 0x000f280000300800 */
[----:B------:R-:W-:Y:S04]  /*154f0*/  STL [R1+0x788], R184 ;  /* 0x000788b801007387 */ /* 0x000fe80000100800 */
[----:B------:R-:W4:Y:S04]  /*15500*/  LDL.LU R183, [R1+0x7a4] ;  /* 0x0007a40001b77983 */ /* 0x000f280000300800 */
[----:B------:R0:W-:Y:S04]  /*15510*/  STL [R1+0x754], R192 ;  /* 0x000754c001007387 */ /* 0x0001e80000100800 */
[----:B0-----:R-:W4:Y:S04]  /*15520*/  LDL.LU R192, [R1+0x7e0] ;  /* 0x0007e00001c07983 */ /* 0x001f280000300800 */
[----:B------:R-:W-:Y:S01]  /*15530*/  STL [R1+0x790], R193 ;  /* 0x000790c101007387 */ /* 0x000fe20000100800 */
[----:B--2---:R-:W-:-:S05]  /*15540*/  IADD3.X R6, R6, UR25, RZ, P1, !PT ;  /* 0x0000001906067c10 */ /* 0x004fca0008ffe4ff */
[----:B------:R0:W-:Y:S01]  /*15550*/  STL [R1+0x75c], R6 ;  /* 0x00075c0601007387 */ /* 0x0001e20000100800 */
[----:B---3--:R-:W-:-:S03]  /*15560*/  IADD3 R194, P1, R194, UR24, RZ ;  /* 0x00000018c2c27c10 */ /* 0x008fc6000ff3e0ff */
[----:B0-----:R-:W2:Y:S04]  /*15570*/  LDL.LU R6, [R1+0xfb8] ;  /* 0x000fb80001067983 */ /* 0x001ea80000300800 */
[----:B------:R-:W3:Y:S04]  /*15580*/  LDL.LU R193, [R1+0x7e8] ;  /* 0x0007e80001c17983 */ /* 0x000ee80000300800 */
[----:B------:R0:W-:Y:S01]  /*15590*/  STL [R1+0x798], R194 ;  /* 0x000798c201007387 */ /* 0x0001e20000100800 */
[----:B----4-:R-:W-:-:S03]  /*155a0*/  IADD3.X R195, R195, UR25, RZ, P2, !PT ;  /* 0x00000019c3c37c10 */ /* 0x010fc600097fe4ff */
[----:B0-----:R-:W4:Y:S04]  /*155b0*/  LDL.LU R194, [R1+0x7b4] ;  /* 0x0007b40001c27983 */ /* 0x001f280000300800 */
[----:B------:R0:W-:Y:S01]  /*155c0*/  STL [R1+0x764], R195 ;  /* 0x000764c301007387 */ /* 0x0001e20000100800 */
[----:B------:R-:W-:-:S03]  /*155d0*/  IADD3 R186, P2, R186, UR24, RZ ;  /* 0x00000018baba7c10 */ /* 0x000fc6000ff5e0ff */
[----:B0-----:R-:W3:Y:S01]  /*155e0*/  LDL.LU R195, [R1+0x7f0] ;  /* 0x0007f00001c37983 */ /* 0x001ee20000300800 */
[----:B------:R-:W-:Y:S02]  /*155f0*/  IADD3.X R2, R2, UR25, RZ, P3, !PT ;  /* 0x0000001902027c10 */ /* 0x000fe40009ffe4ff */
[----:B------:R-:W-:-:S03]  /*15600*/  IADD3 R187, P3, R187, UR24, RZ ;  /* 0x00000018bbbb7c10 */ /* 0x000fc6000ff7e0ff */
[----:B------:R0:W-:Y:S01]  /*15610*/  STL [R1+0x76c], R2 ;  /* 0x00076c0201007387 */ /* 0x0001e20000100800 */
[----:B------:R-:W-:-:S03]  /*15620*/  IADD3.X R179, R179, UR25, RZ, P4, !PT ;  /* 0x00000019b3b37c10 */ /* 0x000fc6000a7fe4ff */
[----:B0-----:R-:W3:Y:S04]  /*15630*/  LDL.LU R2, [R1+0xfb4] ;  /* 0x000fb40001027983 */ /* 0x001ee80000300800 */
[----:B------:R0:W-:Y:S04]  /*15640*/  STL [R1+0x7a0], R186 ;  /* 0x0007a0ba01007387 */ /* 0x0001e80000100800 */
[----:B------:R-:W3:Y:S01]  /*15650*/  LDL.LU R184, [R1+0x7f8] ;  /* 0x0007f80001b87983 */ /* 0x000ee20000300800 */
[----:B------:R-:W-:-:S03]  /*15660*/  IADD3 R185, P4, R185, UR24, RZ ;  /* 0x00000018b9b97c10 */ /* 0x000fc6000ff9e0ff */
[----:B0-----:R-:W3:Y:S04]  /*15670*/  LDL.LU R186, [R1+0x7c4] ;  /* 0x0007c40001ba7983 */ /* 0x001ee80000300800 */
[----:B------:R0:W-:Y:S04]  /*15680*/  STL [R1+0x7a8], R187 ;  /* 0x0007a8bb01007387 */ /* 0x0001e80000100800 */
[----:B0-----:R-:W3:Y:S01]  /*15690*/  LDL.LU R187, [R1+0x800] ;  /* 0x0008000001bb7983 */ /* 0x001ee20000300800 */
[----:B------:R-:W-:-:S05]  /*156a0*/  IADD3.X R4, R4, UR25, RZ, P5, !PT ;  /* 0x0000001904047c10 */ /* 0x000fca000affe4ff */
[----:B------:R0:W-:Y:S01]  /*156b0*/  STL [R1+0x77c], R4 ;  /* 0x00077c0401007387 */ /* 0x0001e20000100800 */
[----:B------:R-:W-:-:S03]  /*156c0*/  IADD3 R188, P5, R188, UR24, RZ ;  /* 0x00000018bcbc7c10 */ /* 0x000fc6000ffbe0ff */
[----:B------:R-:W-:Y:S04]  /*156d0*/  STL [R1+0x774], R179 ;  /* 0x000774b301007387 */ /* 0x000fe80000100800 */
[----:B0-----:R-:W3:Y:S01]  /*156e0*/  LDL.LU R4, [R1+0xfb0] ;  /* 0x000fb00001047983 */ /* 0x001ee20000300800 */
[----:B------:R-:W-:-:S03]  /*156f0*/  IADD3.X R189, R189, UR25, RZ, P6, !PT ;  /* 0x00000019bdbd7c10 */ /* 0x000fc6000b7fe4ff */
[----:B------:R0:W-:Y:S04]  /*15700*/  STL [R1+0x7b0], R185 ;  /* 0x0007b0b901007387 */ /* 0x0001e80000100800 */
[----:B0-----:R-:W3:Y:S04]  /*15710*/  LDL.LU R185, [R1+0x808] ;  /* 0x0008080001b97983 */ /* 0x001ee80000300800 */
[----:B------:R0:W-:Y:S01]  /*15720*/  STL [R1+0x7b8], R188 ;  /* 0x0007b8bc01007387 */ /* 0x0001e20000100800 */
[----:B------:R-:W-:-:S03]  /*15730*/  IADD3.X R3, R3, UR25, RZ, P0, !PT ;  /* 0x0000001903037c10 */ /* 0x000fc600087fe4ff */
[----:B0-----:R-:W3:Y:S04]  /*15740*/  LDL.LU R188, [R1+0x7d4] ;  /* 0x0007d40001bc7983 */ /* 0x001ee80000300800 */
[----:B------:R0:W-:Y:S04]  /*15750*/  STL [R1+0x784], R189 ;  /* 0x000784bd01007387 */ /* 0x0001e80000100800 */
[----:B0-----:R-:W3:Y:S04]  /*15760*/  LDL.LU R189, [R1+0x810] ;  /* 0x0008100001bd7983 */ /* 0x001ee80000300800 */
[----:B------:R0:W-:Y:S04]  /*15770*/  STL [R1+0x78c], R3 ;  /* 0x00078c0301007387 */ /* 0x0001e80000100800 */
[----:B0-----:R-:W3:Y:S01]  /*15780*/  LDL.LU R3, [R1+0xfac] ;  /* 0x000fac0001037983 */ /* 0x001ee20000300800 */
[----:B------:R-:W-:-:S02]  /*15790*/  IADD3 R180, P6, R180, UR24, RZ ;  /* 0x00000018b4b47c10 */ /* 0x000fc4000ffde0ff */
[----:B------:R-:W-:Y:S02]  /*157a0*/  IADD3 R181, P0, R181, UR24, RZ ;  /* 0x00000018b5b57c10 */ /* 0x000fe4000ff1e0ff */
[----:B------:R-:W-:Y:S01]  /*157b0*/  IADD3.X R190, R190, UR25, RZ, P1, !PT ;  /* 0x00000019bebe7c10 */ /* 0x000fe20008ffe4ff */
[----:B------:R-:W-:Y:S01]  /*157c0*/  STL [R1+0x7c0], R180 ;  /* 0x0007c0b401007387 */ /* 0x000fe20000100800 */
[----:B------:R-:W-:-:S03]  /*157d0*/  IADD3 R191, P1, R191, UR24, RZ ;  /* 0x00000018bfbf7c10 */ /* 0x000fc6000ff3e0ff */
[----:B------:R-:W-:Y:S01]  /*157e0*/  STL [R1+0x7c8], R181 ;  /* 0x0007c8b501007387 */ /* 0x000fe20000100800 */
[----:B------:R-:W-:Y:S02]  /*157f0*/  IADD3.X R183, R183, UR25, RZ, P3, !PT ;  /* 0x00000019b7b77c10 */ /* 0x000fe40009ffe4ff */
[----:B------:R-:W-:Y:S02]  /*15800*/  IADD3 R192, P3, R192, UR24, RZ ;  /* 0x00000018c0c07c10 */ /* 0x000fe4000ff7e0ff */
[----:B--2---:R-:W-:-:S05]  /*15810*/  IADD3.X R6, R6, UR25, RZ, P2, !PT ;  /* 0x0000001906067c10 */ /* 0x004fca00097fe4ff */
[----:B------:R0:W-:Y:S04]  /*15820*/  STL [R1+0x79c], R6 ;  /* 0x00079c0601007387 */ /* 0x0001e80000100800 */
[----:B------:R1:W-:Y:S01]  /*15830*/  STL [R1+0x794], R190 ;  /* 0x000794be01007387 */ /* 0x0003e20000100800 */
[----:B------:R-:W-:-:S03]  /*15840*/  IADD3 R182, P2, R182, UR24, RZ ;  /* 0x00000018b6b67c10 */ /* 0x000fc6000ff5e0ff */
[----:B0-----:R-:W2:Y:S04]  /*15850*/  LDL.LU R6, [R1+0xfa8] ;  /* 0x000fa80001067983 */ /* 0x001ea80000300800 */
[----:B------:R0:W-:Y:S04]  /*15860*/  STL [R1+0x7d0], R191 ;  /* 0x0007d0bf01007387 */ /* 0x0001e80000100800 */
[----:B-1----:R-:W2:Y:S01]  /*15870*/  LDL.LU R190, [R1+0x818] ;  /* 0x0008180001be7983 */ /* 0x002ea20000300800 */
[----:B----4-:R-:W-:-:S03]  /*15880*/  IADD3.X R194, R194, UR25, RZ, P5, !PT ;  /* 0x00000019c2c27c10 */ /* 0x010fc6000affe4ff */
[----:B0-----:R-:W4:Y:S04]  /*15890*/  LDL.LU R191, [R1+0x7e4] ;  /* 0x0007e40001bf7983 */ /* 0x001f280000300800 */
[----:B------:R0:W-:Y:S04]  /*158a0*/  STL [R1+0x7e0], R192 ;  /* 0x0007e0c001007387 */ /* 0x0001e80000100800 */
[----:B------:R-:W-:Y:S01]  /*158b0*/  STL [R1+0x7d8], R182 ;  /* 0x0007d8b601007387 */ /* 0x000fe20000100800 */
[----:B---3--:R-:W-:-:S03]  /*158c0*/  IADD3 R195, P5, R195, UR24, RZ ;  /* 0x00000018c3c37c10 */ /* 0x008fc6000ffbe0ff */
[----:B0-----:R-:W3:Y:S04]  /*158d0*/  LDL.LU R192, [R1+0x820] ;  /* 0x0008200001c07983 */ /* 0x001ee80000300800 */
[----:B------:R-:W-:Y:S01]  /*158e0*/  STL [R1+0x7a4], R183 ;  /* 0x0007a4b701007387 */ /* 0x000fe20000100800 */
[----:B------:R-:W-:Y:S02]  /*158f0*/  IADD3.X R2, R2, UR25, RZ, P4, !PT ;  /* 0x0000001902027c10 */ /* 0x000fe4000a7fe4ff */
[----:B------:R-:W-:-:S03]  /*15900*/  IADD3 R193, P4, R193, UR24, RZ ;  /* 0x00000018c1c17c10 */ /* 0x000fc6000ff9e0ff */
[----:B------:R0:W-:Y:S04]  /*15910*/  STL [R1+0x7ac], R2 ;  /* 0x0007ac0201007387 */ /* 0x0001e80000100800 */
[----:B0-----:R-:W3:Y:S04]  /*15920*/  LDL.LU R2, [R1+0xfa4] ;  /* 0x000fa40001027983 */ /* 0x001ee80000300800 */
[----:B------:R0:W-:Y:S01]  /*15930*/  STL [R1+0x7e8], R193 ;  /* 0x0007e8c101007387 */ /* 0x0001e20000100800 */
[----:B------:R-:W-:-:S03]  /*15940*/  IADD3.X R186, R186, UR25, RZ, P0, !PT ;  /* 0x00000019baba7c10 */ /* 0x000fc600087fe4ff */
[----:B0-----:R-:W3:Y:S04]  /*15950*/  LDL.LU R193, [R1+0x828] ;  /* 0x0008280001c17983 */ /* 0x001ee80000300800 */
[----:B------:R0:W-:Y:S01]  /*15960*/  STL [R1+0x7b4], R194 ;  /* 0x0007b4c201007387 */ /* 0x0001e20000100800 */
[----:B------:R-:W-:-:S03]  /*15970*/  IADD3 R187, P0, R187, UR24, RZ ;  /* 0x00000018bbbb7c10 */ /* 0x000fc6000ff1e0ff */
[----:B0-----:R-:W3:Y:S01]  /*15980*/  LDL.LU R194, [R1+0x7f4] ;  /* 0x0007f40001c27983 */ /* 0x001ee20000300800 */
[----:B------:R-:W-:Y:S02]  /*15990*/  IADD3.X R4, R4, UR25, RZ, P6, !PT ;  /* 0x0000001904047c10 */ /* 0x000fe4000b7fe4ff */
[----:B------:R-:W-:-:S03]  /*159a0*/  IADD3 R184, P6, R184, UR24, RZ ;  /* 0x00000018b8b87c10 */ /* 0x000fc6000ffde0ff */
[----:B------:R0:W-:Y:S04]  /*159b0*/  STL [R1+0x7bc], R4 ;  /* 0x0007bc0401007387 */ /* 0x0001e80000100800 */
[----:B------:R1:W-:Y:S04]  /*159c0*/  STL [R1+0x7f0], R195 ;  /* 0x0007f0c301007387 */ /* 0x0003e80000100800 */
[----:B0-----:R-:W3:Y:S04]  /*159d0*/  LDL.LU R4, [R1+0xfa0] ;  /* 0x000fa00001047983 */ /* 0x001ee80000300800 */
[----:B-1----:R-:W3:Y:S04]  /*159e0*/  LDL.LU R195, [R1+0x830] ;  /* 0x0008300001c37983 */ /* 0x002ee80000300800 */
[----:B------:R-:W3:Y:S04]  /*159f0*/  LDL.LU R178, [R1+0x838] ;  /* 0x0008380001b27983 */ /* 0x000ee80000300800 */
[----:B------:R-:W-:Y:S04]  /*15a00*/  STL [R1+0x7f8], R184 ;  /* 0x0007f8b801007387 */ /* 0x000fe80000100800 */
[----:B------:R0:W-:Y:S04]  /*15a10*/  STL [R1+0x7c4], R186 ;  /* 0x0007c4ba01007387 */ /* 0x0001e80000100800 */
[----:B0-----:R-:W3:Y:S04]  /*15a20*/  LDL.LU R186, [R1+0x804] ;  /* 0x0008040001ba7983 */ /* 0x001ee80000300800 */
[----:B------:R0:W-:Y:S04]  /*15a30*/  STL [R1+0x800], R187 ;  /* 0x000800bb01007387 */ /* 0x0001e80000100800 */
[----:B0-----:R-:W3:Y:S01]  /*15a40*/  LDL.LU R187, [R1+0x840] ;  /* 0x0008400001bb7983 */ /* 0x001ee20000300800 */
[----:B------:R-:W-:-:S05]  /*15a50*/  IADD3.X R3, R3, UR25, RZ, P1, !PT ;  /* 0x0000001903037c10 */ /* 0x000fca0008ffe4ff */
[----:B------:R0:W-:Y:S04]  /*15a60*/  STL [R1+0x7cc], R3 ;  /* 0x0007cc0301007387 */ /* 0x0001e80000100800 */
[----:B0-----:R-:W3:Y:S01]  /*15a70*/  LDL.LU R3, [R1+0xf9c] ;  /* 0x000f9c0001037983 */ /* 0x001ee20000300800 */
[----:B------:R-:W-:Y:S02]  /*15a80*/  IADD3.X R188, R188, UR25, RZ, P2, !PT ;  /* 0x00000019bcbc7c10 */ /* 0x000fe400097fe4ff */
[----:B------:R-:W-:Y:S02]  /*15a90*/  IADD3 R185, P1, R185, UR24, RZ ;  /* 0x00000018b9b97c10 */ /* 0x000fe4000ff3e0ff */
[----:B------:R-:W-:Y:S01]  /*15aa0*/  IADD3 R189, P2, R189, UR24, RZ ;  /* 0x00000018bdbd7c10 */ /* 0x000fe2000ff5e0ff */
[----:B------:R0:W-:Y:S04]  /*15ab0*/  STL [R1+0x7d4], R188 ;  /* 0x0007d4bc01007387 */ /* 0x0001e80000100800 */
[----:B0-----:R-:W3:Y:S04]  /*15ac0*/  LDL.LU R188, [R1+0x848] ;  /* 0x0008480001bc7983 */ /* 0x001ee80000300800 */
[----:B------:R-:W-:Y:S04]  /*15ad0*/  STL [R1+0x808], R185 ;  /* 0x000808b901007387 */ /* 0x000fe80000100800 */
[----:B------:R-:W3:Y:S04]  /*15ae0*/  LDL.LU R179, [R1+0x814] ;  /* 0x0008140001b37983 */ /* 0x000ee80000300800 */
[----:B------:R-:W3:Y:S04]  /*15af0*/  LDL.LU R180, [R1+0x850] ;  /* 0x0008500001b47983 */ /* 0x000ee80000300800 */
[----:B------:R-:W-:Y:S01]  /*15b00*/  STL [R1+0x810], R189 ;  /* 0x000810bd01007387 */ /* 0x000fe20000100800 */
[----:B--2---:R-:W-:-:S05]  /*15b10*/  IADD3.X R6, R6, UR25, RZ, P3, !PT ;  /* 0x0000001906067c10 */ /* 0x004fca0009ffe4ff */
[----:B------:R0:W-:Y:S01]  /*15b20*/  STL [R1+0x7dc], R6 ;  /* 0x0007dc0601007387 */ /* 0x0001e20000100800 */
[----:B------:R-:W-:-:S03]  /*15b30*/  IADD3 R190, P3, R190, UR24, RZ ;  /* 0x00000018bebe7c10 */ /* 0x000fc6000ff7e0ff */
[----:B0-----:R-:W2:Y:S01]  /*15b40*/  LDL.LU R6, [R1+0xf98] ;  /* 0x000f980001067983 */ /* 0x001ea20000300800 */
[----:B----4-:R-:W-:-:S03]  /*15b50*/  IADD3.X R191, R191, UR25, RZ, P4, !PT ;  /* 0x00000019bfbf7c10 */ /* 0x010fc6000a7fe4ff */
[----:B------:R-:W4:Y:S04]  /*15b60*/  LDL.LU R181, [R1+0x858] ;  /* 0x0008580001b57983 */ /* 0x000f280000300800 */
[----:B------:R-:W4:Y:S04]  /*15b70*/  LDL.LU R182, [R1+0x824] ;  /* 0x0008240001b67983 */ /* 0x000f280000300800 */
[----:B------:R-:W4:Y:S01]  /*15b80*/  LDL.LU R189, [R1+0x860] ;  /* 0x0008600001bd7983 */ /* 0x000f220000300800 */
[----:B---3--:R-:W-:-:S03]  /*15b90*/  IADD3 R192, P4, R192, UR24, RZ ;  /* 0x00000018c0c07c10 */ /* 0x008fc6000ff9e0ff */
[----:B------:R-:W3:Y:S04]  /*15ba0*/  LDL.LU R183, [R1+0x868] ;  /* 0x0008680001b77983 */ /* 0x000ee80000300800 */
[----:B------:R-:W3:Y:S04]  /*15bb0*/  LDL.LU R184, [R1+0x834] ;  /* 0x0008340001b87983 */ /* 0x000ee80000300800 */
[----:B------:R0:W-:Y:S04]  /*15bc0*/  STL [R1+0x818], R190 ;  /* 0x000818be01007387 */ /* 0x0001e80000100800 */
[----:B0-----:R-:W3:Y:S01]  /*15bd0*/  LDL.LU R190, [R1+0x870] ;  /* 0x0008700001be7983 */ /* 0x001ee20000300800 */
[----:B------:R-:W-:-:S03]  /*15be0*/  IADD3.X R2, R2, UR25, RZ, P5, !PT ;  /* 0x0000001902027c10 */ /* 0x000fc6000affe4ff */
[----:B------:R-:W-:Y:S04]  /*15bf0*/  STL [R1+0x7e4], R191 ;  /* 0x0007e4bf01007387 */ /* 0x000fe80000100800 */
[----:B------:R0:W-:Y:S01]  /*15c00*/  STL [R1+0x7ec], R2 ;  /* 0x0007ec0201007387 */ /* 0x0001e20000100800 */
[----:B------:R-:W-:-:S03]  /*15c10*/  IADD3 R193, P5, R193, UR24, RZ ;  /* 0x00000018c1c17c10 */ /* 0x000fc6000ffbe0ff */
[----:B0-----:R-:W3:Y:S04]  /*15c20*/  LDL.LU R2, [R1+0xf94] ;  /* 0x000f940001027983 */ /* 0x001ee80000300800 */
[----:B------:R0:W-:Y:S04]  /*15c30*/  STL [R1+0x820], R192 ;  /* 0x000820c001007387 */ /* 0x0001e80000100800 */
[----:B------:R-:W3:Y:S01]  /*15c40*/  LDL.LU R185, [R1+0x878] ;  /* 0x0008780001b97983 */ /* 0x000ee20000300800 */
[----:B------:R-:W-:-:S03]  /*15c50*/  IADD3.X R194, R194, UR25, RZ, P6, !PT ;  /* 0x00000019c2c27c10 */ /* 0x000fc6000b7fe4ff */
[----:B0-----:R-:W3:Y:S04]  /*15c60*/  LDL.LU R192, [R1+0x844] ;  /* 0x0008440001c07983 */ /* 0x001ee80000300800 */
[----:B------:R-:W3:Y:S04]  /*15c70*/  LDL.LU R191, [R1+0x880] ;  /* 0x0008800001bf7983 */ /* 0x000ee80000300800 */
[----:B------:R0:W-:Y:S04]  /*15c80*/  STL [R1+0x828], R193 ;  /* 0x000828c101007387 */ /* 0x0001e80000100800 */
[----:B0-----:R-:W3:Y:S04]  /*15c90*/  LDL.LU R193, [R1+0x888] ;  /* 0x0008880001c17983 */ /* 0x001ee80000300800 */
[----:B------:R-:W-:Y:S01]  /*15ca0*/  STL [R1+0x7f4], R194 ;  /* 0x0007f4c201007387 */ /* 0x000fe20000100800 */
[----:B------:R-:W-:-:S02]  /*15cb0*/  IADD3.X R4, R4, UR25, RZ, P0, !PT ;  /* 0x0000001904047c10 */ /* 0x000fc400087fe4ff */
[----:B------:R-:W-:-:S03]  /*15cc0*/  IADD3 R195, P6, R195, UR24, RZ ;  /* 0x00000018c3c37c10 */ /* 0x000fc6000ffde0ff */
[----:B------:R0:W-:Y:S01]  /*15cd0*/  STL [R1+0x7fc], R4 ;  /* 0x0007fc0401007387 */ /* 0x0001e20000100800 */
[----:B------:R-:W-:-:S03]  /*15ce0*/  IADD3 R178, P0, R178, UR24, RZ ;  /* 0x00000018b2b27c10 */ /* 0x000fc6000ff1e0ff */
[----:B0-----:R-:W3:Y:S04]  /*15cf0*/  LDL.LU R4, [R1+0xf90] ;  /* 0x000f900001047983 */ /* 0x001ee80000300800 */
[----:B------:R0:W-:Y:S04]  /*15d00*/  STL [R1+0x830], R195 ;  /* 0x000830c301007387 */ /* 0x0001e80000100800 */
[----:B------:R-:W3:Y:S01]  /*15d10*/  LDL.LU R194, [R1+0x854] ;  /* 0x0008540001c27983 */ /* 0x000ee20000300800 */
[----:B------:R-:W-:-:S03]  /*15d20*/  IADD3.X R186, R186, UR25, RZ, P1, !PT ;  /* 0x00000019baba7c10 */ /* 0x000fc60008ffe4ff */
[----:B0-----:R-:W3:Y:S04]  /*15d30*/  LDL.LU R195, [R1+0x890] ;  /* 0x0008900001c37983 */ /* 0x001ee80000300800 */
[----:B------:R-:W-:Y:S01]  /*15d40*/  STL [R1+0x838], R178 ;  /* 0x000838b201007387 */ /* 0x000fe20000100800 */
[----:B------:R-:W-:-:S05]  /*15d50*/  IADD3.X R3, R3, UR25, RZ, P2, !PT ;  /* 0x0000001903037c10 */ /* 0x000fca00097fe4ff */
[----:B------:R0:W-:Y:S04]  /*15d60*/  STL [R1+0x80c], R3 ;  /* 0x00080c0301007387 */ /* 0x0001e80000100800 */
[----:B------:R1:W-:Y:S04]  /*15d70*/  STL [R1+0x804], R186 ;  /* 0x000804ba01007387 */ /* 0x0003e80000100800 */
[----:B0-----:R-:W3:Y:S01]  /*15d80*/  LDL.LU R3, [R1+0xf8c] ;  /* 0x000f8c0001037983 */ /* 0x001ee20000300800 */
[----:B------:R-:W-:Y:S02]  /*15d90*/  IADD3 R187, P1, R187, UR24, RZ ;  /* 0x00000018bbbb7c10 */ /* 0x000fe4000ff3e0ff */
[----:B------:R-:W-:-:S03]  /*15da0*/  IADD3 R188, P2, R188, UR24, RZ ;  /* 0x00000018bcbc7c10 */ /* 0x000fc6000ff5e0ff */
[----:B------:R0:W-:Y:S01]  /*15db0*/  STL [R1+0x840], R187 ;  /* 0x000840bb01007387 */ /* 0x0001e20000100800 */
[----:B------:R-:W-:-:S03]  /*15dc0*/  IADD3.X R179, R179, UR25, RZ, P3, !PT ;  /* 0x00000019b3b37c10 */ /* 0x000fc60009ffe4ff */
[----:B-1----:R-:W3:Y:S04]  /*15dd0*/  LDL.LU R186, [R1+0x898] ;  /* 0x0008980001ba7983 */ /* 0x002ee80000300800 */
[----:B0-----:R-:W3:Y:S04]  /*15de0*/  LDL.LU R187, [R1+0x864] ;  /* 0x0008640001bb7983 */ /* 0x001ee80000300800 */
[----:B------:R0:W-:Y:S01]  /*15df0*/  STL [R1+0x848], R188 ;  /* 0x000848bc01007387 */ /* 0x0001e20000100800 */
[----:B------:R-:W-:-:S03]  /*15e00*/  IADD3 R180, P3, R180, UR24, RZ ;  /* 0x00000018b4b47c10 */ /* 0x000fc6000ff7e0ff */
[----:B0-----:R-:W3:Y:S01]  /*15e10*/  LDL.LU R188, [R1+0x8a0] ;  /* 0x0008a00001bc7983 */ /* 0x001ee20000300800 */
[----:B--2---:R-:W-:-:S05]  /*15e20*/  IADD3.X R6, R6, UR25, RZ, P4, !PT ;  /* 0x0000001906067c10 */ /* 0x004fca000a7fe4ff */
[----:B------:R0:W-:Y:S04]  /*15e30*/  STL [R1+0x81c], R6 ;  /* 0x00081c0601007387 */ /* 0x0001e80000100800 */
[----:B------:R-:W-:Y:S01]  /*15e40*/  STL [R1+0x814], R179 ;  /* 0x000814b301007387 */ /* 0x000fe20000100800 */
[----:B----4-:R-:W-:-:S03]  /*15e50*/  IADD3 R181, P4, R181, UR24, RZ ;  /* 0x00000018b5b57c10 */ /* 0x010fc6000ff9e0ff */
[----:B0-----:R-:W2:Y:S01]  /*15e60*/  LDL.LU R6, [R1+0xf88] ;  /* 0x000f880001067983 */ /* 0x001ea20000300800 */
[----:B------:R-:W-:-:S03]  /*15e70*/  IADD3.X R182, R182, UR25, RZ, P5, !PT ;  /* 0x00000019b6b67c10 */ /* 0x000fc6000affe4ff */
[----:B------:R-:W-:Y:S01]  /*15e80*/  STL [R1+0x850], R180 ;  /* 0x000850b401007387 */ /* 0x000fe20000100800 */
[----:B------:R-:W-:-:S03]  /*15e90*/  IADD3 R189, P5, R189, UR24, RZ ;  /* 0x00000018bdbd7c10 */ /* 0x000fc6000ffbe0ff */
[----:B------:R-:W-:Y:S01]  /*15ea0*/  STL [R1+0x858], R181 ;  /* 0x000858b501007387 */ /* 0x000fe20000100800 */
[----:B---3--:R-:W-:Y:S02]  /*15eb0*/  IADD3.X R184, R184, UR25, RZ, P0, !PT ;  /* 0x00000019b8b87c10 */ /* 0x008fe400087fe4ff */
[----:B------:R-:W-:Y:S02]  /*15ec0*/  IADD3 R190, P0, R190, UR24, RZ ;  /* 0x00000018bebe7c10 */ /* 0x000fe4000ff1e0ff */
[----:B------:R-:W-:-:S05]  /*15ed0*/  IADD3.X R2, R2, UR25, RZ, P6, !PT ;  /* 0x0000001902027c10 */ /* 0x000fca000b7fe4ff */
[----:B------:R0:W-:Y:S01]  /*15ee0*/  STL [R1+0x82c], R2 ;  /* 0x00082c0201007387 */ /* 0x0001e20000100800 */
[----:B------:R-:W-:-:S03]  /*15ef0*/  IADD3 R183, P6, R183, UR24, RZ ;  /* 0x00000018b7b77c10 */ /* 0x000fc6000ffde0ff */
[----:B------:R-:W-:Y:S04]  /*15f00*/  STL [R1+0x824], R182 ;  /* 0x000824b601007387 */ /* 0x000fe80000100800 */
[----:B0-----:R-:W3:Y:S01]  /*15f10*/  LDL.LU R2, [R1+0xf84] ;  /* 0x000f840001027983 */ /* 0x001ee20000300800 */
[----:B------:R-:W-:-:S03]  /*15f20*/  IADD3.X R192, R192, UR25, RZ, P2, !PT ;  /* 0x00000019c0c07c10 */ /* 0x000fc600097fe4ff */
[----:B------:R0:W-:Y:S01]  /*15f30*/  STL [R1+0x860], R189 ;  /* 0x000860bd01007387 */ /* 0x0001e20000100800 */
[----:B------:R-:W-:-:S03]  /*15f40*/  IADD3 R191, P2, R191, UR24, RZ ;  /* 0x00000018bfbf7c10 */ /* 0x000fc6000ff5e0ff */
[----:B0-----:R-:W4:Y:S04]  /*15f50*/  LDL.LU R189, [R1+0x8a8] ;  /* 0x0008a80001bd7983 */ /* 0x001f280000300800 */
[----:B------:R0:W-:Y:S04]  /*15f60*/  STL [R1+0x870], R190 ;  /* 0x000870be01007387 */ /* 0x0001e80000100800 */
[----:B------:R-:W-:Y:S04]  /*15f70*/  STL [R1+0x868], R183 ;  /* 0x000868b701007387 */ /* 0x000fe80000100800 */
[----:B0-----:R-:W4:Y:S04]  /*15f80*/  LDL.LU R190, [R1+0x874] ;  /* 0x0008740001be7983 */ /* 0x001f280000300800 */
[----:B------:R-:W-:Y:S01]  /*15f90*/  STL [R1+0x834], R184 ;  /* 0x000834b801007387 */ /* 0x000fe20000100800 */
[----:B------:R-:W-:-:S02]  /*15fa0*/  IADD3.X R4, R4, UR25, RZ, P1, !PT ;  /* 0x0000001904047c10 */ /* 0x000fc40008ffe4ff */
[----:B------:R-:W-:-:S03]  /*15fb0*/  IADD3 R185, P1, R185, UR24, RZ ;  /* 0x00000018b9b97c10 */ /* 0x000fc6000ff3e0ff */
[----:B------:R0:W-:Y:S04]  /*15fc0*/  STL [R1+0x83c], R4 ;  /* 0x00083c0401007387 */ /* 0x0001e80000100800 */
[----:B0-----:R-:W4:Y:S04]  /*15fd0*/  LDL.LU R4, [R1+0xf80] ;  /* 0x000f800001047983 */ /* 0x001f280000300800 */
[----:B------:R0:W-:Y:S04]  /*15fe0*/  STL [R1+0x844], R192 ;  /* 0x000844c001007387 */ /* 0x0001e80000100800 */
        /* <DEDUP_REMOVED lines=8> */
[----:B------:R0:W-:Y:S04]  /*16070*/  STL [R1+0x888], R193 ;  /* 0x000888c101007387 */ /* 0x0001e80000100800 */
[----:B0-----:R-:W4:Y:S01]  /*16080*/  LDL.LU R193, [R1+0x884] ;  /* 0x0008840001c17983 */ /* 0x001f220000300800 */
[----:B------:R-:W-:-:S02]  /*16090*/  IADD3.X R194, R194, UR25, RZ, P4, !PT ;  /* 0x00000019c2c27c10 */ /* 0x000fc4000a7fe4ff */
[----:B------:R-:W-:Y:S01]  /*160a0*/  IADD3 R195, P4, R195, UR24, RZ ;  /* 0x00000018c3c37c10 */ /* 0x000fe2000ff9e0ff */
[----:B------:R-:W4:Y:S04]  /*160b0*/  LDL.LU R176, [R1+0x8c0] ;  /* 0x0008c00001b07983 */ /* 0x000f280000300800 */
[----:B------:R-:W-:Y:S01]  /*160c0*/  STL [R1+0x854], R194 ;  /* 0x000854c201007387 */ /* 0x000fe20000100800 */
[----:B------:R-:W-:Y:S02]  /*160d0*/  IADD3.X R187, R187, UR25, RZ, P6, !PT ;  /* 0x00000019bbbb7c10 */ /* 0x000fe4000b7fe4ff */
[----:B------:R-:W-:Y:S02]  /*160e0*/  IADD3 R188, P6, R188, UR24, RZ ;  /* 0x00000018bcbc7c10 */ /* 0x000fe4000ffde0ff */
[----:B--2---:R-:W-:-:S02]  /*160f0*/  IADD3.X R6, R6, UR25, RZ, P5, !PT ;  /* 0x0000001906067c10 */ /* 0x004fc4000affe4ff */
[----:B------:R-:W-:-:S03]  /*16100*/  IADD3 R186, P5, R186, UR24, RZ ;  /* 0x00000018baba7c10 */ /* 0x000fc6000ffbe0ff */
[----:B------:R0:W-:Y:S04]  /*16110*/  STL [R1+0x85c], R6 ;  /* 0x00085c0601007387 */ /* 0x0001e80000100800 */
[----:B------:R1:W-:Y:S04]  /*16120*/  STL [R1+0x890], R195 ;  /* 0x000890c301007387 */ /* 0x0003e80000100800 */
[----:B0-----:R-:W2:Y:S04]  /*16130*/  LDL.LU R6, [R1+0xf78] ;  /* 0x000f780001067983 */ /* 0x001ea80000300800 */
[----:B------:R-:W2:Y:S04]  /*16140*/  LDL.LU R194, [R1+0x8c8] ;  /* 0x0008c80001c27983 */ /* 0x000ea80000300800 */
[----:B-1----:R-:W2:Y:S04]  /*16150*/  LDL.LU R195, [R1+0x894] ;  /* 0x0008940001c37983 */ /* 0x002ea80000300800 */
[----:B------:R-:W2:Y:S04]  /*16160*/  LDL.LU R177, [R1+0x8d0] ;  /* 0x0008d00001b17983 */ /* 0x000ea80000300800 */
[----:B------:R-:W-:Y:S04]  /*16170*/  STL [R1+0x898], R186 ;  /* 0x000898ba01007387 */ /* 0x000fe80000100800 */
[----:B------:R-:W2:Y:S04]  /*16180*/  LDL.LU R178, [R1+0x8d8] ;  /* 0x0008d80001b27983 */ /* 0x000ea80000300800 */
[----:B------:R-:W-:Y:S04]  /*16190*/  STL [R1+0x864], R187 ;  /* 0x000864bb01007387 */ /* 0x000fe80000100800 */
[----:B------:R-:W2:Y:S04]  /*161a0*/  LDL.LU R179, [R1+0x8a4] ;  /* 0x0008a40001b37983 */ /* 0x000ea80000300800 */
[----:B------:R-:W2:Y:S04]  /*161b0*/  LDL.LU R180, [R1+0x8e0] ;  /* 0x0008e00001b47983 */ /* 0x000ea80000300800 */
[----:B------:R-:W-:Y:S01]  /*161c0*/  STL [R1+0x8a0], R188 ;  /* 0x0008a0bc01007387 */ /* 0x000fe20000100800 */
[----:B---3--:R-:W-:-:S05]  /*161d0*/  IADD3.X R2, R2, UR25, RZ, P0, !PT ;  /* 0x0000001902027c10 */ /* 0x008fca00087fe4ff */
[----:B------:R0:W-:Y:S04]  /*161e0*/  STL [R1+0x86c], R2 ;  /* 0x00086c0201007387 */ /* 0x0001e80000100800 */
[----:B0-----:R-:W3:Y:S01]  /*161f0*/  LDL.LU R2, [R1+0xf74] ;  /* 0x000f740001027983 */ /* 0x001ee20000300800 */
[----:B----4-:R-:W-:-:S03]  /*16200*/  IADD3 R189, P0, R189, UR24, RZ ;  /* 0x00000018bdbd7c10 */ /* 0x010fc6000ff1e0ff */
[----:B------:R-:W4:Y:S04]  /*16210*/  LDL.LU R181, [R1+0x8e8] ;  /* 0x0008e80001b57983 */ /* 0x000f280000300800 */
[----:B------:R-:W4:Y:S04]  /*16220*/  LDL.LU R182, [R1+0x8b4] ;  /* 0x0008b40001b67983 */ /* 0x000f280000300800 */
[----:B------:R-:W4:Y:S01]  /*16230*/  LDL.LU R183, [R1+0x8f0] ;  /* 0x0008f00001b77983 */ /* 0x000f220000300800 */
[----:B------:R-:W-:-:S03]  /*16240*/  IADD3.X R190, R190, UR25, RZ, P1, !PT ;  /* 0x00000019bebe7c10 */ /* 0x000fc60008ffe4ff */
[----:B------:R-:W4:Y:S04]  /*16250*/  LDL.LU R184, [R1+0x8f8] ;  /* 0x0008f80001b87983 */ /* 0x000f280000300800 */
[----:B------:R-:W4:Y:S04]  /*16260*/  LDL.LU R185, [R1+0x8c4] ;  /* 0x0008c40001b97983 */ /* 0x000f280000300800 */
[----:B------:R-:W4:Y:S04]  /*16270*/  LDL.LU R186, [R1+0x900] ;  /* 0x0009000001ba7983 */ /* 0x000f280000300800 */
[----:B------:R0:W-:Y:S04]  /*16280*/  STL [R1+0x8a8], R189 ;  /* 0x0008a8bd01007387 */ /* 0x0001e80000100800 */
[----:B------:R-:W4:Y:S04]  /*16290*/  LDL.LU R187, [R1+0x908] ;  /* 0x0009080001bb7983 */ /* 0x000f280000300800 */
[----:B------:R-:W4:Y:S04]  /*162a0*/  LDL.LU R188, [R1+0x8d4] ;  /* 0x0008d40001bc7983 */ /* 0x000f280000300800 */
[----:B0-----:R-:W4:Y:S04]  /*162b0*/  LDL.LU R189, [R1+0x910] ;  /* 0x0009100001bd7983 */ /* 0x001f280000300800 */
[----:B------:R0:W-:Y:S01]  /*162c0*/  STL [R1+0x874], R190 ;  /* 0x000874be01007387 */ /* 0x0001e20000100800 */
[----:B------:R-:W-:-:S03]  /*162d0*/  IADD3.X R4, R4, UR25, RZ, P2, !PT ;  /* 0x0000001904047c10 */ /* 0x000fc600097fe4ff */
[----:B0-----:R-:W4:Y:S01]  /*162e0*/  LDL.LU R190, [R1+0x918] ;  /* 0x0009180001be7983 */ /* 0x001f220000300800 */
[----:B------:R-:W-:-:S05]  /*162f0*/  IADD3 R192, P1, R192, UR24, RZ ;  /* 0x00000018c0c07c10 */ /* 0x000fca000ff3e0ff */
[----:B------:R0:W-:Y:S04]  /*16300*/  STL [R1+0x8b0], R192 ;  /* 0x0008b0c001007387 */ /* 0x0001e80000100800 */
[----:B0-----:R-:W4:Y:S04]  /*16310*/  LDL.LU R192, [R1+0x8e4] ;  /* 0x0008e40001c07983 */ /* 0x001f280000300800 */
[----:B------:R0:W-:Y:S04]  /*16320*/  STL [R1+0x87c], R4 ;  /* 0x00087c0401007387 */ /* 0x0001e80000100800 */
[----:B0-----:R-:W4:Y:S01]  /*16330*/  LDL.LU R4, [R1+0xf70] ;  /* 0x000f700001047983 */ /* 0x001f220000300800 */
[----:B------:R-:W-:-:S02]  /*16340*/  IADD3.X R3, R3, UR25, RZ, P4, !PT ;  /* 0x0000001903037c10 */ /* 0x000fc4000a7fe4ff */
[----:B------:R-:W-:-:S05]  /*16350*/  IADD3 R191, P2, R191, UR24, RZ ;  /* 0x00000018bfbf7c10 */ /* 0x000fca000ff5e0ff */
[----:B------:R0:W-:Y:S01]  /*16360*/  STL [R1+0x8b8], R191 ;  /* 0x0008b8bf01007387 */ /* 0x0001e20000100800 */
[----:B------:R-:W-:-:S03]  /*16370*/  IADD3.X R193, R193, UR25, RZ, P3, !PT ;  /* 0x00000019c1c17c10 */ /* 0x000fc60009ffe4ff */
[----:B0-----:R-:W4:Y:S04]  /*16380*/  LDL.LU R191, [R1+0x928] ;  /* 0x0009280001bf7983 */ /* 0x001f280000300800 */
[----:B------:R0:W-:Y:S04]  /*16390*/  STL [R1+0x884], R193 ;  /* 0x000884c101007387 */ /* 0x0001e80000100800 */
[----:B0-----:R-:W4:Y:S04]  /*163a0*/  LDL.LU R193, [R1+0x8f4] ;  /* 0x0008f40001c17983 */ /* 0x001f280000300800 */
[----:B------:R0:W-:Y:S04]  /*163b0*/  STL [R1+0x88c], R3 ;  /* 0x00088c0301007387 */ /* 0x0001e80000100800 */
[----:B0-----:R-:W4:Y:S01]  /*163c0*/  LDL.LU R3, [R1+0xf6c] ;  /* 0x000f6c0001037983 */ /* 0x001f220000300800 */
[----:B------:R-:W-:-:S05]  /*163d0*/  IADD3 R176, P3, R176, UR24, RZ ;  /* 0x00000018b0b07c10 */ /* 0x000fca000ff7e0ff */
[----:B------:R-:W-:Y:S01]  /*163e0*/  STL [R1+0x8c0], R176 ;  /* 0x0008c0b001007387 */ /* 0x000fe20000100800 */
[----:B--2---:R-:W-:Y:S02]  /*163f0*/  IADD3.X R6, R6, UR25, RZ, P6, !PT ;  /* 0x0000001906067c10 */ /* 0x004fe4000b7fe4ff */
[----:B------:R-:W-:Y:S02]  /*16400*/  IADD3 R194, P4, R194, UR24, RZ ;  /* 0x00000018c2c27c10 */ /* 0x000fe4000ff9e0ff */
[----:B------:R-:W-:-:S03]  /*16410*/  IADD3.X R195, R195, UR25, RZ, P5, !PT ;  /* 0x00000019c3c37c10 */ /* 0x000fc6000affe4ff */
[----:B------:R0:W-:Y:S01]  /*16420*/  STL [R1+0x8c8], R194 ;  /* 0x0008c8c201007387 */ /* 0x0001e20000100800 */
[----:B------:R-:W-:-:S03]  /*16430*/  IADD3 R177, P5, R177, UR24, RZ ;  /* 0x00000018b1b17c10 */ /* 0x000fc6000ffbe0ff */
[----:B0-----:R-:W2:Y:S01]  /*16440*/  LDL.LU R194, [R1+0x90c] ;  /* 0x00090c0001c27983 */ /* 0x001ea20000300800 */
[----:B------:R-:W-:-:S03]  /*16450*/  IADD3 R178, P6, R178, UR24, RZ ;  /* 0x00000018b2b27c10 */ /* 0x000fc6000ffde0ff */
[----:B------:R0:W-:Y:S01]  /*16460*/  STL [R1+0x894], R195 ;  /* 0x000894c301007387 */ /* 0x0001e20000100800 */
[----:B------:R-:W-:-:S03]  /*16470*/  IADD3.X R179, R179, UR25, RZ, P0, !PT ;  /* 0x00000019b3b37c10 */ /* 0x000fc600087fe4ff */
[----:B0-----:R-:W2:Y:S01]  /*16480*/  LDL.LU R195, [R1+0x914] ;  /* 0x0009140001c37983 */ /* 0x001ea20000300800 */
[----:B------:R-:W-:-:S03]  /*16490*/  IADD3 R180, P0, R180, UR24, RZ ;  /* 0x00000018b4b47c10 */ /* 0x000fc6000ff1e0ff */
[----:B------:R0:W-:Y:S04]  /*164a0*/  STL [R1+0x89c], R6 ;  /* 0x00089c0601007387 */ /* 0x0001e80000100800 */
[----:B0-----:R-:W2:Y:S04]  /*164b0*/  LDL.LU R6, [R1+0xf68] ;  /* 0x000f680001067983 */ /* 0x001ea80000300800 */
[----:B------:R-:W-:Y:S01]  /*164c0*/  STL [R1+0x8d0], R177 ;  /* 0x0008d0b101007387 */ /* 0x000fe20000100800 */
[----:B---3--:R-:W-:-:S03]  /*164d0*/  IADD3.X R2, R2, UR25, RZ, P1, !PT ;  /* 0x0000001902027c10 */ /* 0x008fc60008ffe4ff */
[----:B------:R-:W-:Y:S01]  /*164e0*/  STL [R1+0x8d8], R178 ;  /* 0x0008d8b201007387 */ /* 0x000fe20000100800 */
[----:B----4-:R-:W-:-:S03]  /*164f0*/  IADD3 R181, P1, R181, UR24, RZ ;  /* 0x00000018b5b57c10 */ /* 0x010fc6000ff3e0ff */
[----:B------:R0:W-:Y:S01]  /*16500*/  STL [R1+0x8ac], R2 ;  /* 0x0008ac0201007387 */ /* 0x0001e20000100800 */
[----:B------:R-:W-:-:S03]  /*16510*/  IADD3.X R182, R182, UR25, RZ, P2, !PT ;  /* 0x00000019b6b67c10 */ /* 0x000fc600097fe4ff */
[----:B------:R-:W-:Y:S01]  /*16520*/  STL [R1+0x8a4], R179 ;  /* 0x0008a4b301007387 */ /* 0x000fe20000100800 */
[----:B------:R-:W-:-:S03]  /*16530*/  IADD3 R183, P2, R183, UR24, RZ ;  /* 0x00000018b7b77c10 */ /* 0x000fc6000ff5e0ff */
[----:B0-----:R-:W3:Y:S04]  /*16540*/  LDL.LU R2, [R1+0xf64] ;  /* 0x000f640001027983 */ /* 0x001ee80000300800 */
[----:B------:R-:W-:Y:S01]  /*16550*/  STL [R1+0x8e0], R180 ;  /* 0x0008e0b401007387 */ /* 0x000fe20000100800 */
[----:B------:R-:W-:-:S03]  /*16560*/  IADD3.X R185, R185, UR25, RZ, P4, !PT ;  /* 0x00000019b9b97c10 */ /* 0x000fc6000a7fe4ff */
[----:B------:R-:W-:Y:S01]  /*16570*/  STL [R1+0x8e8], R181 ;  /* 0x0008e8b501007387 */ /* 0x000fe20000100800 */
[----:B------:R-:W-:Y:S02]  /*16580*/  IADD3.X R4, R4, UR25, RZ, P3, !PT ;  /* 0x0000001904047c10 */ /* 0x000fe40009ffe4ff */
[----:B------:R-:W-:-:S03]  /*16590*/  IADD3 R184, P3, R184, UR24, RZ ;  /* 0x00000018b8b87c10 */ /* 0x000fc6000ff7e0ff */
[----:B------:R0:W-:Y:S04]  /*165a0*/  STL [R1+0x8bc], R4 ;  /* 0x0008bc0401007387 */ /* 0x0001e80000100800 */
[----:B------:R-:W-:Y:S04]  /*165b0*/  STL [R1+0x8b4], R182 ;  /* 0x0008b4b601007387 */ /* 0x000fe80000100800 */
[----:B0-----:R-:W4:Y:S04]  /*165c0*/  LDL.LU R4, [R1+0xf60] ;  /* 0x000f600001047983 */ /* 0x001f280000300800 */
[----:B------:R-:W-:Y:S04]  /*165d0*/  STL [R1+0x8f0], R183 ;  /* 0x0008f0b701007387 */ /* 0x000fe80000100800 */
[----:B------:R-:W-:Y:S01]  /*165e0*/  STL [R1+0x8f8], R184 ;  /* 0x0008f8b801007387 */ /* 0x000fe20000100800 */
[----:B------:R-:W-:-:S05]  /*165f0*/  IADD3.X R3, R3, UR25, RZ, P5, !PT ;  /* 0x0000001903037c10 */ /* 0x000fca000affe4ff */
[----:B------:R0:W-:Y:S04]  /*16600*/  STL [R1+0x8cc], R3 ;  /* 0x0008cc0301007387 */ /* 0x0001e80000100800 */
[----:B------:R-:W-:Y:S04]  /*16610*/  STL [R1+0x8c4], R185 ;  /* 0x0008c4b901007387 */ /* 0x000fe80000100800 */
[----:B0-----:R-:W4:Y:S01]  /*16620*/  LDL.LU R3, [R1+0xf5c] ;  /* 0x000f5c0001037983 */ /* 0x001f220000300800 */
[----:B------:R-:W-:Y:S02]  /*16630*/  IADD3 R186, P4, R186, UR24, RZ ;  /* 0x00000018baba7c10 */ /* 0x000fe4000ff9e0ff */
[----:B------:R-:W-:-:S02]  /*16640*/  IADD3 R187, P5, R187, UR24, RZ ;  /* 0x00000018bbbb7c10 */ /* 0x000fc4000ffbe0ff */
[----:B------:R-:W-:Y:S01]  /*16650*/  IADD3.X R188, R188, UR25, RZ, P6, !PT ;  /* 0x00000019bcbc7c10 */ /* 0x000fe2000b7fe4ff */
[----:B------:R-:W-:Y:S01]  /*16660*/  STL [R1+0x900], R186 ;  /* 0x000900ba01007387 */ /* 0x000fe20000100800 */
[----:B------:R-:W-:Y:S02]  /*16670*/  IADD3 R189, P6, R189, UR24, RZ ;  /* 0x00000018bdbd7c10 */ /* 0x000fe4000ffde0ff */
[----:B------:R-:W-:Y:S01]  /*16680*/  IADD3.X R192, R192, UR25, RZ, P1, !PT ;  /* 0x00000019c0c07c10 */ /* 0x000fe20008ffe4ff */
[----:B------:R-:W-:Y:S01]  /*16690*/  STL [R1+0x908], R187 ;  /* 0x000908bb01007387 */ /* 0x000fe20000100800 */
[----:B------:R-:W-:Y:S02]  /*166a0*/  IADD3.X R193, R193, UR25, RZ, P3, !PT ;  /* 0x00000019c1c17c10 */ /* 0x000fe40009ffe4ff */
[----:B--2---:R-:W-:Y:S02]  /*166b0*/  IADD3.X R6, R6, UR25, RZ, P0, !PT ;  /* 0x0000001906067c10 */ /* 0x004fe400087fe4ff */
[----:B------:R-:W-:-:S03]  /*166c0*/  IADD3 R190, P0, R190, UR24, RZ ;  /* 0x00000018bebe7c10 */ /* 0x000fc6000ff1e0ff */
[----:B------:R0:W-:Y:S04]  /*166d0*/  STL [R1+0x8dc], R6 ;  /* 0x0008dc0601007387 */ /* 0x0001e80000100800 */
[----:B------:R-:W-:Y:S04]  /*166e0*/  STL [R1+0x8d4], R188 ;  /* 0x0008d4bc01007387 */ /* 0x000fe80000100800 */
[----:B0-----:R-:W2:Y:S04]  /*166f0*/  LDL.LU R6, [R1+0xf58] ;  /* 0x000f580001067983 */ /* 0x001ea80000300800 */
[----:B------:R-:W-:Y:S04]  /*16700*/  STL [R1+0x910], R189 ;  /* 0x000910bd01007387 */ /* 0x000fe80000100800 */
[----:B------:R0:W-:Y:S01]  /*16710*/  STL [R1+0x8e4], R192 ;  /* 0x0008e4c001007387 */ /* 0x0001e20000100800 */
[----:B---3--:R-:W-:-:S03]  /*16720*/  IADD3.X R2, R2, UR25, RZ, P2, !PT ;  /* 0x0000001902027c10 */ /* 0x008fc600097fe4ff */
[----:B------:R-:W-:Y:S01]  /*16730*/  STL [R1+0x918], R190 ;  /* 0x000918be01007387 */ /* 0x000fe20000100800 */
[----:B------:R-:W-:Y:S02]  /*16740*/  IADD3 R191, P2, R191, UR24, RZ ;  /* 0x00000018bfbf7c10 */ /* 0x000fe4000ff5e0ff */
[----:B----4-:R-:W-:Y:S01]  /*16750*/  IADD3.X R4, R4, UR25, RZ, P4, !PT ;  /* 0x0000001904047c10 */ /* 0x010fe2000a7fe4ff */
[----:B------:R-:W-:Y:S01]  /*16760*/  WARPGROUP.ARRIVE ;  /* 0x00000000000079c5 */ /* 0x000fe20000000000 */
[----:B------:R-:W-:Y:S01]  /*16770*/  IADD3 R3, P1, R3, UR24, RZ ;  /* 0x0000001803037c10 */ /* 0x000fe2000ff3e0ff */
[----:B------:R-:W-:Y:S01]  /*16780*/  UMOV UR20, UR16 ;  /* 0x0000001000147c82 */ /* 0x000fe20008000000 */
[----:B------:R-:W-:Y:S01]  /*16790*/  IADD3.X R194, R194, UR25, RZ, P6, !PT ;  /* 0x00000019c2c27c10 */ /* 0x000fe2000b7fe4ff */
[----:B------:R-:W-:Y:S01]  /*167a0*/  UMOV UR21, UR17 ;  /* 0x0000001100157c82 */ /* 0x000fe20008000000 */
[----:B------:R-:W-:Y:S01]  /*167b0*/  IADD3.X R195, R195, UR25, RZ, P0, !PT ;  /* 0x00000019c3c37c10 */ /* 0x000fe200087fe4ff */
[----:B------:R1:W-:Y:S01]  /*167c0*/  STL [R1+0x920], R3 ;  /* 0x0009200301007387 */ /* 0x0003e20000100800 */
[----:B------:R-:W-:Y:S01]  /*167d0*/  UMOV UR22, UR10 ;  /* 0x0000000a00167c82 */ /* 0x000fe20008000000 */
[----:B------:R-:W-:Y:S01]  /*167e0*/  UMOV UR23, UR11 ;  /* 0x0000000b00177c82 */ /* 0x000fe20008000000 */
[----:B0-----:R-:W0:Y:S01]  /*167f0*/  LDC R192, c[0x0][0x238] ;  /* 0x00008e00ffc07b82 */ /* 0x001e220000000800 */
[----:B------:R-:W-:Y:S01]  /*16800*/  QGMMA.64x256x32.F32.E4M3.E4M3 R24, gdesc[UR20], R24, gsb0 ;  /* 0x03e00000141879f3 */ /* 0x000fe20008000818 */
[----:B-1----:R-:W3:Y:S04]  /*16810*/  LDL.LU R3, [R1+0xf54] ;  /* 0x000f540001037983 */ /* 0x002ee80000300800 */
[----:B------:R1:W-:Y:S04]  /*16820*/  STL [R1+0x8ec], R2 ;  /* 0x0008ec0201007387 */ /* 0x0003e80000100800 */
[----:B-1----:R-:W4:Y:S04]  /*16830*/  LDL.LU R2, [R1+0xf50] ;  /* 0x000f500001027983 */ /* 0x002f280000300800 */
[----:B------:R-:W-:Y:S04]  /*16840*/  STL [R1+0x928], R191 ;  /* 0x000928bf01007387 */ /* 0x000fe80000100800 */
[----:B------:R1:W-:Y:S04]  /*16850*/  STL [R1+0x8fc], R4 ;  /* 0x0008fc0401007387 */ /* 0x0003e80000100800 */
[----:B------:R-:W-:Y:S04]  /*16860*/  STL [R1+0x8f4], R193 ;  /* 0x0008f4c101007387 */ /* 0x000fe80000100800 */
[----:B-1----:R-:W3:Y:S01]  /*16870*/  LDL.LU R4, [R1+0xf4c] ;  /* 0x000f4c0001047983 */ /* 0x002ee20000300800 */
[----:B--2---:R-:W-:-:S02]  /*16880*/  IADD3.X R6, R6, UR25, RZ, P1, !PT ;  /* 0x0000001906067c10 */ /* 0x004fc40008ffe4ff */
[----:B----4-:R-:W-:-:S05]  /*16890*/  IADD3.X R2, R2, UR25, RZ, P5, !PT ;  /* 0x0000001902027c10 */ /* 0x010fca000affe4ff */
[----:B------:R1:W-:Y:S04]  /*168a0*/  STL [R1+0x904], R2 ;  /* 0x0009040201007387 */ /* 0x0003e80000100800 */
[----:B-1----:R-:W2:Y:S01]  /*168b0*/  LDL.LU R2, [R1+0xf48] ;  /* 0x000f480001027983 */ /* 0x002ea20000300800 */
[----:B---3--:R-:W-:-:S03]  /*168c0*/  IADD3.X R4, R4, UR25, RZ, P2, !PT ;  /* 0x0000001904047c10 */ /* 0x008fc600097fe4ff */
[----:B------:R1:W-:Y:S04]  /*168d0*/  STL [R1+0x91c], R6 ;  /* 0x00091c0601007387 */ /* 0x0003e80000100800 */
[----:B------:R-:W-:Y:S04]  /*168e0*/  STL [R1+0x90c], R194 ;  /* 0x00090cc201007387 */ /* 0x000fe80000100800 */
[----:B-1----:R3:W5:Y:S04]  /*168f0*/  LDL.LU R6, [R1+0xf44] ;  /* 0x000f440001067983 */ /* 0x0027680000300800 */
[----:B------:R-:W-:Y:S04]  /*16900*/  STL [R1+0x914], R195 ;  /* 0x000914c301007387 */ /* 0x000fe80000100800 */
[----:B------:R1:W-:Y:S04]  /*16910*/  STL [R1+0x924], R4 ;  /* 0x0009240401007387 */ /* 0x0003e80000100800 */
[----:B-1----:R3:W5:Y:S01]  /*16920*/  LDL.LU R4, [R1+0xf40] ;  /* 0x000f400001047983 */ /* 0x0027620000300800 */
[----:B------:R-:W1:Y:S01]  /*16930*/  S2R R196, SR_TID.X ;  /* 0x0000000000c47919 */ /* 0x000e620000002100 */
[----:B------:R-:W-:-:S05]  /*16940*/  VIADD R199, R199, 0xffffffff ;  /* 0xffffffffc7c77836 */ /* 0x000fca0000000000 */
[----:B------:R-:W-:Y:S01]  /*16950*/  ISETP.NE.U32.AND P3, PT, R199, RZ, PT ;  /* 0x000000ffc700720c */ /* 0x000fe20003f65070 */
[----:B0-----:R-:W-:Y:S01]  /*16960*/  IMAD.SHL.U32 R8, R192, 0x20, RZ ;  /* 0x00000020c0087824 */ /* 0x001fe200078e00ff */
[----:B------:R-:W-:-:S04]  /*16970*/  WARPGROUP.DEPBAR.LE gsb0, 0x0 ;  /* 0x00008000000079c5 */ /* 0x000fc80000010000 */
[----:B------:R-:W-:Y:S01]  /*16980*/  IADD3 R3, P4, R8, R3, RZ ;  /* 0x0000000308037210 */ /* 0x000fe20007f9e0ff */
[----:B------:R-:W-:Y:S01]  /*16990*/  VIADD R0, R0, 0xffffffe0 ;  /* 0xffffffe000007836 */ /* 0x000fe20000000000 */
[----:B-1----:R-:W-:Y:S02]  /*169a0*/  LOP3.LUT R196, R196, 0x7f, RZ, 0xc0, !PT ;  /* 0x0000007fc4c47812 */ /* 0x002fe400078ec0ff */
[----:B--2---:R-:W-:-:S03]  /*169b0*/  LEA.HI.X.SX32 R2, R8, R2, 0x1, P4 ;  /* 0x0000000208027211 */ /* 0x004fc600020f0eff */
[----:B---3--:R-:W-:Y:S06]  /*169c0*/  @P3 BRA `(.L_x_1) ;  /* 0xffffff6400bc3947 */ /* 0x008fec000383ffff */
.L_x_0:
[----:B------:R-:W3:Y:S01]  /*169d0*/  LDL.LU R166, [R1+0x400] ;  /* 0x0004000001a67983 */ /* 0x000ee20000300800 */
[----:B------:R-:W-:Y:S01]  /*169e0*/  ULDC UR6, c[0x0][0x248] ;  /* 0x0000920000067ab9 */ /* 0x000fe20000000800 */
[----:B------:R-:W-:Y:S01]  /*169f0*/  MOV R0, UR32 ;  /* 0x0000002000007c02 */ /* 0x000fe20008000f00 */
[----:B------:R-:W-:Y:S01]  /*16a00*/  ULDC.64 UR8, c[0x0][0x228] ;  /* 0x00008a0000087ab9 */ /* 0x000fe20000000a00 */
[----:B------:R-:W4:Y:S01]  /*16a10*/  LDL.LU R20, [R1+0x404] ;  /* 0x0004040001147983 */ /* 0x000f220000300800 */
[----:B------:R-:W-:Y:S01]  /*16a20*/  ULDC UR7, c[0x0][0x22c] ;  /* 0x00008b0000077ab9 */ /* 0x000fe20000000800 */
[----:B------:R-:W-:Y:S01]  /*16a30*/  LOP3.LUT R2, R2, 0xfeffffff, RZ, 0xc0, !PT ;  /* 0xfeffffff02027812 */ /* 0x000fe200078ec0ff */
[----:B------:R-:W-:Y:S01]  /*16a40*/  ULDC UR61, c[0x0][0x22c] ;  /* 0x00008b00003d7ab9 */ /* 0x000fe20000000800 */
[----:B------:R-:W4:Y:S01]  /*16a50*/  LDL.LU R165, [R1+0x410] ;  /* 0x0004100001a57983 */ /* 0x000f220000300800 */
[----:B------:R-:W-:Y:S01]  /*16a60*/  ULDC UR32, c[0x0][0x22c] ;  /* 0x00008b0000207ab9 */ /* 0x000fe20000000800 */
[C---:B-----5:R-:W-:Y:S01]  /*16a70*/  VIADD R251, R4.reuse, 0xb2 ;  /* 0x000000b204fb7836 */ /* 0x060fe20000000000 */
[----:B------:R-:W-:Y:S01]  /*16a80*/  ULDC UR60, c[0x0][0x22c] ;  /* 0x00008b00003c7ab9 */ /* 0x000fe20000000800 */
[----:B------:R-:W4:Y:S01]  /*16a90*/  LDL.LU R18, [R1+0x414] ;  /* 0x0004140001127983 */ /* 0x000f220000300800 */
[C---:B------:R-:W-:Y:S01]  /*16aa0*/  VIADD R240, R4.reuse, 0xb3 ;  /* 0x000000b304f07836 */ /* 0x040fe20000000000 */
[----:B------:R-:W-:Y:S01]  /*16ab0*/  ULDC UR59, c[0x0][0x22c] ;  /* 0x00008b00003b7ab9 */ /* 0x000fe20000000800 */
[C---:B------:R-:W-:Y:S01]  /*16ac0*/  VIADD R250, R4.reuse, 0xb4 ;  /* 0x000000b404fa7836 */ /* 0x040fe20000000000 */
        /* <DEDUP_REMOVED lines=76> */
[----:B--2---:R-:W2:Y:S01]  /*16f90*/  LDL.LU R15, [R1+0x4a4] ;  /* 0x0004a400010f7983 */ /* 0x004ea20000300800 */
[C---:B------:R-:W-:Y:S01]  /*16fa0*/  VIADD R203, R4.reuse, 0xdc ;  /* 0x000000dc04cb7836 */ /* 0x040fe20000000000 */
[----:B------:R-:W-:Y:S01]  /*16fb0*/  ULDC UR39, c[0x0][0x22c] ;  /* 0x00008b0000277ab9 */ /* 0x000fe20000000800 */
[C---:B------:R-:W-:Y:S01]  /*16fc0*/  VIADD R202, R4.reuse, 0xdd ;  /* 0x000000dd04ca7836 */ /* 0x040fe20000000000 */
[----:B------:R-:W2:Y:S01]  /*16fd0*/  LDL.LU R14, [R1+0x4a8] ;  /* 0x0004a800010e7983 */ /* 0x000ea20000300800 */
        /* <DEDUP_REMOVED lines=19> */
[----:B------:R0:W-:Y:S01]  /*17110*/  STL [R1+0xf98], R9 ;  /* 0x000f980901007387 */ /* 0x0001e20000100800 */
[C---:B------:R-:W-:Y:S01]  /*17120*/  VIADD R190, R4.reuse, 0xe9 ;  /* 0x000000e904be7836 */ /* 0x040fe20000000000 */
[----:B------:R-:W-:Y:S01]  /*17130*/  ULDC UR31, c[0x0][0x22c] ;  /* 0x00008b00001f7ab9 */ /* 0x000fe20000000800 */
[C---:B------:R-:W-:Y:S01]  /*17140*/  VIADD R188, R4.reuse, 0xea ;  /* 0x000000ea04bc7836 */ /* 0x040fe20000000000 */
[----:B------:R-:W-:Y:S01]  /*17150*/  STL [R1+0xf94], R242 ;  /* 0x000f94f201007387 */ /* 0x000fe20000100800 */
[C---:B------:R-:W-:Y:S01]  /*17160*/  VIADD R185, R4.reuse, 0xeb ;  /* 0x000000eb04b97836 */ /* 0x040fe20000000000 */
[----:B------:R-:W-:Y:S01]  /*17170*/  ULDC UR30, c[0x0][0x22c] ;  /* 0x00008b00001e7ab9 */ /* 0x000fe20000000800 */
[C---:B------:R-:W-:Y:S01]  /*17180*/  VIADD R187, R4.reuse, 0xec ;  /* 0x000000ec04bb7836 */ /* 0x040fe20000000000 */
[----:B------:R-:W-:Y:S01]  /*17190*/  STL [R1+0xf90], R243 ;  /* 0x000f90f301007387 */ /* 0x000fe20000100800 */
[C---:B------:R-:W-:Y:S01]  /*171a0*/  VIADD R186, R4.reuse, 0xed ;  /* 0x000000ed04ba7836 */ /* 0x040fe20000000000 */
[----:B0-----:R-:W-:Y:S01]  /*171b0*/  MOV R9, UR33 ;  /* 0x0000002100097c02 */ /* 0x001fe20008000f00 */
[----:B------:R-:W-:Y:S01]  /*171c0*/  ULDC UR33, c[0x0][0x22c] ;  /* 0x00008b0000217ab9 */ /* 0x000fe20000000800 */
[----:B------:R-:W-:Y:S01]  /*171d0*/  STL [R1+0xf8c], R244 ;  /* 0x000f8cf401007387 */ /* 0x000fe20000100800 */
        /* <DEDUP_REMOVED lines=9> */
[----:B------:R-:W-:Y:S01]  /*17270*/  ULDC UR27, c[0x0][0x22c] ;  /* 0x00008b00001b7ab9 */ /* 0x000fe20000000800 */
[----:B------:R-:W-:Y:S01]  /*17280*/  VIADD R252, R4, 0x193 ;  /* 0x0000019304fc7836 */ /* 0x000fe20000000000 */
[----:B------:R-:W-:Y:S01]  /*17290*/  STL [R1+0xf80], R247 ;  /* 0x000f80f701007387 */ /* 0x000fe20000100800 */
[----:B------:R-:W-:Y:S01]  /*172a0*/  ULDC UR26, c[0x0][0x22c] ;  /* 0x00008b00001a7ab9 */ /* 0x000fe20000000800 */
[----:B------:R-:W-:Y:S01]  /*172b0*/  ULDC UR24, c[0x0][0x22c] ;  /* 0x00008b0000187ab9 */ /* 0x000fe20000000800 */
[----:B------:R-:W-:Y:S01]  /*172c0*/  ULDC UR25, c[0x0][0x22c] ;  /* 0x00008b0000197ab9 */ /* 0x000fe20000000800 */
        /* <DEDUP_REMOVED lines=12> */
[----:B------:R0:W-:Y:S01]  /*17390*/  STL [R1+0x9a0], R0 ;  /* 0x0009a00001007387 */ /* 0x0001e20000100800 */
[----:B------:R-:W-:Y:S01]  /*173a0*/  ULDC UR14, c[0x0][0x22c] ;  /* 0x00008b00000e7ab9 */ /* 0x000fe20000000800 */
[----:B------:R-:W-:Y:S01]  /*173b0*/  ULDC UR13, c[0x0][0x22c] ;  /* 0x00008b00000d7ab9 */ /* 0x000fe20000000800 */
[----:B------:R-:W-:Y:S01]  /*173c0*/  ULDC UR12, c[0x0][0x22c] ;  /* 0x00008b00000c7ab9 */ /* 0x000fe20000000800 */
[----:B------:R-:W-:Y:S01]  /*173d0*/  ULDC UR11, c[0x0][0x22c] ;  /* 0x00008b00000b7ab9 */ /* 0x000fe20000000800 */
[----:B------:R-:W-:Y:S01]  /*173e0*/  ULDC UR10, c[0x0][0x22c] ;  /* 0x00008b00000a7ab9 */ /* 0x000fe20000000800 */
[----:B------:R-:W-:Y:S01]  /*173f0*/  ULDC UR4, c[0x0][0x22c] ;  /* 0x00008b0000047ab9 */ /* 0x000fe20000000800 */
[----:B---3--:R-:W-:-:S04]  /*17400*/  IMAD.MOV.U32 R169, RZ, RZ, R166 ;  /* 0x000000ffffa97224 */ /* 0x008fc800078e00a6 */
[----:B------:R-:W-:Y:S02]  /*17410*/  IMAD.MOV.U32 R172, RZ, RZ, R169 ;  /* 0x000000ffffac7224 */ /* 0x000fe400078e00a9 */
[----:B----4-:R-:W-:-:S04]  /*17420*/  IMAD.MOV.U32 R168, RZ, RZ, R165 ;  /* 0x000000ffffa87224 */ /* 0x010fc800078e00a5 */
[----:B------:R-:W-:Y:S02]  /*17430*/  IMAD.MOV.U32 R171, RZ, RZ, R168 ;  /* 0x000000ffffab7224 */ /* 0x000fe400078e00a8 */
[----:B------:R-:W-:Y:S02]  /*17440*/  IMAD.MOV.U32 R167, RZ, RZ, R164 ;  /* 0x000000ffffa77224 */ /* 0x000fe400078e00a4 */
[----:B------:R-:W-:Y:S02]  /*17450*/  IMAD.MOV.U32 R166, RZ, RZ, R163 ;  /* 0x000000ffffa67224 */ /* 0x000fe400078e00a3 */
[----:B------:R-:W-:Y:S02]  /*17460*/  IMAD.MOV.U32 R170, RZ, RZ, R167 ;  /* 0x000000ffffaa7224 */ /* 0x000fe400078e00a7 */
        /* <DEDUP_REMOVED lines=34> */
[----:B--2---:R-:W-:Y:S02]  /*17690*/  IMAD.MOV.U32 R19, RZ, RZ, R15 ;  /* 0x000000ffff137224 */ /* 0x004fe400078e000f */
[----:B------:R-:W-:Y:S02]  /*176a0*/  IMAD.MOV.U32 R152, RZ, RZ, R21 ;  /* 0x000000ffff987224 */ /* 0x000fe400078e0015 */
[----:B------:R-:W-:Y:S02]  /*176b0*/  IMAD.MOV.U32 R16, RZ, RZ, R14 ;  /* 0x000000ffff107224 */ /* 0x000fe400078e000e */
[----:B------:R-:W-:Y:S01]  /*176c0*/  IMAD R14, R4, UR6, RZ ;  /* 0x00000006040e7c24 */ /* 0x000fe2000f8e02ff */
[----:B------:R-:W-:Y:S01]  /*176d0*/  ULDC UR6, c[0x0][0x248] ;  /* 0x0000920000067ab9 */ /* 0x000fe20000000800 */
[----:B------:R-:W-:-:S02]  /*176e0*/  IMAD.MOV.U32 R23, RZ, RZ, R19 ;  /* 0x000000ffff177224 */ /* 0x000fc400078e0013 */
[----:B------:R-:W-:Y:S01]  /*176f0*/  VIADD R15, R14, UR6 ;  /* 0x000000060e0f7c36 */ /* 0x000fe20008000000 */
[----:B------:R-:W-:Y:S01]  /*17700*/  ULDC UR6, c[0x0][0x248] ;  /* 0x0000920000067ab9 */ /* 0x000fe20000000800 */
[----:B------:R-:W-:Y:S02]  /*17710*/  IMAD.MOV.U32 R22, RZ, RZ, R16 ;  /* 0x000000ffff167224 */ /* 0x000fe400078e0010 */
[----:B------:R-:W-:Y:S01]  /*17720*/  VIADD R17, R15, UR6 ;  /* 0x000000060f117c36 */ /* 0x000fe20008000000 */
[----:B------:R-:W-:Y:S01]  /*17730*/  ULDC UR6, c[0x0][0x248] ;  /* 0x0000920000067ab9 */ /* 0x000fe20000000800 */
[----:B------:R-:W-:Y:S02]  /*17740*/  IMAD.MOV.U32 R19, RZ, RZ, R12 ;  /* 0x000000ffff137224 */ /* 0x000fe400078e000c */
[----:B0-----:R-:W-:Y:S01]  /*17750*/  VIADD R0, R17, UR6 ;  /* 0x0000000611007c36 */ /* 0x001fe20008000000 */
[----:B------:R-:W-:Y:S01]  /*17760*/  ULDC UR6, c[0x0][0x248] ;  /* 0x0000920000067ab9 */ /* 0x000fe20000000800 */
[----:B------:R-:W-:-:S02]  /*17770*/  IMAD.MOV.U32 R21, RZ, RZ, R13 ;  /* 0x000000ffff157224 */ /* 0x000fc400078e000d */
[----:B------:R-:W-:Y:S01]  /*17780*/  IMAD.MOV.U32 R16, RZ, RZ, R11 ;  /* 0x000000ffff107224 */ /* 0x000fe200078e000b */
[----:B------:R0:W-:Y:S01]  /*17790*/  STL [R1+0x618], R0 ;  /* 0x0006180001007387 */ /* 0x0001e20000100800 */
[----:B------:R-:W-:Y:S02]  /*177a0*/  IMAD.MOV.U32 R13, RZ, RZ, R10 ;  /* 0x000000ffff0d7224 */ /* 0x000fe400078e000a */
[----:B0-----:R-:W-:Y:S01]  /*177b0*/  VIADD R0, R0, UR6 ;  /* 0x0000000600007c36 */ /* 0x001fe20008000000 */
[----:B------:R-:W-:-:S04]  /*177c0*/  ULDC UR6, c[0x0][0x248] ;  /* 0x0000920000067ab9 */ /* 0x000fc80000000800 */
[----:B------:R0:W-:Y:S02]  /*177d0*/  STL [R1+0x624], R0 ;  /* 0x0006240001007387 */ /* 0x0001e40000100800 */
        /* <DEDUP_REMOVED lines=121> */
[----:B------:R-:W-:Y:S01]  /*17f70*/  F2FP.SATFINITE.E4M3.F32.PACK_AB_MERGE_C R20, R20, R172, RZ ;  /* 0x000000ac1414723e */ /* 0x000fe200048070ff */
[----:B------:R-:W-:Y:S01]  /*17f80*/  IMAD.MOV.U32 R174, RZ, RZ, R171 ;  /* 0x000000ffffae7224 */ /* 0x000fe200078e00ab */
[----:B------:R-:W-:Y:S02]  /*17f90*/  ULDC UR6, c[0x0][0x248] ;  /* 0x0000920000067ab9 */ /* 0x000fe40000000800 */
[----:B------:R0:W-:Y:S04]  /*17fa0*/  STL [R1+0x770], R0 ;  /* 0x0007700001007387 */ /* 0x0001e80000100800 */
[----:B------:R-:W2:Y:S04]  /*17fb0*/  LDL.LU R12, [R1+0x4bc] ;  /* 0x0004bc00010c7983 */ /* 0x000ea80000300800 */
[----:B------:R-:W3:Y:S04]  /*17fc0*/  LDL.LU R11, [R1+0x4c0] ;  /* 0x0004c000010b7983 */ /* 0x000ee80000300800 */
[----:B------:R-:W4:Y:S01]  /*17fd0*/  LDL.LU R10, [R1+0x4c4] ;  /* 0x0004c400010a7983 */ /* 0x000f220000300800 */
        /* <DEDUP_REMOVED lines=24> */
[----:B------:R-:W-:Y:S01]  /*18160*/  IMAD.MOV.U32 R23, RZ, RZ, R19 ;  /* 0x000000ffff177224 */ /* 0x000fe200078e0013 */
[----:B------:R-:W-:Y:S01]  /*18170*/  F2FP.SATFINITE.E4M3.F32.PACK_AB_MERGE_C R18, R18, R174, RZ ;  /* 0x000000ae1212723e */ /* 0x000fe200048070ff */
[----:B0-----:R-:W-:Y:S01]  /*18180*/  VIADD R0, R0, UR6 ;  /* 0x0000000600007c36 */ /* 0x001fe20008000000 */
[----:B------:R-:W-:Y:S01]  /*18190*/  ULDC UR6, c[0x0][0x248] ;  /* 0x0000920000067ab9 */ /* 0x000fe20000000800 */
[----:B------:R-:W-:Y:S01]  /*181a0*/  BAR.SYNC.DEFER_BLOCKING 0x0 ;  /* 0x0000000000007b1d */ /* 0x000fe20000010000 */
[----:B--2---:R-:W-:-:S02]  /*181b0*/  IMAD.MOV.U32 R16, RZ, RZ, R12 ;  /* 0x000000ffff107224 */ /* 0x004fc400078e000c */
[----:B---3--:R-:W-:-:S03]  /*181c0*/  IMAD.MOV.U32 R13, RZ, RZ, R11 ;  /* 0x000000ffff0d7224 */ /* 0x008fc600078e000b */
[----:B------:R-:W2:Y:S01]  /*181d0*/  LDL.LU R11, [R1+0x4c8] ;  /* 0x0004c800010b7983 */ /* 0x000ea20000300800 */
[----:B----4-:R-:W-:-:S03]  /*181e0*/  IMAD.MOV.U32 R12, RZ, RZ, R10 ;  /* 0x000000ffff0c7224 */ /* 0x010fc600078e000a */
[----:B------:R-:W3:Y:S04]  /*181f0*/  LDL.LU R10, [R1+0x4cc] ;  /* 0x0004cc00010a7983 */ /* 0x000ee80000300800 */
[----:B------:R-:W4:Y:S04]  /*18200*/  LDL.LU R175, [R1+0x408] ;  /* 0x0004080001af7983 */ /* 0x000f280000300800 */
[----:B------:R-:W4:Y:S01]  /*18210*/  LDL.LU R19, [R1+0x40c] ;  /* 0x00040c0001137983 */ /* 0x000f220000300800 */
        /* <DEDUP_REMOVED lines=8> */
[----:B------:R-:W-:Y:S01]  /*182a0*/  IMAD.MOV.U32 R158, RZ, RZ, R156 ;  /* 0x000000ffff9e7224 */ /* 0x000fe200078e009c */
[----:B------:R0:W-:Y:S01]  /*182b0*/  STL [R1+0x76c], R0 ;  /* 0x00076c0001007387 */ /* 0x0001e20000100800 */
[----:B------:R-:W-:Y:S02]  /*182c0*/  IMAD.MOV.U32 R156, RZ, RZ, R154 ;  /* 0x000000ffff9c7224 */ /* 0x000fe400078e009a */
[----:B------:R-:W-:Y:S02]  /*182d0*/  IMAD.MOV.U32 R154, RZ, RZ, R152 ;  /* 0x000000ffff9a7224 */ /* 0x000fe400078e0098 */
[----:B------:R-:W-:Y:S02]  /*182e0*/  IMAD.MOV.U32 R152, RZ, RZ, R22 ;  /* 0x000000ffff987224 */ /* 0x000fe400078e0016 */
[----:B------:R-:W-:Y:S01]  /*182f0*/  IMAD.MOV.U32 R22, RZ, RZ, R16 ;  /* 0x000000ffff167224 */ /* 0x000fe200078e0010 */
[----:B----4-:R-:W-:Y:S01]  /*18300*/  F2FP.SATFINITE.E4M3.F32.PACK_AB_MERGE_C R19, R19, R175, RZ ;  /* 0x000000af1313723e */ /* 0x010fe200048070ff */
        /* <DEDUP_REMOVED lines=16> */
[----:B---3--:R-:W-:Y:S02]  /*18410*/  IMAD.MOV.U32 R11, RZ, RZ, R10 ;  /* 0x000000ffff0b7224 */ /* 0x008fe400078e000a */
[----:B------:R-:W2:Y:S04]  /*18420*/  LDL.LU R10, [R1+0x4d0] ;  /* 0x0004d000010a7983 */ /* 0x000ea80000300800 */
[----:B------:R-:W3:Y:S04]  /*18430*/  LDL.LU R176, [R1+0x418] ;  /* 0x0004180001b07983 */ /* 0x000ee80000300800 */
[----:B------:R-:W3:Y:S01]  /*18440*/  LDL.LU R16, [R1+0x41c] ;  /* 0x00041c0001107983 */ /* 0x000ee20000300800 */
[----:B------:R-:W-:Y:S01]  /*18450*/  F2FP.SATFINITE.E4M3.F32.PACK_AB_MERGE_C R9, R174, R175, RZ ;  /* 0x000000afae09723e */ /* 0x000fe200048070ff */
        /* <DEDUP_REMOVED lines=22> */
[----:B0-----:R-:W-:Y:S01]  /*185c0*/  VIADD R0, R0, UR6 ;  /* 0x0000000600007c36 */ /* 0x001fe20008000000 */
[----:B------:R-:W-:Y:S01]  /*185d0*/  ULDC UR6, c[0x0][0x248] ;  /* 0x0000920000067ab9 */ /* 0x000fe20000000800 */
[----:B------:R-:W-:Y:S02]  /*185e0*/  IMAD.MOV.U32 R152, RZ, RZ, R23 ;  /* 0x000000ffff987224 */ /* 0x000fe400078e0017 */
[----:B------:R-:W-:-:S02]  /*185f0*/  IMAD.MOV.U32 R23, RZ, RZ, R22 ;  /* 0x000000ffff177224 */ /* 0x000fc400078e0016 */
[----:B------:R-:W-:Y:S02]  /*18600*/  IMAD.MOV.U32 R22, RZ, RZ, R21 ;  /* 0x000000ffff167224 */ /* 0x000fe400078e0015 */
[----:B------:R-:W-:Y:S01]  /*18610*/  IMAD.MOV.U32 R21, RZ, RZ, R13 ;  /* 0x000000ffff157224 */ /* 0x000fe200078e000d */
[----:B------:R-:W-:Y:S01]  /*18620*/  STL [R1+0x764], R0 ;  /* 0x0007640001007387 */ /* 0x000fe20000100800 */
[----:B------:R-:W-:Y:S02]  /*18630*/  IMAD.MOV.U32 R13, RZ, RZ, R12 ;  /* 0x000000ffff0d7224 */ /* 0x000fe400078e000c */
[----:B------:R-:W-:Y:S01]  /*18640*/  IMAD.MOV.U32 R12, RZ, RZ, R11 ;  /* 0x000000ffff0c7224 */ /* 0x000fe200078e000b */
[----:B------:R0:W-:Y:S01]  /*18650*/  STL [R1+0x974], R9 ;  /* 0x0009740901007387 */ /* 0x0001e20000100800 */
[----:B--2---:R-:W-:-:S03]  /*18660*/  IMAD.MOV.U32 R11, RZ, RZ, R10 ;  /* 0x000000ffff0b7224 */ /* 0x004fc600078e000a */
[----:B------:R-:W2:Y:S01]  /*18670*/  LDL.LU R10, [R1+0x4d4] ;  /* 0x0004d400010a7983 */ /* 0x000ea20000300800 */
[----:B---3--:R-:W-:-:S03]  /*18680*/  F2FP.SATFINITE.E4M3.F32.PACK_AB_MERGE_C R16, R16, R176, RZ ;  /* 0x000000b01010723e */ /* 0x008fc600048070ff */
[----:B------:R-:W0:Y:S04]  /*18690*/  LDL.LU R176, [R1+0x428] ;  /* 0x0004280001b07983 */ /* 0x000e280000300800 */
[----:B------:R-:W0:Y:S02]  /*186a0*/  LDL.LU R175, [R1+0x42c] ;  /* 0x00042c0001af7983 */ /* 0x000e240000300800 */
[----:B0-----:R-:W-:Y:S01]  /*186b0*/  F2FP.SATFINITE.E4M3.F32.PACK_AB_MERGE_C R9, R175, R176, RZ ;  /* 0x000000b0af09723e */ /* 0x001fe200048070ff */
        /* <DEDUP_REMOVED lines=30> */
[----:B--2---:R-:W-:Y:S02]  /*188a0*/  IMAD.MOV.U32 R11, RZ, RZ, R10 ;  /* 0x000000ffff0b7224 */ /* 0x004fe400078e000a */
[----:B------:R-:W2:Y:S01]  /*188b0*/  LDL.LU R10, [R1+0x4d8] ;  /* 0x0004d800010a7983 */ /* 0x000ea20000300800 */
[----:B0-----:R-:W-:Y:S01]  /*188c0*/  F2FP.SATFINITE.E4M3.F32.PACK_AB_MERGE_C R9, R174, R175, RZ ;  /* 0x000000afae09723e */ /* 0x001fe200048070ff */
        /* <DEDUP_REMOVED lines=22> */
[----:B------:R-:W-:Y:S01]  /*18a30*/  VIADD R0, R0, UR6 ;  /* 0x0000000600007c36 */ /* 0x000fe20008000000 */
[----:B------:R-:W-:Y:S01]  /*18a40*/  ULDC UR6, c[0x0][0x248] ;  /* 0x0000920000067ab9 */ /* 0x000fe20000000800 */
[----:B------:R-:W-:Y:S02]  /*18a50*/  IMAD.MOV.U32 R152, RZ, RZ, R23 ;  /* 0x000000ffff987224 */ /* 0x000fe400078e0017 */
[----:B------:R-:W-:Y:S02]  /*18a60*/  IMAD.MOV.U32 R23, RZ, RZ, R22 ;  /* 0x000000ffff177224 */ /* 0x000fe400078e0016 */
[----:B------:R-:W-:-:S02]  /*18a70*/  IMAD.MOV.U32 R22, RZ, RZ, R21 ;  /* 0x000000ffff167224 */ /* 0x000fc400078e0015 */
[----:B------:R-:W-:Y:S01]  /*18a80*/  IMAD.MOV.U32 R21, RZ, RZ, R13 ;  /* 0x000000ffff157224 */ /* 0x000fe200078e000d */
[----:B------:R-:W-:Y:S01]  /*18a90*/  STL [R1+0x75c], R0 ;  /* 0x00075c0001007387 */ /* 0x000fe20000100800 */
[----:B------:R-:W-:Y:S02]  /*18aa0*/  IMAD.MOV.U32 R13, RZ, RZ, R12 ;  /* 0x000000ffff0d7224 */ /* 0x000fe400078e000c */
[----:B------:R-:W-:Y:S01]  /*18ab0*/  IMAD.MOV.U32 R12, RZ, RZ, R11 ;  /* 0x000000ffff0c7224 */ /* 0x000fe200078e000b */
[----:B------:R0:W-:Y:S01]  /*18ac0*/  STL [R1+0x96c], R9 ;  /* 0x00096c0901007387 */ /* 0x0001e20000100800 */
[----:B--2---:R-:W-:-:S03]  /*18ad0*/  IMAD.MOV.U32 R11, RZ, RZ, R10 ;  /* 0x000000ffff0b7224 */ /* 0x004fc600078e000a */
[----:B------:R-:W2:Y:S04]  /*18ae0*/  LDL.LU R10, [R1+0x4dc] ;  /* 0x0004dc00010a7983 */ /* 0x000ea80000300800 */
[----:B------:R-:W0:Y:S04]  /*18af0*/  LDL.LU R176, [R1+0x438] ;  /* 0x0004380001b07983 */ /* 0x000e280000300800 */
[----:B------:R-:W0:Y:S02]  /*18b00*/  LDL.LU R175, [R1+0x43c] ;  /* 0x00043c0001af7983 */ /* 0x000e240000300800 */
[----:B0-----:R-:W-:Y:S01]  /*18b10*/  F2FP.SATFINITE.E4M3.F32.PACK_AB_MERGE_C R9, R175, R176, RZ ;  /* 0x000000b0af09723e */ /* 0x001fe200048070ff */
        /* <DEDUP_REMOVED lines=27> */
[----:B------:R-:W-:Y:S01]  /*18cd0*/  IMAD.MOV.U32 R13, RZ, RZ, R12 ;  /* 0x000000ffff0d7224 */ /* 0x000fe200078e000c */
[----:B------:R0:W-:Y:S01]  /*18ce0*/  STL [R1+0x968], R9 ;  /* 0x0009680901007387 */ /* 0x0001e20000100800 */
[----:B------:R-:W-:Y:S02]  /*18cf0*/  IMAD.MOV.U32 R12, RZ, RZ, R11 ;  /* 0x000000ffff0c7224 */ /* 0x000fe400078e000b */
[----:B--2---:R-:W-:Y:S02]  /*18d00*/  IMAD.MOV.U32 R11, RZ, RZ, R10 ;  /* 0x000000ffff0b7224 */ /* 0x004fe400078e000a */
[----:B------:R-:W2:Y:S01]  /*18d10*/  LDL.LU R10, [R1+0x4e0] ;  /* 0x0004e000010a7983 */ /* 0x000ea20000300800 */
        /* <DEDUP_REMOVED lines=23> */
[----:B------:R-:W-:Y:S01]  /*18e90*/  VIADD R0, R0, UR6 ;  /* 0x0000000600007c36 */ /* 0x000fe20008000000 */
        /* <DEDUP_REMOVED lines=223> */
[----:B0-----:R-:W-:-:S05]  /*19c90*/  F2FP.SATFINITE.E4M3.F32.PACK_AB_MERGE_C R9, R175, R176, RZ ;  /* 0x000000b0af09723e */ /* 0x001fca00048070ff */
[----:B------:R-:W-:Y:S04]  /*19ca0*/  STL [R1+0x980], R9 ;  /* 0x0009800901007387 */ /* 0x000fe80000100800 */
[----:B------:R-:W3:Y:S04]  /*19cb0*/  LDL.LU R176, [R1+0x480] ;  /* 0x0004800001b07983 */ /* 0x000ee80000300800 */
[----:B------:R-:W3:Y:S01]  /*19cc0*/  LDL.LU R175, [R1+0x484] ;  /* 0x0004840001af7983 */ /* 0x000ee20000300800 */
[----:B------:R-:W-:Y:S01]  /*19cd0*/  VIADD R0, R0, UR6 ;  /* 0x0000000600007c36 */ /* 0x000fe20008000000 */
[----:B------:R-:W-:Y:S01]  /*19ce0*/  ULDC UR6, c[0x0][0x248] ;  /* 0x0000920000067ab9 */ /* 0x000fe20000000800 */
[----:B------:R-:W-:-:S03]  /*19cf0*/  F2FP.SATFINITE.E4M3.F32.PACK_AB_MERGE_C R173, R173, R174, RZ ;  /* 0x000000aeadad723e */ /* 0x000fc600048070ff */
[----:B------:R0:W-:Y:S01]  /*19d00*/  STL [R1+0x734], R0 ;  /* 0x0007340001007387 */ /* 0x0001e20000100800 */
[----:B------:R-:W-:Y:S01]  /*19d10*/  F2FP.SATFINITE.E4M3.F32.PACK_AB_MERGE_C R169, R169, R170, RZ ;  /* 0x000000aaa9a9723e */ /* 0x000fe200048070ff */
[----:B0-----:R-:W-:Y:S01]  /*19d20*/  VIADD R0, R0, UR6 ;  /* 0x0000000600007c36 */ /* 0x001fe20008000000 */
[----:B------:R-:W-:Y:S01]  /*19d30*/  ULDC UR6, c[0x0][0x248] ;  /* 0x0000920000067ab9 */ /* 0x000fe20000000800 */
[----:B------:R-:W-:Y:S02]  /*19d40*/  F2FP.SATFINITE.E4M3.F32.PACK_AB_MERGE_C R165, R165, R166, RZ ;  /* 0x000000a6a5a5723e */ /* 0x000fe400048070ff */
[----:B------:R-:W-:Y:S02]  /*19d50*/  F2FP.SATFINITE.E4M3.F32.PACK_AB_MERGE_C R161, R161, R162, RZ ;  /* 0x000000a2a1a1723e */ /* 0x000fe400048070ff */
[----:B------:R-:W-:Y:S02]  /*19d60*/  F2FP.SATFINITE.E4M3.F32.PACK_AB_MERGE_C R157, R157, R158, RZ ;  /* 0x0000009e9d9d723e */ /* 0x000fe400048070ff */
[----:B------:R-:W-:-:S02]  /*19d70*/  F2FP.SATFINITE.E4M3.F32.PACK_AB_MERGE_C R153, R153, R154, RZ ;  /* 0x0000009a9999723e */ /* 0x000fc400048070ff */
[----:B------:R-:W-:Y:S02]  /*19d80*/  F2FP.SATFINITE.E4M3.F32.PACK_AB_MERGE_C R21, R21, R22, RZ ;  /* 0x000000161515723e */ /* 0x000fe400048070ff */
[----:B---3--:R-:W-:-:S05]  /*19d90*/  F2FP.SATFINITE.E4M3.F32.PACK_AB_MERGE_C R9, R175, R176, RZ ;  /* 0x000000b0af09723e */ /* 0x008fca00048070ff */
[----:B------:R0:W-:Y:S04]  /*19da0*/  STL [R1+0x9b4], R9 ;  /* 0x0009b40901007387 */ /* 0x0001e80000100800 */
[----:B------:R-:W-:Y:S01]  /*19db0*/  STL [R1+0x9ac], R173 ;  /* 0x0009acad01007387 */ /* 0x000fe20000100800 */
[----:B0-----:R-:W-:-:S03]  /*19dc0*/  F2FP.SATFINITE.E4M3.F32.PACK_AB_MERGE_C R9, R171, R172, RZ ;  /* 0x000000acab09723e */ /* 0x001fc600048070ff */
[----:B------:R0:W-:Y:S04]  /*19dd0*/  STL [R1+0x72c], R0 ;  /* 0x00072c0001007387 */ /* 0x0001e80000100800 */
[----:B------:R1:W-:Y:S01]  /*19de0*/  STL [R1+0x998], R9 ;  /* 0x0009980901007387 */ /* 0x0003e20000100800 */
[----:B0-----:R-:W-:Y:S01]  /*19df0*/  VIADD R0, R0, UR6 ;  /* 0x0000000600007c36 */ /* 0x001fe20008000000 */
[----:B------:R-:W-:Y:S01]  /*19e00*/  ULDC UR6, c[0x0][0x248] ;  /* 0x0000920000067ab9 */ /* 0x000fe20000000800 */
[----:B-1----:R-:W-:Y:S01]  /*19e10*/  F2FP.SATFINITE.E4M3.F32.PACK_AB_MERGE_C R9, R167, R168, RZ ;  /* 0x000000a8a709723e */ /* 0x002fe200048070ff */
[----:B------:R-:W-:Y:S04]  /*19e20*/  STL [R1+0x990], R169 ;  /* 0x000990a901007387 */ /* 0x000fe80000100800 */
        /* <DEDUP_REMOVED lines=26> */
[----:B0-----:R-:W-:-:S03]  /*19fd0*/  VIADD R0, R0, UR6 ;  /* 0x0000000600007c36 */ /* 0x001fc60008000000 */
[----:B------:R-:W-:Y:S01]  /*19fe0*/  STL [R1+0x9dc], R21 ;  /* 0x0009dc1501007387 */ /* 0x000fe20000100800 */
[----:B------:R-:W-:Y:S01]  /*19ff0*/  ULDC UR6, c[0x0][0x248] ;  /* 0x0000920000067ab9 */ /* 0x000fe20000000800 */
[----:B-1----:R-:W-:Y:S02]  /*1a000*/  F2FP.SATFINITE.E4M3.F32.PACK_AB_MERGE_C R9, R12, R13, RZ ;  /* 0x0000000d0c09723e */ /* 0x002fe400048070ff */
[----:B------:R0:W-:Y:S04]  /*1a010*/  STL [R1+0x6fc], R0 ;  /* 0x0006fc0001007387 */ /* 0x0001e80000100800 */
[----:B------:R2:W-:Y:S04]  /*1a020*/  STL [R1+0x9d0], R9 ;  /* 0x0009d00901007387 */ /* 0x0005e80000100800 */
[----:B------:R-:W3:Y:S01]  /*1a030*/  LDL.LU R176, [R1+0x500] ;  /* 0x0005000001b07983 */ /* 0x000ee20000300800 */
[----:B0-----:R-:W-:Y:S01]  /*1a040*/  VIADD R0, R0, UR6 ;  /* 0x0000000600007c36 */ /* 0x001fe20008000000 */
[----:B------:R-:W-:-:S02]  /*1a050*/  ULDC UR6, c[0x0][0x248] ;  /* 0x0000920000067ab9 */ /* 0x000fc40000000800 */
[----:B------:R-:W3:Y:S01]  /*1a060*/  LDL.LU R175, [R1+0x504] ;  /* 0x0005040001af7983 */ /* 0x000ee20000300800 */
[----:B--2---:R-:W-:-:S05]  /*1a070*/  F2FP.SATFINITE.E4M3.F32.PACK_AB_MERGE_C R9, R10, R11, RZ ;  /* 0x0000000b0a09723e */ /* 0x004fca00048070ff */
[----:B------:R-:W-:Y:S04]  /*1a080*/  STL [R1+0x9c8], R9 ;  /* 0x0009c80901007387 */ /* 0x000fe80000100800 */
[----:B------:R-:W2:Y:S04]  /*1a090*/  LDL.LU R174, [R1+0x508] ;  /* 0x0005080001ae7983 */ /* 0x000ea80000300800 */
[----:B------:R-:W2:Y:S04]  /*1a0a0*/  LDL.LU R173, [R1+0x50c] ;  /* 0x00050c0001ad7983 */ /* 0x000ea80000300800 */
[----:B------:R0:W-:Y:S04]  /*1a0b0*/  STL [R1+0x6f4], R0 ;  /* 0x0006f40001007387 */ /* 0x0001e80000100800 */
[----:B------:R-:W4:Y:S04]  /*1a0c0*/  LDL.LU R172, [R1+0x510] ;  /* 0x0005100001ac7983 */ /* 0x000f280000300800 */
        /* <DEDUP_REMOVED lines=26> */
[----:B------:R-:W4:Y:S01]  /*1a270*/  LDL.LU R10, [R1+0x57c] ;  /* 0x00057c00010a7983 */ /* 0x000f220000300800 */
[----:B0-----:R-:W-:Y:S01]  /*1a280*/  VIADD R0, R0, UR6 ;  /* 0x0000000600007c36 */ /* 0x001fe20008000000 */
[----:B------:R-:W-:Y:S01]  /*1a290*/  ULDC UR6, c[0x0][0x248] ;  /* 0x0000920000067ab9 */ /* 0x000fe20000000800 */
[----:B---3--:R-:W-:-:S05]  /*1a2a0*/  F2FP.SATFINITE.E4M3.F32.PACK_AB_MERGE_C R9, R175, R176, RZ ;  /* 0x000000b0af09723e */ /* 0x008fca00048070ff */
[----:B------:R4:W-:Y:S01]  /*1a2b0*/  STL [R1+0x9f4], R9 ;  /* 0x0009f40901007387 */ /* 0x0009e20000100800 */
[----:B--2---:R-:W-:-:S05]  /*1a2c0*/  F2FP.SATFINITE.E4M3.F32.PACK_AB_MERGE_C R173, R173, R174, RZ ;  /* 0x000000aeadad723e */ /* 0x004fca00048070ff */
[----:B------:R-:W-:Y:S01]  /*1a2d0*/  STL [R1+0x9ec], R173 ;  /* 0x0009ecad01007387 */ /* 0x000fe20000100800 */
[----:B----4-:R-:W-:-:S03]  /*1a2e0*/  F2FP.SATFINITE.E4M3.F32.PACK_AB_MERGE_C R9, R171, R172, RZ ;  /* 0x000000acab09723e */ /* 0x010fc600048070ff */
[----:B------:R0:W-:Y:S04]  /*1a2f0*/  STL [R1+0x6ec], R0 ;  /* 0x0006ec0001007387 */ /* 0x0001e80000100800 */
[----:B------:R1:W-:Y:S01]  /*1a300*/  STL [R1+0x9e0], R9 ;  /* 0x0009e00901007387 */ /* 0x0003e20000100800 */
[----:B------:R-:W-:Y:S01]  /*1a310*/  F2FP.SATFINITE.E4M3.F32.PACK_AB_MERGE_C R169, R169, R170, RZ ;  /* 0x000000aaa9a9723e */ /* 0x000fe200048070ff */
[----:B0-----:R-:W-:Y:S01]  /*1a320*/  VIADD R0, R0, UR6 ;  /* 0x0000000600007c36 */ /* 0x001fe20008000000 */
[----:B------:R-:W-:-:S03]  /*1a330*/  ULDC UR6, c[0x0][0x248] ;  /* 0x0000920000067ab9 */ /* 0x000fc60000000800 */
[----:B------:R-:W-:Y:S01]  /*1a340*/  STL [R1+0x9d8], R169 ;  /* 0x0009d8a901007387 */ /* 0x000fe20000100800 */
[----:B-1----:R-:W-:-:S03]  /*1a350*/  F2FP.SATFINITE.E4M3.F32.PACK_AB_MERGE_C R9, R167, R168, RZ ;  /* 0x000000a8a709723e */ /* 0x002fc600048070ff */
        /* <DEDUP_REMOVED lines=36> */
[----:B------:R1:W-:Y:S04]  /*1a5a0*/  STL [R1+0xa10], R9 ;  /* 0x000a100901007387 */ /* 0x0003e80000100800 */
[----:B------:R-:W2:Y:S01]  /*1a5b0*/  LDL.LU R176, [R1+0x580] ;  /* 0x0005800001b07983 */ /* 0x000ea20000300800 */
[----:B0-----:R-:W-:Y:S01]  /*1a5c0*/  VIADD R0, R0, UR6 ;  /* 0x0000000600007c36 */ /* 0x001fe20008000000 */
[----:B------:R-:W-:-:S02]  /*1a5d0*/  ULDC UR6, c[0x0][0x248] ;  /* 0x0000920000067ab9 */ /* 0x000fc40000000800 */
[----:B------:R-:W2:Y:S01]  /*1a5e0*/  LDL.LU R175, [R1+0x584] ;  /* 0x0005840001af7983 */ /* 0x000ea20000300800 */
[----:B-1----:R-:W-:-:S05]  /*1a5f0*/  F2FP.SATFINITE.E4M3.F32.PACK_AB_MERGE_C R9, R10, R11, RZ ;  /* 0x0000000b0a09723e */ /* 0x002fca00048070ff */
[----:B------:R-:W-:Y:S04]  /*1a600*/  STL [R1+0xa08], R9 ;  /* 0x000a080901007387 */ /* 0x000fe80000100800 */
[----:B------:R-:W3:Y:S04]  /*1a610*/  LDL.LU R174, [R1+0x588] ;  /* 0x0005880001ae7983 */ /* 0x000ee80000300800 */
[----:B------:R-:W3:Y:S04]  /*1a620*/  LDL.LU R173, [R1+0x58c] ;  /* 0x00058c0001ad7983 */ /* 0x000ee80000300800 */
        /* <DEDUP_REMOVED lines=31> */
[----:B--2---:R-:W-:-:S05]  /*1a820*/  F2FP.SATFINITE.E4M3.F32.PACK_AB_MERGE_C R9, R175, R176, RZ ;  /* 0x000000b0af09723e */ /* 0x004fca00048070ff */
[----:B------:R4:W-:Y:S01]  /*1a830*/  STL [R1+0xa34], R9 ;  /* 0x000a340901007387 */ /* 0x0009e20000100800 */
[----:B---3--:R-:W-:-:S05]  /*1a840*/  F2FP.SATFINITE.E4M3.F32.PACK_AB_MERGE_C R173, R173, R174, RZ ;  /* 0x000000aeadad723e */ /* 0x008fca00048070ff */
        /* <DEDUP_REMOVED lines=398> */
[----:B------:R-:W2:Y:S01]  /*1c130*/  LDL.LU R176, [R1] ;  /* 0x0000000001b07983 */ /* 0x000ea20000300800 */
        /* <DEDUP_REMOVED lines=12> */
[----:B------:R-:W3:Y:S04]  /*1c200*/  LDL.LU R171, [R1+0x20] ;  /* 0x0000200001ab7983 */ /* 0x000ee80000300800 */
[----:B------:R-:W3:Y:S04]  /*1c210*/  LDL.LU R170, [R1+0x24] ;  /* 0x0000240001aa7983 */ /* 0x000ee80000300800 */
        /* <DEDUP_REMOVED lines=23> */
[----:B------:R-:W-:-:S03]  /*1c390*/  ULDC UR6, c[0x0][0x248] ;  /* 0x0000920000067ab9 */ /* 0x000fc60000000800 */
[----:B------:R-:W-:Y:S01]  /*1c3a0*/  VIADD R9, R0, UR6 ;  /* 0x0000000600097c36 */ /* 0x000fe20008000000 */
[----:B------:R-:W-:Y:S01]  /*1c3b0*/  STL [R1+0x5c4], R0 ;  /* 0x0005c40001007387 */ /* 0x000fe20000100800 */
[----:B------:R-:W-:-:S03]  /*1c3c0*/  ULDC UR6, c[0x0][0x248] ;  /* 0x0000920000067ab9 */ /* 0x000fc60000000800 */
[----:B------:R0:W-:Y:S02]  /*1c3d0*/  STL [R1+0x5c0], R9 ;  /* 0x0005c00901007387 */ /* 0x0001e40000100800 */
[----:B0-----:R-:W-:Y:S01]  /*1c3e0*/  VIADD R9, R9, UR6 ;  /* 0x0000000609097c36 */ /* 0x001fe20008000000 */
[----:B------:R-:W-:Y:S01]  /*1c3f0*/  ULDC UR6, c[0x0][0x248] ;  /* 0x0000920000067ab9 */ /* 0x000fe20000000800 */
[----:B--2---:R-:W-:Y:S02]  /*1c400*/  F2FP.SATFINITE.E4M3.F32.PACK_AB_MERGE_C R13, R13, R176, RZ ;  /* 0x000000b00d0d723e */ /* 0x004fe400048070ff */
[----:B---3--:R-:W-:Y:S02]  /*1c410*/  F2FP.SATFINITE.E4M3.F32.PACK_AB_MERGE_C R170, R170, R171, RZ ;  /* 0x000000abaaaa723e */ /* 0x008fe400048070ff */
[----:B----4-:R-:W-:-:S03]  /*1c420*/  F2FP.SATFINITE.E4M3.F32.PACK_AB_MERGE_C R196, R168, R169, RZ ;  /* 0x000000a9a8c4723e */ /* 0x010fc600048070ff */
[----:B------:R-:W-:Y:S04]  /*1c430*/  STL [R1+0x780], R170 ;  /* 0x000780aa01007387 */ /* 0x000fe80000100800 */
[----:B------:R-:W-:Y:S01]  /*1c440*/  STL [R1+0xf40], R196 ;  /* 0x000f40c401007387 */ /* 0x000fe20000100800 */
[----:B------:R-:W-:-:S03]  /*1c450*/  F2FP.SATFINITE.E4M3.F32.PACK_AB_MERGE_C R166, R166, R167, RZ ;  /* 0x000000a7a6a6723e */ /* 0x000fc600048070ff */
[----:B------:R0:W-:Y:S01]  /*1c460*/  STL [R1+0x5bc], R9 ;  /* 0x0005bc0901007387 */ /* 0x0001e20000100800 */
[----:B------:R-:W-:Y:S01]  /*1c470*/  F2FP.SATFINITE.E4M3.F32.PACK_AB_MERGE_C R164, R164, R165, RZ ;  /* 0x000000a5a4a4723e */ /* 0x000fe200048070ff */
[----:B0-----:R-:W-:Y:S02]  /*1c480*/  VIADD R9, R9, UR6 ;  /* 0x0000000609097c36 */ /* 0x001fe40008000000 */
[----:B------:R-:W-:Y:S01]  /*1c490*/  STL [R1+0x778], R166 ;  /* 0x000778a601007387 */ /* 0x000fe20000100800 */
[----:B------:R-:W-:Y:S01]  /*1c4a0*/  ULDC UR6, c[0x0][0x248] ;  /* 0x0000920000067ab9 */ /* 0x000fe20000000800 */
[----:B------:R-:W-:Y:S02]  /*1c4b0*/  F2FP.SATFINITE.E4M3.F32.PACK_AB_MERGE_C R162, R162, R163, RZ ;  /* 0x000000a3a2a2723e */ /* 0x000fe400048070ff */
[----:B------:R-:W-:Y:S04]  /*1c4c0*/  STL [R1+0x774], R164 ;  /* 0x000774a401007387 */ /* 0x000fe80000100800 */
[----:B------:R0:W-:Y:S01]  /*1c4d0*/  STL [R1+0x5b8], R9 ;  /* 0x0005b80901007387 */ /* 0x0001e20000100800 */
[----:B------:R-:W-:-:S03]  /*1c4e0*/  F2FP.SATFINITE.E4M3.F32.PACK_AB_MERGE_C R160, R160, R161, RZ ;  /* 0x000000a1a0a0723e */ /* 0x000fc600048070ff */
[----:B------:R-:W-:Y:S01]  /*1c4f0*/  STL [R1+0x798], R162 ;  /* 0x000798a201007387 */ /* 0x000fe20000100800 */
[----:B0-----:R-:W-:Y:S01]  /*1c500*/  VIADD R9, R9, UR6 ;  /* 0x0000000609097c36 */ /* 0x001fe20008000000 */
[----:B------:R-:W-:Y:S01]  /*1c510*/  ULDC UR6, c[0x0][0x248] ;  /* 0x0000920000067ab9 */ /* 0x000fe20000000800 */
[----:B------:R-:W-:Y:S01]  /*1c520*/  F2FP.SATFINITE.E4M3.F32.PACK_AB_MERGE_C R158, R158, R159, RZ ;  /* 0x0000009f9e9e723e */ /* 0x000fe200048070ff */
        /* <DEDUP_REMOVED lines=11> */
[----:B------:R-:W-:Y:S01]  /*1c5e0*/  F2FP.SATFINITE.E4M3.F32.PACK_AB_MERGE_C R22, R22, R23, RZ ;  /* 0x000000171616723e */ /* 0x000fe200048070ff */
[----:B0-----:R-:W-:Y:S02]  /*1c5f0*/  VIADD R9, R9, UR6 ;  /* 0x0000000609097c36 */ /* 0x001fe40008000000 */
[----:B------:R-:W-:Y:S01]  /*1c600*/  STL [R1+0x7a0], R152 ;  /* 0x0007a09801007387 */ /* 0x000fe20000100800 */
[----:B------:R-:W-:-:S03]  /*1c610*/  ULDC UR6, c[0x0][0x248] ;  /* 0x0000920000067ab9 */ /* 0x000fc60000000800 */
[----:B------:R0:W-:Y:S01]  /*1c620*/  STL [R1+0x5ac], R9 ;  /* 0x0005ac0901007387 */ /* 0x0001e20000100800 */
[----:B------:R-:W-:-:S03]  /*1c630*/  F2FP.SATFINITE.E4M3.F32.PACK_AB_MERGE_C R11, R11, R21, RZ ;  /* 0x000000150b0b723e */ /* 0x000fc600048070ff */
[----:B------:R1:W-:Y:S04]  /*1c640*/  STL [R1+0x794], R22 ;  /* 0x0007941601007387 */ /* 0x0003e80000100800 */
[----:B------:R-:W2:Y:S01]  /*1c650*/  LDL.LU R179, [R1+0x80] ;  /* 0x0000800001b37983 */ /* 0x000ea20000300800 */
[----:B0-----:R-:W-:Y:S01]  /*1c660*/  VIADD R9, R9, UR6 ;  /* 0x0000000609097c36 */ /* 0x001fe20008000000 */
[----:B------:R-:W-:Y:S02]  /*1c670*/  F2FP.SATFINITE.E4M3.F32.PACK_AB_MERGE_C R12, R12, R175, RZ ;  /* 0x000000af0c0c723e */ /* 0x000fe400048070ff */
[----:B------:R-:W2:Y:S01]  /*1c680*/  LDL.LU R178, [R1+0x84] ;  /* 0x0000840001b27983 */ /* 0x000ea20000300800 */
[----:B------:R-:W-:Y:S01]  /*1c690*/  F2FP.SATFINITE.E4M3.F32.PACK_AB_MERGE_C R10, R10, R174, RZ ;  /* 0x000000ae0a0a723e */ /* 0x000fe200048070ff */
[----:B------:R-:W-:-:S02]  /*1c6a0*/  ULDC UR6, c[0x0][0x248] ;  /* 0x0000920000067ab9 */ /* 0x000fc40000000800 */
[----:B------:R0:W-:Y:S04]  /*1c6b0*/  STL [R1+0x78c], R11 ;  /* 0x00078c0b01007387 */ /* 0x0001e80000100800 */
[----:B------:R-:W3:Y:S04]  /*1c6c0*/  LDL.LU R177, [R1+0x88] ;  /* 0x0000880001b17983 */ /* 0x000ee80000300800 */
[----:B------:R-:W3:Y:S01]  /*1c6d0*/  LDL.LU R176, [R1+0x8c] ;  /* 0x00008c0001b07983 */ /* 0x000ee20000300800 */
[----:B------:R-:W-:-:S03]  /*1c6e0*/  F2FP.SATFINITE.E4M3.F32.PACK_AB_MERGE_C R0, R172, R173, RZ ;  /* 0x000000adac00723e */ /* 0x000fc600048070ff */
[----:B------:R4:W-:Y:S04]  /*1c6f0*/  STL [R1+0x5a8], R9 ;  /* 0x0005a80901007387 */ /* 0x0009e80000100800 */
[----:B------:R-:W3:Y:S04]  /*1c700*/  LDL.LU R175, [R1+0x90] ;  /* 0x0000900001af7983 */ /* 0x000ee80000300800 */
        /* <DEDUP_REMOVED lines=24> */
[----:B-1----:R-:W3:Y:S04]  /*1c890*/  LDL.LU R22, [R1+0xf4] ;  /* 0x0000f40001167983 */ /* 0x002ee80000300800 */
[----:B------:R-:W3:Y:S04]  /*1c8a0*/  LDL.LU R21, [R1+0xf8] ;  /* 0x0000f80001157983 */ /* 0x000ee80000300800 */
[----:B0-----:R-:W3:Y:S01]  /*1c8b0*/  LDL.LU R11, [R1+0xfc] ;  /* 0x0000fc00010b7983 */ /* 0x001ee20000300800 */
[----:B----4-:R-:W-:Y:S01]  /*1c8c0*/  VIADD R9, R9, UR6 ;  /* 0x0000000609097c36 */ /* 0x010fe20008000000 */
[----:B------:R-:W-:Y:S01]  /*1c8d0*/  ULDC UR6, c[0x0][0x248] ;  /* 0x0000920000067ab9 */ /* 0x000fe20000000800 */
[----:B--2---:R-:W-:-:S05]  /*1c8e0*/  F2FP.SATFINITE.E4M3.F32.PACK_AB_MERGE_C R178, R178, R179, RZ ;  /* 0x000000b3b2b2723e */ /* 0x004fca00048070ff */
[----:B------:R-:W-:Y:S01]  /*1c8f0*/  STL [R1+0x7b8], R178 ;  /* 0x0007b8b201007387 */ /* 0x000fe20000100800 */
[----:B---3--:R-:W-:-:S05]  /*1c900*/  F2FP.SATFINITE.E4M3.F32.PACK_AB_MERGE_C R176, R176, R177, RZ ;  /* 0x000000b1b0b0723e */ /* 0x008fca00048070ff */
[----:B------:R-:W-:Y:S04]  /*1c910*/  STL [R1+0x7b0], R176 ;  /* 0x0007b0b001007387 */ /* 0x000fe80000100800 */
[----:B------:R0:W-:Y:S01]  /*1c920*/  STL [R1+0x5a4], R9 ;  /* 0x0005a40901007387 */ /* 0x0001e20000100800 */
[----:B------:R-:W-:Y:S01]  /*1c930*/  F2FP.SATFINITE.E4M3.F32.PACK_AB_MERGE_C R174, R174, R175, RZ ;  /* 0x000000afaeae723e */ /* 0x000fe200048070ff */
[----:B0-----:R-:W-:Y:S01]  /*1c940*/  VIADD R9, R9, UR6 ;  /* 0x0000000609097c36 */ /* 0x001fe20008000000 */
[----:B------:R-:W-:-:S03]  /*1c950*/  F2FP.SATFINITE.E4M3.F32.PACK_AB_MERGE_C R172, R172, R173, RZ ;  /* 0x000000adacac723e */ /* 0x000fc600048070ff */
[----:B------:R-:W-:Y:S01]  /*1c960*/  STL [R1+0x7a4], R174 ;  /* 0x0007a4ae01007387 */ /* 0x000fe20000100800 */
[----:B------:R-:W-:-:S03]  /*1c970*/  ULDC UR6, c[0x0][0x248] ;  /* 0x0000920000067ab9 */ /* 0x000fc60000000800 */
        /* <DEDUP_REMOVED lines=42> */
[----:B------:R-:W-:Y:S02]  /*1cc20*/  ULDC UR6, c[0x0][0x248] ;  /* 0x0000920000067ab9 */ /* 0x000fe40000000800 */
[----:B------:R-:W2:Y:S04]  /*1cc30*/  LDL.LU R178, [R1+0x104] ;  /* 0x0001040001b27983 */ /* 0x000ea80000300800 */
[----:B------:R0:W-:Y:S04]  /*1cc40*/  STL [R1+0x7cc], R11 ;  /* 0x0007cc0b01007387 */ /* 0x0001e80000100800 */
[----:B------:R-:W3:Y:S04]  /*1cc50*/  LDL.LU R177, [R1+0x108] ;  /* 0x0001080001b17983 */ /* 0x000ee80000300800 */
[----:B------:R-:W3:Y:S04]  /*1cc60*/  LDL.LU R176, [R1+0x10c] ;  /* 0x00010c0001b07983 */ /* 0x000ee80000300800 */
        /* <DEDUP_REMOVED lines=165> */
[----:B------:R-:W-:Y:S01]  /*1d6c0*/  STL [R1+0x860], R152 ;  /* 0x0008609801007387 */ /* 0x000fe20000100800 */
[----:B------:R-:W-:-:S03]  /*1d6d0*/  F2FP.SATFINITE.E4M3.F32.PACK_AB_MERGE_C R21, R11, R21, RZ ;  /* 0x000000150b15723e */ /* 0x000fc600048070ff */
[----:B------:R0:W-:Y:S01]  /*1d6e0*/  STL [R1+0x54c], R9 ;  /* 0x00054c0901007387 */ /* 0x0001e20000100800 */
[----:B------:R-:W-:-:S03]  /*1d6f0*/  F2FP.SATFINITE.E4M3.F32.PACK_AB_MERGE_C R11, R25, R24, RZ ;  /* 0x00000018190b723e */ /* 0x000fc600048070ff */
[----:B------:R-:W-:Y:S01]  /*1d700*/  STL [R1+0x854], R22 ;  /* 0x0008541601007387 */ /* 0x000fe20000100800 */
[----:B0-----:R-:W-:Y:S01]  /*1d710*/  VIADD R9, R9, UR6 ;  /* 0x0000000609097c36 */ /* 0x001fe20008000000 */
[----:B------:R-:W-:Y:S02]  /*1d720*/  ULDC UR6, c[0x0][0x248] ;  /* 0x0000920000067ab9 */ /* 0x000fe40000000800 */
[----:B------:R0:W-:Y:S04]  /*1d730*/  STL [R1+0x84c], R21 ;  /* 0x00084c1501007387 */ /* 0x0001e80000100800 */
[----:B------:R1:W-:Y:S04]  /*1d740*/  STL [R1+0x548], R9 ;  /* 0x0005480901007387 */ /* 0x0003e80000100800 */
[----:B------:R2:W-:Y:S01]  /*1d750*/  STL [R1+0x878], R11 ;  /* 0x0008780b01007387 */ /* 0x0005e20000100800 */
[----:B0-----:R-:W-:Y:S01]  /*1d760*/  F2FP.SATFINITE.E4M3.F32.PACK_AB_MERGE_C R21, R27, R26, RZ ;  /* 0x0000001a1b15723e */ /* 0x001fe200048070ff */
[----:B-1----:R-:W-:Y:S01]  /*1d770*/  VIADD R9, R9, UR6 ;  /* 0x0000000609097c36 */ /* 0x002fe20008000000 */
[----:B------:R-:W-:Y:S01]  /*1d780*/  ULDC UR6, c[0x0][0x248] ;  /* 0x0000920000067ab9 */ /* 0x000fe20000000800 */
[----:B--2---:R-:W-:-:S02]  /*1d790*/  F2FP.SATFINITE.E4M3.F32.PACK_AB_MERGE_C R11, R29, R28, RZ ;  /* 0x0000001c1d0b723e */ /* 0x004fc400048070ff */
        /* <DEDUP_REMOVED lines=200> */
[----:B-1----:R-:W-:-:S04]  /*1e420*/  VIADD R9, R9, UR6 ;  /* 0x0000000609097c36 */ /* 0x002fc80008000000 */
[----:B------:R-:W-:Y:S01]  /*1e430*/  STL [R1+0x880], R21 ;  /* 0x0008801501007387 */ /* 0x000fe20000100800 */
[----:B------:R-:W-:Y:S01]  /*1e440*/  ULDC UR6, c[0x0][0x248] ;  /* 0x0000920000067ab9 */ /* 0x000fe20000000800 */
[----:B--2---:R-:W-:Y:S02]  /*1e450*/  F2FP.SATFINITE.E4M3.F32.PACK_AB_MERGE_C R11, R145, R144, RZ ;  /* 0x00000090910b723e */ /* 0x004fe400048070ff */
[----:B------:R0:W-:Y:S04]  /*1e460*/  STL [R1+0x3dc], R9 ;  /* 0x0003dc0901007387 */ /* 0x0001e80000100800 */
[----:B------:R1:W-:Y:S01]  /*1e470*/  STL [R1+0x92c], R11 ;  /* 0x00092c0b01007387 */ /* 0x0003e20000100800 */
[----:B0-----:R-:W-:Y:S01]  /*1e480*/  VIADD R9, R9, UR6 ;  /* 0x0000000609097c36 */ /* 0x001fe20008000000 */
[----:B------:R-:W-:Y:S01]  /*1e490*/  ULDC UR6, c[0x0][0x248] ;  /* 0x0000920000067ab9 */ /* 0x000fe20000000800 */
[----:B-1----:R-:W-:-:S05]  /*1e4a0*/  F2FP.SATFINITE.E4M3.F32.PACK_AB_MERGE_C R11, R147, R146, RZ ;  /* 0x00000092930b723e */ /* 0x002fca00048070ff */
[----:B------:R-:W-:Y:S04]  /*1e4b0*/  STL [R1+0x8f4], R11 ;  /* 0x0008f40b01007387 */ /* 0x000fe80000100800 */
[----:B------:R0:W-:Y:S02]  /*1e4c0*/  STL [R1+0x394], R9 ;  /* 0x0003940901007387 */ /* 0x0001e40000100800 */
[----:B0-----:R-:W-:Y:S01]  /*1e4d0*/  VIADD R9, R9, UR6 ;  /* 0x0000000609097c36 */ /* 0x001fe20008000000 */
[----:B------:R-:W0:Y:S01]  /*1e4e0*/  S2R R22, SR_TID.X ;  /* 0x0000000000167919 */ /* 0x000e220000002100 */
[----:B------:R-:W-:-:S03]  /*1e4f0*/  ULDC UR6, c[0x0][0x248] ;  /* 0x0000920000067ab9 */ /* 0x000fc60000000800 */
[----:B------:R1:W-:Y:S04]  /*1e500*/  STL [R1+0x384], R9 ;  /* 0x0003840901007387 */ /* 0x0003e80000100800 */
[----:B------:R-:W2:Y:S01]  /*1e510*/  LDL.LU R24, [R1+0x930] ;  /* 0x0009300001187983 */ /* 0x000ea20000300800 */
[----:B------:R-:W-:Y:S01]  /*1e520*/  F2FP.SATFINITE.E4M3.F32.PACK_AB_MERGE_C R23, R149, R148, RZ ;  /* 0x000000949517723e */ /* 0x000fe200048070ff */
[----:B-1----:R-:W-:Y:S01]  /*1e530*/  VIADD R9, R9, UR6 ;  /* 0x0000000609097c36 */ /* 0x002fe20008000000 */
[----:B------:R-:W-:-:S04]  /*1e540*/  ULDC UR6, c[0x0][0x248] ;  /* 0x0000920000067ab9 */ /* 0x000fc80000000800 */
[----:B------:R1:W-:Y:S01]  /*1e550*/  STL [R1+0x3cc], R9 ;  /* 0x0003cc0901007387 */ /* 0x0003e20000100800 */
[C---:B0-----:R-:W-:Y:S02]  /*1e560*/  IMAD.SHL.U32 R21, R22.reuse, 0x10, RZ ;  /* 0x0000001016157824 */ /* 0x041fe400078e00ff */
[----:B------:R-:W-:-:S03]  /*1e570*/  IMAD.SHL.U32 R11, R22, 0x40, RZ ;  /* 0x00000040160b7824 */ /* 0x000fc600078e00ff */
[----:B------:R-:W-:Y:S02]  /*1e580*/  LOP3.LUT R21, R21, 0xf0, RZ, 0xc0, !PT ;  /* 0x000000f015157812 */ /* 0x000fe400078ec0ff */
[----:B------:R-:W-:Y:S01]  /*1e590*/  LOP3.LUT R11, R11, 0x400, RZ, 0xc0, !PT ;  /* 0x000004000b0b7812 */ /* 0x000fe200078ec0ff */
[----:B-1----:R-:W-:Y:S01]  /*1e5a0*/  VIADD R9, R9, UR6 ;  /* 0x0000000609097c36 */ /* 0x002fe20008000000 */
[----:B------:R0:W-:Y:S01]  /*1e5b0*/  STL [R1+0x8b4], R23 ;  /* 0x0008b41701007387 */ /* 0x0001e20000100800 */
[----:B------:R-:W-:Y:S01]  /*1e5c0*/  ULDC UR6, c[0x0][0x248] ;  /* 0x0000920000067ab9 */ /* 0x000fe20000000800 */
[----:B------:R-:W-:Y:S02]  /*1e5d0*/  IADD3 R11, R11, UR5, R21 ;  /* 0x000000050b0b7c10 */ /* 0x000fe4000fffe015 */
[----:B------:R-:W-:Y:S01]  /*1e5e0*/  MOV R21, UR5 ;  /* 0x0000000500157c02 */ /* 0x000fe20008000f00 */
[----:B------:R1:W-:Y:S01]  /*1e5f0*/  STL [R1+0x3bc], R9 ;  /* 0x0003bc0901007387 */ /* 0x0003e20000100800 */
[----:B------:R-:W-:Y:S01]  /*1e600*/  LOP3.LUT R22, R22, 0x60, RZ, 0xc0, !PT ;  /* 0x0000006016167812 */ /* 0x000fe200078ec0ff */
[----:B------:R-:W-:-:S02]  /*1e610*/  VIADD R242, R4, 0x6 ;  /* 0x0000000604f27836 */ /* 0x000fc40000000000 */
[----:B------:R-:W-:Y:S01]  /*1e620*/  VIADD R243, R4, 0x5 ;  /* 0x0000000504f37836 */ /* 0x000fe20000000000 */
[----:B------:R3:W-:Y:S01]  /*1e630*/  STL [R1+0x4d0], R21 ;  /* 0x0004d01501007387 */ /* 0x0007e20000100800 */
[----:B0-----:R-:W-:Y:S01]  /*1e640*/  PRMT R23, R12, 0x5410, R0 ;  /* 0x000054100c177816 */ /* 0x001fe20000000000 */
[----:B------:R-:W-:Y:S01]  /*1e650*/  VIADD R29, R4, 0x18e ;  /* 0x0000018e041d7836 */ /* 0x000fe20000000000 */
[----:B------:R-:W-:Y:S01]  /*1e660*/  PRMT R20, R20, 0x5410, R18 ;  /* 0x0000541014147816 */ /* 0x000fe20000000012 */
[----:B------:R-:W-:Y:S01]  /*1e670*/  VIADD R28, R4, 0x18f ;  /* 0x0000018f041c7836 */ /* 0x000fe20000000000 */
[----:B------:R-:W-:Y:S01]  /*1e680*/  ULDC UR5, c[0x0][0x22c] ;  /* 0x00008b0000057ab9 */ /* 0x000fe20000000800 */
[----:B-1----:R-:W-:Y:S01]  /*1e690*/  VIADD R9, R9, UR6 ;  /* 0x0000000609097c36 */ /* 0x002fe20008000000 */
[----:B------:R-:W-:Y:S01]  /*1e6a0*/  ULDC UR6, c[0x0][0x248] ;  /* 0x0000920000067ab9 */ /* 0x000fe20000000800 */
[----:B---3--:R-:W-:-:S05]  /*1e6b0*/  F2FP.SATFINITE.E4M3.F32.PACK_AB_MERGE_C R21, R151, R150, RZ ;  /* 0x000000969715723e */ /* 0x008fca00048070ff */
[----:B------:R-:W-:Y:S04]  /*1e6c0*/  STL [R1+0x87c], R21 ;  /* 0x00087c1501007387 */ /* 0x000fe80000100800 */
[----:B------:R0:W-:Y:S02]  /*1e6d0*/  STL [R1+0x3ac], R9 ;  /* 0x0003ac0901007387 */ /* 0x0001e40000100800 */
[----:B0-----:R-:W-:Y:S01]  /*1e6e0*/  VIADD R9, R9, UR6 ;  /* 0x0000000609097c36 */ /* 0x001fe20008000000 */
[----:B------:R-:W-:-:S04]  /*1e6f0*/  ULDC UR6, c[0x0][0x248] ;  /* 0x0000920000067ab9 */ /* 0x000fc80000000800 */
[----:B------:R0:W-:Y:S01]  /*1e700*/  STL [R1+0x414], R9 ;  /* 0x0004140901007387 */ /* 0x0001e20000100800 */
[----:B------:R-:W-:Y:S02]  /*1e710*/  IMAD R11, R22, 0x8, R11 ;  /* 0x00000008160b7824 */ /* 0x000fe400078e020b */
[----:B0-----:R-:W-:Y:S01]  /*1e720*/  VIADD R9, R9, UR6 ;  /* 0x0000000609097c36 */ /* 0x001fe20008000000 */
[----:B------:R-:W-:-:S04]  /*1e730*/  ULDC UR6, c[0x0][0x248] ;  /* 0x0000920000067ab9 */ /* 0x000fc80000000800 */
[----:B------:R0:W-:Y:S04]  /*1e740*/  STL [R1+0x404], R9 ;  /* 0x0004040901007387 */ /* 0x0001e80000100800 */
[----:B------:R-:W-:Y:S01]  /*1e750*/  STL [R1+0xf44], R11 ;  /* 0x000f440b01007387 */ /* 0x000fe20000100800 */
[----:B0-----:R-:W-:Y:S01]  /*1e760*/  VIADD R9, R9, UR6 ;  /* 0x0000000609097c36 */ /* 0x001fe20008000000 */
[----:B------:R-:W-:-:S04]  /*1e770*/  ULDC UR6, c[0x0][0x248] ;  /* 0x0000920000067ab9 */ /* 0x000fc80000000800 */
[----:B------:R0:W-:Y:S01]  /*1e780*/  STL [R1+0x3f4], R9 ;  /* 0x0003f40901007387 */ /* 0x0001e20000100800 */
[----:B------:R-:W-:Y:S01]  /*1e790*/  PRMT R22, R13, 0x5410, R10 ;  /* 0x000054100d167816 */ /* 0x000fe2000000000a */
[----:B------:R-:W-:Y:S02]  /*1e7a0*/  VIADD R10, R4, 0xb1 ;  /* 0x000000b1040a7836 */ /* 0x000fe40000000000 */
[----:B0-----:R-:W-:Y:S01]  /*1e7b0*/  VIADD R9, R9, UR6 ;  /* 0x0000000609097c36 */ /* 0x001fe20008000000 */
[----:B------:R-:W-:-:S04]  /*1e7c0*/  ULDC UR6, c[0x0][0x248] ;  /* 0x0000920000067ab9 */ /* 0x000fc80000000800 */
[----:B------:R0:W-:Y:S01]  /*1e7d0*/  STL [R1+0x43c], R9 ;  /* 0x00043c0901007387 */ /* 0x0001e20000100800 */
[----:B------:R-:W-:Y:S02]  /*1e7e0*/  VIADD R0, R4, 0x1ff ;  /* 0x000001ff04007836 */ /* 0x000fe40000000000 */
        /* <DEDUP_REMOVED lines=17> */
[----:B------:R0:W-:Y:S01]  /*1e900*/  STL [R1+0x4ac], R9 ;  /* 0x0004ac0901007387 */ /* 0x0001e20000100800 */
[----:B------:R-:W-:Y:S02]  /*1e910*/  PRMT R21, R19, 0x5410, R16 ;  /* 0x0000541013157816 */ /* 0x000fe40000000010 */
[C---:B--2---:R-:W-:Y:S01]  /*1e920*/  ISETP.GE.AND P6, PT, R24.reuse, UR8, PT ;  /* 0x0000000818007c0c */ /* 0x044fe2000bfc6270 */
[----:B------:R-:W-:Y:S01]  /*1e930*/  IMAD R12, R24, UR6, RZ ;  /* 0x00000006180c7c24 */ /* 0x000fe2000f8e02ff */
[----:B------:R-:W-:Y:S02]  /*1e940*/  ULDC UR8, c[0x0][0x248] ;  /* 0x0000920000087ab9 */ /* 0x000fe40000000800 */
[----:B------:R-:W-:Y:S01]  /*1e950*/  ISETP.LT.AND P0, PT, R10, UR9, !P6 ;  /* 0x000000090a007c0c */ /* 0x000fe2000f701270 */
[----:B------:R-:W-:Y:S01]  /*1e960*/  ULDC UR9, c[0x0][0x22c] ;  /* 0x00008b0000097ab9 */ /* 0x000fe20000000800 */
[----:B------:R-:W-:Y:S01]  /*1e970*/  ISETP.LT.AND P5, PT, R0, UR7, !P6 ;  /* 0x0000000700007c0c */ /* 0x000fe2000f7a1270 */
[----:B------:R-:W-:Y:S01]  /*1e980*/  VIADD R0, R4, 0xb0 ;  /* 0x000000b004007836 */ /* 0x000fe20000000000 */
[----:B------:R-:W-:-:S09]  /*1e990*/  ULDC UR7, c[0x0][0x22c] ;  /* 0x00008b0000077ab9 */ /* 0x000fd20000000800 */
[----:B------:R-:W-:Y:S02]  /*1e9a0*/  @P0 LOP3.LUT R2, R2, 0x1000000, RZ, 0xfc, !PT ;  /* 0x0100000002020812 */ /* 0x000fe400078efcff */
[----:B------:R-:W-:Y:S01]  /*1e9b0*/  ISETP.LT.AND P0, PT, R0, UR7, !P6 ;  /* 0x0000000700007c0c */ /* 0x000fe2000f701270 */
[----:B------:R-:W-:Y:S01]  /*1e9c0*/  VIADD R0, R4, 0xaf ;  /* 0x000000af04007836 */ /* 0x000fe20000000000 */
[----:B------:R-:W-:Y:S01]  /*1e9d0*/  LOP3.LUT R2, R2, 0xff7fffff, RZ, 0xc0, !PT ;  /* 0xff7fffff02027812 */ /* 0x000fe200078ec0ff */
[----:B------:R-:W-:-:S10]  /*1e9e0*/  ULDC UR7, c[0x0][0x22c] ;  /* 0x00008b0000077ab9 */ /* 0x000fd40000000800 */
[----:B------:R-:W-:Y:S02]  /*1e9f0*/  @P0 LOP3.LUT R2, R2, 0x800000, RZ, 0xfc, !PT ;  /* 0x0080000002020812 */ /* 0x000fe400078efcff */
[----:B------:R-:W-:Y:S01]  /*1ea00*/  ISETP.LT.AND P0, PT, R0, UR7, !P6 ;  /* 0x0000000700007c0c */ /* 0x000fe2000f701270 */
[----:B------:R-:W-:Y:S02]  /*1ea10*/  ULDC UR7, c[0x0][0x248] ;  /* 0x0000920000077ab9 */ /* 0x000fe40000000800 */
[----:B0-----:R-:W-:Y:S01]  /*1ea20*/  VIADD R9, R9, UR7 ;  /* 0x0000000709097c36 */ /* 0x001fe20008000000 */
[----:B------:R-:W-:-:S04]  /*1ea30*/  ULDC UR7, c[0x0][0x248] ;  /* 0x0000920000077ab9 */ /* 0x000fc80000000800 */
[----:B------:R0:W-:Y:S01]  /*1ea40*/  STL [R1+0x4c4], R9 ;  /* 0x0004c40901007387 */ /* 0x0001e20000100800 */
[----:B------:R-:W-:Y:S01]  /*1ea50*/  LOP3.LUT R2, R2, 0xffbfffff, RZ, 0xc0, !PT ;  /* 0xffbfffff02027812 */ /* 0x000fe200078ec0ff */
[----:B------:R-:W-:Y:S02]  /*1ea60*/  VIADD R0, R4, 0xae ;  /* 0x000000ae04007836 */ /* 0x000fe40000000000 */
[----:B0-----:R-:W-:Y:S01]  /*1ea70*/  VIADD R9, R9, UR7 ;  /* 0x0000000709097c36 */ /* 0x001fe20008000000 */
[----:B------:R-:W-:Y:S01]  /*1ea80*/  ULDC.64 UR6, c[0x0][0x220] ;  /* 0x0000880000067ab9 */ /* 0x000fe20000000a00 */
[----:B------:R-:W-:-:S03]  /*1ea90*/  @P0 LOP3.LUT R2, R2, 0x400000, RZ, 0xfc, !PT ;  /* 0x0040000002020812 */ /* 0x000fc600078efcff */
[----:B------:R0:W-:Y:S01]  /*1eaa0*/  STL [R1+0x4cc], R9 ;  /* 0x0004cc0901007387 */ /* 0x0001e20000100800 */
[----:B------:R-:W-:Y:S01]  /*1eab0*/  IADD3 R10, P0, R12, UR6, RZ ;  /* 0x000000060c0a7c10 */ /* 0x000fe2000ff1e0ff */
[----:B------:R-:W-:Y:S01]  /*1eac0*/  ULDC UR6, c[0x0][0x248] ;  /* 0x0000920000067ab9 */ /* 0x000fe20000000800 */
[----:B------:R-:W-:Y:S01]  /*1ead0*/  ISETP.LT.AND P1, PT, R0, UR9, !P6 ;  /* 0x0000000900007c0c */ /* 0x000fe2000f721270 */
[----:B------:R-:W-:Y:S02]  /*1eae0*/  VIADD R27, R4, 0x190 ;  /* 0x00000190041b7836 */ /* 0x000fe40000000000 */
[----:B0-----:R-:W-:Y:S01]  /*1eaf0*/  VIADD R9, R9, UR8 ;  /* 0x0000000809097c36 */ /* 0x001fe20008000000 */
[----:B------:R-:W-:Y:S01]  /*1eb00*/  LEA.HI.X.SX32 R0, R12, UR7, 0x1, P0 ;  /* 0x000000070c007c11 */ /* 0x000fe200080f0eff */
[----:B------:R-:W-:Y:S01]  /*1eb10*/  ULDC UR7, c[0x0][0x248] ;  /* 0x0000920000077ab9 */ /* 0x000fe20000000800 */
[----:B------:R-:W-:Y:S01]  /*1eb20*/  IADD3 R12, P0, R14, R10, RZ ;  /* 0x0000000a0e0c7210 */ /* 0x000fe20007f1e0ff */
[C---:B------:R-:W-:Y:S01]  /*1eb30*/  VIADD R26, R4.reuse, 0x191 ;  /* 0x00000191041a7836 */ /* 0x040fe20000000000 */
[----:B------:R0:W-:Y:S01]  /*1eb40*/  STL [R1+0x4d8], R9 ;  /* 0x0004d80901007387 */ /* 0x0001e20000100800 */
[----:B------:R-:W-:Y:S01]  /*1eb50*/  VIADD R18, R4, 0xad ;  /* 0x000000ad04127836 */ /* 0x000fe20000000000 */
[----:B------:R-:W-:-:S02]  /*1eb60*/  LEA.HI.X.SX32 R13, R14, R0, 0x1, P0 ;  /* 0x000000000e0d7211 */ /* 0x000fc400000f0eff */
[----:B------:R-:W-:Y:S02]  /*1eb70*/  LOP3.LUT R8, R8, 0x7fffffff, RZ, 0xc0, !PT ;  /* 0x7fffffff08087812 */ /* 0x000fe400078ec0ff */
[----:B------:R-:W-:Y:S02]  /*1eb80*/  LOP3.LUT R7, R7, 0x7fffffff, RZ, 0xc0, !PT ;  /* 0x7fffffff07077812 */ /* 0x000fe400078ec0ff */
[----:B------:R-:W-:Y:S02]  /*1eb90*/  LOP3.LUT R6, R6, 0x7fffffff, RZ, 0xc0, !PT ;  /* 0x7fffffff06067812 */ /* 0x000fe400078ec0ff */
[----:B------:R-:W-:Y:S01]  /*1eba0*/  LOP3.LUT R5, R5, 0x7fffffff, RZ, 0xc0, !PT ;  /* 0x7fffffff05057812 */ /* 0x000fe200078ec0ff */
[----:B0-----:R-:W-:Y:S01]  /*1ebb0*/  VIADD R9, R9, UR6 ;  /* 0x0000000609097c36 */ /* 0x001fe20008000000 */
[----:B------:R-:W-:Y:S01]  /*1ebc0*/  ULDC UR6, c[0x0][0x248] ;  /* 0x0000920000067ab9 */ /* 0x000fe20000000800 */
[----:B------:R-:W-:Y:S02]  /*1ebd0*/  LOP3.LUT R2, R2, 0xffdfffff, RZ, 0xc0, !PT ;  /* 0xffdfffff02027812 */ /* 0x000fe400078ec0ff */
[----:B------:R-:W-:Y:S01]  /*1ebe0*/  LOP3.LUT R3, R3, 0x7fffffff, RZ, 0xc0, !PT ;  /* 0x7fffffff03037812 */ /* 0x000fe200078ec0ff */
[----:B------:R0:W-:Y:S01]  /*1ebf0*/  STL [R1+0x4e0], R9 ;  /* 0x0004e00901007387 */ /* 0x0001e20000100800 */
[----:B------:R-:W-:Y:S01]  /*1ec00*/  IADD3 R14, P0, R15, R10, RZ ;  /* 0x0000000a0f0e7210 */ /* 0x000fe20007f1e0ff */
[C---:B------:R-:W-:Y:S01]  /*1ec10*/  VIADD R244, R4.reuse, 0x4 ;  /* 0x0000000404f47836 */ /* 0x040fe20000000000 */
[----:B------:R-:W-:Y:S01]  /*1ec20*/  ULDC UR9, c[0x0][0x22c] ;  /* 0x00008b0000097ab9 */ /* 0x000fe20000000800 */
[----:B------:R-:W-:Y:S01]  /*1ec30*/  STL [R1+0xf4c], R12 ;  /* 0x000f4c0c01007387 */ /* 0x000fe20000100800 */
[----:B------:R-:W-:Y:S01]  /*1ec40*/  VIADD R245, R4, 0x3 ;  /* 0x0000000304f57836 */ /* 0x000fe20000000000 */
[----:B------:R-:W-:Y:S01]  /*1ec50*/  ULDC UR8, c[0x0][0x22c] ;  /* 0x00008b0000087ab9 */ /* 0x000fe20000000800 */
[----:B0-----:R-:W-:Y:S01]  /*1ec60*/  VIADD R9, R9, UR6 ;  /* 0x0000000609097c36 */ /* 0x001fe20008000000 */
[----:B------:R-:W-:Y:S01]  /*1ec70*/  STL [R1+0xf48], R13 ;  /* 0x000f480d01007387 */ /* 0x000fe20000100800 */
[----:B------:R-:W-:-:S03]  /*1ec80*/  ULDC UR6, c[0x0][0x248] ;  /* 0x0000920000067ab9 */ /* 0x000fc60000000800 */
[----:B------:R0:W-:Y:S01]  /*1ec90*/  STL [R1+0x4e8], R9 ;  /* 0x0004e80901007387 */ /* 0x0001e20000100800 */
[----:B------:R-:W-:Y:S02]  /*1eca0*/  LEA.HI.X.SX32 R15, R15, R0, 0x1, P0 ;  /* 0x000000000f0f7211 */ /* 0x000fe400000f0eff */
[----:B------:R-:W-:Y:S01]  /*1ecb0*/  IADD3 R16, P0, R17, R10, RZ ;  /* 0x0000000a11107210 */ /* 0x000fe20007f1e0ff */
[----:B------:R-:W-:Y:S01]  /*1ecc0*/  STL [R1+0xf54], R14 ;  /* 0x000f540e01007387 */ /* 0x000fe20000100800 */
[----:B0-----:R-:W-:Y:S02]  /*1ecd0*/  VIADD R9, R9, UR7 ;  /* 0x0000000709097c36 */ /* 0x001fe40008000000 */
[----:B------:R-:W-:Y:S01]  /*1ece0*/  LEA.HI.X.SX32 R17, R17, R0, 0x1, P0 ;  /* 0x0000000011117211 */ /* 0x000fe200000f0eff */
[----:B------:R-:W-:Y:S02]  /*1ecf0*/  ULDC UR7, c[0x0][0x22c] ;  /* 0x00008b0000077ab9 */ /* 0x000fe40000000800 */
[----:B------:R0:W-:Y:S04]  /*1ed00*/  STL [R1+0x4ec], R9 ;  /* 0x0004ec0901007387 */ /* 0x0001e80000100800 */
[----:B------:R-:W-:Y:S01]  /*1ed10*/  STL [R1+0xf50], R15 ;  /* 0x000f500f01007387 */ /* 0x000fe20000100800 */
[----:B0-----:R-:W-:-:S03]  /*1ed20*/  VIADD R9, R9, UR6 ;  /* 0x0000000609097c36 */ /* 0x001fc60008000000 */
[----:B------:R-:W-:Y:S01]  /*1ed30*/  STL [R1+0xf58], R10 ;  /* 0x000f580a01007387 */ /* 0x000fe20000100800 */
[----:B------:R-:W-:-:S03]  /*1ed40*/  ULDC UR6, c[0x0][0x248] ;  /* 0x0000920000067ab9 */ /* 0x000fc60000000800 */
[----:B------:R0:W-:Y:S04]  /*1ed50*/  STL [R1+0x4f4], R9 ;  /* 0x0004f40901007387 */ /* 0x0001e80000100800 */
[----:B------:R-:W-:Y:S04]  /*1ed60*/  STL [R1+0xf64], R16 ;  /* 0x000f641001007387 */ /* 0x000fe80000100800 */
[----:B------:R-:W-:Y:S01]  /*1ed70*/  STL [R1+0xf60], R17 ;  /* 0x000f601101007387 */ /* 0x000fe20000100800 */
[----:B0-----:R-:W-:Y:S01]  /*1ed80*/  VIADD R9, R9, UR6 ;  /* 0x0000000609097c36 */ /* 0x001fe20008000000 */
[----:B------:R-:W-:-:S02]  /*1ed90*/  ULDC UR6, c[0x0][0x248] ;  /* 0x0000920000067ab9 */ /* 0x000fc40000000800 */
[----:B------:R0:W-:Y:S04]  /*1eda0*/  STL [R1+0xf5c], R0 ;  /* 0x000f5c0001007387 */ /* 0x0001e80000100800 */
[----:B------:R-:W-:Y:S01]  /*1edb0*/  STL [R1+0x4f8], R9 ;  /* 0x0004f80901007387 */ /* 0x000fe20000100800 */
        /* <DEDUP_REMOVED lines=243> */
[----:B------:R-:W-:Y:S02]  /*1fcf0*/  VIADD R9, R4, 0x7 ;  /* 0x0000000704097836 */ /* 0x000fe40000000000 */
[----:B0-----:R-:W-:Y:S01]  /*1fd00*/  VIADD R0, R0, UR6 ;  /* 0x0000000600007c36 */ /* 0x001fe20008000000 */
[----:B------:R-:W-:-:S04]  /*1fd10*/  ULDC UR6, c[0x0][0x248] ;  /* 0x0000920000067ab9 */ /* 0x000fc80000000800 */
[----:B------:R0:W-:Y:S04]  /*1fd20*/  STL [R1+0xc48], R0 ;  /* 0x000c480001007387 */ /* 0x0001e80000100800 */
[----:B------:R-:W-:Y:S01]  /*1fd30*/  STL [R1+0xf9c], R9 ;  /* 0x000f9c0901007387 */ /* 0x000fe20000100800 */
[----:B0-----:R-:W-:Y:S01]  /*1fd40*/  VIADD R0, R0, UR6 ;  /* 0x0000000600007c36 */ /* 0x001fe20008000000 */
[----:B------:R-:W-:-:S04]  /*1fd50*/  ULDC UR6, c[0x0][0x248] ;  /* 0x0000920000067ab9 */ /* 0x000fc80000000800 */
[----:B------:R0:W-:Y:S04]  /*1fd60*/  STL [R1+0xc4c], R0 ;  /* 0x000c4c0001007387 */ /* 0x0001e80000100800 */
[----:B------:R-:W-:Y:S01]  /*1fd70*/  STL [R1+0xfa0], R242 ;  /* 0x000fa0f201007387 */ /* 0x000fe20000100800 */
[----:B0-----:R-:W-:-:S03]  /*1fd80*/  VIADD R0, R0, UR6 ;  /* 0x0000000600007c36 */ /* 0x001fc60008000000 */
[----:B------:R-:W-:Y:S01]  /*1fd90*/  STL [R1+0xfa4], R243 ;  /* 0x000fa4f301007387 */ /* 0x000fe20000100800 */
[----:B------:R-:W-:-:S03]  /*1fda0*/  ULDC UR6, c[0x0][0x248] ;  /* 0x0000920000067ab9 */ /* 0x000fc60000000800 */
        /* <DEDUP_REMOVED lines=336> */
[----:B------:R0:W-:Y:S04]  /*212b0*/  STL [R1+0xe10], R0 ;  /* 0x000e100001007387 */ /* 0x0001e80000100800 */
[----:B------:R-:W-:Y:S01]  /*212c0*/  STL [R1+0xf7c], R29 ;  /* 0x000f7c1d01007387 */ /* 0x000fe20000100800 */
[----:B0-----:R-:W-:-:S03]  /*212d0*/  VIADD R0, R0, UR6 ;  /* 0x0000000600007c36 */ /* 0x001fc60008000000 */
[----:B------:R-:W-:Y:S01]  /*212e0*/  STL [R1+0xf78], R28 ;  /* 0x000f781c01007387 */ /* 0x000fe20000100800 */
[----:B------:R-:W-:-:S03]  /*212f0*/  ULDC UR6, c[0x0][0x248] ;  /* 0x0000920000067ab9 */ /* 0x000fc60000000800 */
[----:B------:R0:W-:Y:S04]  /*21300*/  STL [R1+0xe14], R0 ;  /* 0x000e140001007387 */ /* 0x0001e80000100800 */
[----:B------:R-:W-:Y:S01]  /*21310*/  STL [R1+0xf74], R27 ;  /* 0x000f741b01007387 */ /* 0x000fe20000100800 */
[----:B0-----:R-:W-:-:S03]  /*21320*/  VIADD R0, R0, UR6 ;  /* 0x0000000600007c36 */ /* 0x001fc60008000000 */
[----:B------:R-:W-:Y:S01]  /*21330*/  STL [R1+0xf70], R26 ;  /* 0x000f701a01007387 */ /* 0x000fe20000100800 */
[----:B------:R-:W-:-:S03]  /*21340*/  ULDC UR6, c[0x0][0x248] ;  /* 0x0000920000067ab9 */ /* 0x000fc60000000800 */
[----:B------:R0:W-:Y:S01]  /*21350*/  STL [R1+0xe18], R0 ;  /* 0x000e180001007387 */ /* 0x0001e20000100800 */
[C---:B------:R-:W-:Y:S02]  /*21360*/  VIADD R9, R4.reuse, 0x194 ;  /* 0x0000019404097836 */ /* 0x040fe40000000000 */
[----:B------:R-:W-:Y:S02]  /*21370*/  VIADD R10, R4, 0x195 ;  /* 0x00000195040a7836 */ /* 0x000fe40000000000 */
[----:B0-----:R-:W-:Y:S01]  /*21380*/  VIADD R0, R0, UR6 ;  /* 0x0000000600007c36 */ /* 0x001fe20008000000 */
[----:B------:R-:W-:-:S04]  /*21390*/  ULDC UR6, c[0x0][0x248] ;  /* 0x0000920000067ab9 */ /* 0x000fc80000000800 */
[----:B------:R0:W-:Y:S04]  /*213a0*/  STL [R1+0xe1c], R0 ;  /* 0x000e1c0001007387 */ /* 0x0001e80000100800 */
[----:B------:R1:W-:Y:S01]  /*213b0*/  STL [R1], R9 ;  /* 0x0000000901007387 */ /* 0x0003e20000100800 */
[----:B0-----:R-:W-:Y:S01]  /*213c0*/  VIADD R0, R0, UR6 ;  /* 0x0000000600007c36 */ /* 0x001fe20008000000 */
[----:B------:R-:W-:Y:S02]  /*213d0*/  ULDC UR6, c[0x0][0x248] ;  /* 0x0000920000067ab9 */ /* 0x000fe40000000800 */
[----:B------:R0:W-:Y:S01]  /*213e0*/  STL [R1+0x4], R10 ;  /* 0x0000040a01007387 */ /* 0x0001e20000100800 */
[----:B-1----:R-:W-:-:S03]  /*213f0*/  VIADD R9, R4, 0x196 ;  /* 0x0000019604097836 */ /* 0x002fc60000000000 */
[----:B------:R1:W-:Y:S01]  /*21400*/  STL [R1+0xe20], R0 ;  /* 0x000e200001007387 */ /* 0x0003e20000100800 */
[----:B0-----:R-:W-:-:S03]  /*21410*/  VIADD R10, R4, 0x197 ;  /* 0x00000197040a7836 */ /* 0x001fc60000000000 */
[----:B------:R0:W-:Y:S01]  /*21420*/  STL [R1+0x8], R9 ;  /* 0x0000080901007387 */ /* 0x0001e20000100800 */
[----:B-1----:R-:W-:Y:S01]  /*21430*/  VIADD R0, R0, UR6 ;  /* 0x0000000600007c36 */ /* 0x002fe20008000000 */
[----:B------:R-:W-:Y:S02]  /*21440*/  ULDC UR6, c[0x0][0x248] ;  /* 0x0000920000067ab9 */ /* 0x000fe40000000800 */
[----:B------:R1:W-:Y:S04]  /*21450*/  STL [R1+0xc], R10 ;  /* 0x00000c0a01007387 */ /* 0x0003e80000100800 */
[----:B------:R2:W-:Y:S01]  /*21460*/  STL [R1+0xe24], R0 ;  /* 0x000e240001007387 */ /* 0x0005e20000100800 */
[C---:B0-----:R-:W-:Y:S02]  /*21470*/  VIADD R9, R4.reuse, 0x198 ;  /* 0x0000019804097836 */ /* 0x041fe40000000000 */
[----:B-1----:R-:W-:-:S03]  /*21480*/  VIADD R10, R4, 0x199 ;  /* 0x00000199040a7836 */ /* 0x002fc60000000000 */
[----:B------:R0:W-:Y:S01]  /*21490*/  STL [R1+0x10], R9 ;  /* 0x0000100901007387 */ /* 0x0001e20000100800 */
[----:B--2---:R-:W-:Y:S01]  /*214a0*/  VIADD R0, R0, UR6 ;  /* 0x0000000600007c36 */ /* 0x004fe20008000000 */
[----:B------:R-:W-:Y:S02]  /*214b0*/  ULDC UR6, c[0x0][0x248] ;  /* 0x0000920000067ab9 */ /* 0x000fe40000000800 */
[----:B------:R-:W-:Y:S04]  /*214c0*/  STL [R1+0x14], R10 ;  /* 0x0000140a01007387 */ /* 0x000fe80000100800 */
[----:B------:R1:W-:Y:S01]  /*214d0*/  STL [R1+0xe28], R0 ;  /* 0x000e280001007387 */ /* 0x0003e20000100800 */
[----:B0-----:R-:W-:-:S05]  /*214e0*/  VIADD R9, R4, 0x19a ;  /* 0x0000019a04097836 */ /* 0x001fca0000000000 */
[----:B------:R0:W-:Y:S01]  /*214f0*/  STL [R1+0x18], R9 ;  /* 0x0000180901007387 */ /* 0x0001e20000100800 */
[----:B-1----:R-:W-:Y:S01]  /*21500*/  VIADD R0, R0, UR6 ;  /* 0x0000000600007c36 */ /* 0x002fe20008000000 */
[----:B------:R-:W-:Y:S01]  /*21510*/  ULDC UR6, c[0x0][0x248] ;  /* 0x0000920000067ab9 */ /* 0x000fe20000000800 */
[----:B------:R-:W-:-:S03]  /*21520*/  VIADD R10, R4, 0x19d ;  /* 0x0000019d040a7836 */ /* 0x000fc60000000000 */
[----:B------:R1:W-:Y:S01]  /*21530*/  STL [R1+0xe2c], R0 ;  /* 0x000e2c0001007387 */ /* 0x0003e20000100800 */
[----:B0-----:R-:W-:-:S05]  /*21540*/  VIADD R9, R4, 0x19c ;  /* 0x0000019c04097836 */ /* 0x001fca0000000000 */
[----:B------:R0:W-:Y:S01]  /*21550*/  STL [R1+0x20], R9 ;  /* 0x0000200901007387 */ /* 0x0001e20000100800 */
[----:B-1----:R-:W-:Y:S01]  /*21560*/  VIADD R0, R0, UR6 ;  /* 0x0000000600007c36 */ /* 0x002fe20008000000 */
[----:B------:R-:W-:Y:S02]  /*21570*/  ULDC UR6, c[0x0][0x248] ;  /* 0x0000920000067ab9 */ /* 0x000fe40000000800 */
[----:B------:R1:W-:Y:S01]  /*21580*/  STL [R1+0x24], R10 ;  /* 0x0000240a01007387 */ /* 0x0003e20000100800 */
[----:B0-----:R-:W-:-:S03]  /*21590*/  VIADD R9, R4, 0x19e ;  /* 0x0000019e04097836 */ /* 0x001fc60000000000 */
[----:B------:R0:W-:Y:S01]  /*215a0*/  STL [R1+0xe30], R0 ;  /* 0x000e300001007387 */ /* 0x0001e20000100800 */
[----:B-1----:R-:W-:-:S03]  /*215b0*/  VIADD R10, R4, 0x19f ;  /* 0x0000019f040a7836 */ /* 0x002fc60000000000 */
[----:B------:R1:W-:Y:S01]  /*215c0*/  STL [R1+0x28], R9 ;  /* 0x0000280901007387 */ /* 0x0003e20000100800 */
        /* <DEDUP_REMOVED lines=95> */
[----:B------:R0:W-:Y:S04]  /*21bc0*/  STL [R1+0xe68], R0 ;  /* 0x000e680001007387 */ /* 0x0001e80000100800 */
[----:B------:R2:W-:Y:S01]  /*21bd0*/  STL [R1+0x98], R9 ;  /* 0x0000980901007387 */ /* 0x0005e20000100800 */
[----:B-1----:R-:W-:Y:S02]  /*21be0*/  VIADD R10, R4, 0x1bd ;  /* 0x000001bd040a7836 */ /* 0x002fe40000000000 */
[----:B0-----:R-:W-:Y:S01]  /*21bf0*/  VIADD R0, R0, UR6 ;  /* 0x0000000600007c36 */ /* 0x001fe20008000000 */
[----:B------:R-:W-:Y:S01]  /*21c00*/  ULDC UR6, c[0x0][0x248] ;  /* 0x0000920000067ab9 */ /* 0x000fe20000000800 */
[----:B--2---:R-:W-:-:S03]  /*21c10*/  VIADD R9, R4, 0x1bc ;  /* 0x000001bc04097836 */ /* 0x004fc60000000000 */
[----:B------:R0:W-:Y:S04]  /*21c20*/  STL [R1+0xe6c], R0 ;  /* 0x000e6c0001007387 */ /* 0x0001e80000100800 */
        /* <DEDUP_REMOVED lines=10> */
[----:B------:R-:W-:Y:S04]  /*21cd0*/  STL [R1+0xac], R10 ;  /* 0x0000ac0a01007387 */ /* 0x000fe80000100800 */
[----:B------:R1:W-:Y:S01]  /*21ce0*/  STL [R1+0xe74], R0 ;  /* 0x000e740001007387 */ /* 0x0003e20000100800 */
[----:B0-----:R-:W-:-:S05]  /*21cf0*/  VIADD R9, R4, 0x1c0 ;  /* 0x000001c004097836 */ /* 0x001fca0000000000 */
[----:B------:R0:W-:Y:S01]  /*21d00*/  STL [R1+0xb0], R9 ;  /* 0x0000b00901007387 */ /* 0x0001e20000100800 */
[----:B-1----:R-:W-:Y:S01]  /*21d10*/  VIADD R0, R0, UR6 ;  /* 0x0000000600007c36 */ /* 0x002fe20008000000 */
[----:B------:R-:W-:-:S04]  /*21d20*/  ULDC UR6, c[0x0][0x248] ;  /* 0x0000920000067ab9 */ /* 0x000fc80000000800 */
[----:B------:R1:W-:Y:S01]  /*21d30*/  STL [R1+0xe78], R0 ;  /* 0x000e780001007387 */ /* 0x0003e20000100800 */
[----:B0-----:R-:W-:-:S05]  /*21d40*/  VIADD R9, R4, 0x1c1 ;  /* 0x000001c104097836 */ /* 0x001fca0000000000 */
[----:B------:R-:W-:Y:S01]  /*21d50*/  STL [R1+0xb4], R9 ;  /* 0x0000b40901007387 */ /* 0x000fe20000100800 */
[----:B-1----:R-:W-:Y:S01]  /*21d60*/  VIADD R0, R0, UR6 ;  /* 0x0000000600007c36 */ /* 0x002fe20008000000 */
        /* <DEDUP_REMOVED lines=76> */
[----:B------:R-:W-:Y:S01]  /*22230*/  ULDC UR6, c[0x0][0x248] ;  /* 0x0000920000067ab9 */ /* 0x000fe20000000800 */
[----:B------:R-:W-:-:S03]  /*22240*/  VIADD R9, R4, 0x1c3 ;  /* 0x000001c304097836 */ /* 0x000fc60000000000 */
[----:B------:R0:W-:Y:S02]  /*22250*/  STL [R1+0xee0], R0 ;  /* 0x000ee00001007387 */ /* 0x0001e40000100800 */
[----:B0-----:R-:W-:Y:S01]  /*22260*/  VIADD R0, R0, UR6 ;  /* 0x0000000600007c36 */ /* 0x001fe20008000000 */
[----:B------:R-:W-:Y:S01]  /*22270*/  ISETP.LT.AND P0, PT, R18, UR7, !P6 ;  /* 0x0000000712007c0c */ /* 0x000fe2000f701270 */
[----:B------:R-:W-:Y:S01]  /*22280*/  VIADD R242, R4, 0xac ;  /* 0x000000ac04f27836 */ /* 0x000fe20000000000 */
[----:B------:R-:W-:Y:S01]  /*22290*/  @P1 LOP3.LUT R2, R2, 0x200000, RZ, 0xfc, !PT ;  /* 0x0020000002021812 */ /* 0x000fe200078efcff */
[C---:B------:R-:W-:Y:S01]  /*222a0*/  VIADD R243, R4.reuse, 0xaa ;  /* 0x000000aa04f37836 */ /* 0x040fe20000000000 */
[----:B------:R0:W-:Y:S01]  /*222b0*/  STL [R1+0xee4], R0 ;  /* 0x000ee40001007387 */ /* 0x0001e20000100800 */
[----:B------:R-:W-:Y:S01]  /*222c0*/  MOV R27, UR33 ;  /* 0x00000021001b7c02 */ /* 0x000fe20008000f00 */
[----:B------:R-:W-:Y:S01]  /*222d0*/  ULDC UR33, c[0x0][0x22c] ;  /* 0x00008b0000217ab9 */ /* 0x000fe20000000800 */
[----:B------:R-:W-:Y:S01]  /*222e0*/  MOV R26, UR5 ;  /* 0x00000005001a7c02 */ /* 0x000fe20008000f00 */
[----:B------:R1:W-:Y:S01]  /*222f0*/  STL [R1+0xb8], R10 ;  /* 0x0000b80a01007387 */ /* 0x0003e20000100800 */
[----:B------:R-:W-:Y:S01]  /*22300*/  MOV R29, UR61 ;  /* 0x0000003d001d7c02 */ /* 0x000fe20008000f00 */
[----:B------:R-:W-:Y:S01]  /*22310*/  ULDC UR5, c[0x0][0x22c] ;  /* 0x00008b0000057ab9 */ /* 0x000fe20000000800 */
[----:B------:R-:W-:Y:S01]  /*22320*/  MOV R28, UR32 ;  /* 0x00000020001c7c02 */ /* 0x000fe20008000f00 */
[----:B------:R2:W-:Y:S01]  /*22330*/  STL [R1+0xbc], R9 ;  /* 0x0000bc0901007387 */ /* 0x0005e20000100800 */
[C---:B------:R-:W-:Y:S01]  /*22340*/  VIADD R246, R4.reuse, 0x2 ;  /* 0x0000000204f67836 */ /* 0x040fe20000000000 */
[----:B------:R-:W-:Y:S01]  /*22350*/  ULDC UR7, c[0x0][0x22c] ;  /* 0x00008b0000077ab9 */ /* 0x000fe20000000800 */
[----:B0-----:R-:W-:Y:S01]  /*22360*/  VIADD R0, R4, 0x1c4 ;  /* 0x000001c404007836 */ /* 0x001fe20000000000 */
[----:B------:R-:W-:Y:S01]  /*22370*/  ISETP.LT.AND P1, PT, R242, UR33, !P6 ;  /* 0x00000021f2007c0c */ /* 0x000fe2000f721270 */
[----:B------:R-:W-:Y:S01]  /*22380*/  ULDC UR61, c[0x0][0x22c] ;  /* 0x00008b00003d7ab9 */ /* 0x000fe20000000800 */
[----:B-1----:R-:W-:Y:S01]  /*22390*/  VIADD R10, R4, 0x1c5 ;  /* 0x000001c5040a7836 */ /* 0x002fe20000000000 */
[----:B------:R-:W-:Y:S01]  /*223a0*/  LOP3.LUT R2, R2, 0xffefffff, RZ, 0xc0, !PT ;  /* 0xffefffff02027812 */ /* 0x000fe200078ec0ff */
[----:B------:R-:W-:Y:S01]  /*223b0*/  ULDC UR32, c[0x0][0x22c] ;  /* 0x00008b0000207ab9 */ /* 0x000fe20000000800 */
[----:B------:R-:W-:Y:S01]  /*223c0*/  STSM.16.M88.4 [R11], R20 ;  /* 0x000000140b007844 */ /* 0x000fe20000000200 */
[----:B--2---:R-:W-:Y:S01]  /*223d0*/  VIADD R9, R4, 0x1c6 ;  /* 0x000001c604097836 */ /* 0x004fe20000000000 */
[----:B------:R-:W-:-:S02]  /*223e0*/  ULDC UR6, c[0x0][0x22c] ;  /* 0x00008b0000067ab9 */ /* 0x000fc40000000800 */
[----:B------:R0:W-:Y:S01]  /*223f0*/  STL [R1+0xc0], R0 ;  /* 0x0000c00001007387 */ /* 0x0001e20000100800 */
[C---:B------:R-:W-:Y:S01]  /*22400*/  VIADD R242, R4.reuse, 0xa8 ;  /* 0x000000a804f27836 */ /* 0x040fe20000000000 */
[----:B------:R-:W-:Y:S02]  /*22410*/  ULDC UR33, c[0x0][0x22c] ;  /* 0x00008b0000217ab9 */ /* 0x000fe40000000800 */
[----:B------:R1:W-:Y:S04]  /*22420*/  STL [R1+0xc4], R10 ;  /* 0x0000c40a01007387 */ /* 0x0003e80000100800 */
[----:B------:R2:W-:Y:S01]  /*22430*/  STL [R1+0xc8], R9 ;  /* 0x0000c80901007387 */ /* 0x0005e20000100800 */
[C---:B0-----:R-:W-:Y:S02]  /*22440*/  VIADD R0, R4.reuse, 0x1c7 ;  /* 0x000001c704007836 */ /* 0x041fe40000000000 */
[----:B-1----:R-:W-:-:S03]  /*22450*/  VIADD R10, R4, 0x1c8 ;  /* 0x000001c8040a7836 */ /* 0x002fc60000000000 */
[----:B------:R0:W-:Y:S01]  /*22460*/  STL [R1+0xcc], R0 ;  /* 0x0000cc0001007387 */ /* 0x0001e20000100800 */
[----:B--2---:R-:W-:-:S03]  /*22470*/  VIADD R9, R4, 0x1c9 ;  /* 0x000001c904097836 */ /* 0x004fc60000000000 */
        /* <DEDUP_REMOVED lines=82> */
[----:B------:R-:W-:Y:S01]  /*229a0*/  STL [R1+0x174], R0 ;  /* 0x0001740001007387 */ /* 0x000fe20000100800 */
[----:B--2---:R-:W-:-:S03]  /*229b0*/  VIADD R9, R4, 0x1f3 ;  /* 0x000001f304097836 */ /* 0x004fc60000000000 */
[----:B------:R-:W-:Y:S01]  /*229c0*/  STL [R1+0x178], R10 ;  /* 0x0001780a01007387 */ /* 0x000fe20000100800 */
[----:B------:R-:W-:-:S03]  /*229d0*/  @P0 LOP3.LUT R2, R2, 0x100000, RZ, 0xfc, !PT ;  /* 0x0010000002020812 */ /* 0x000fc600078efcff */
[----:B------:R0:W-:Y:S01]  /*229e0*/  STL [R1+0x17c], R9 ;  /* 0x00017c0901007387 */ /* 0x0001e20000100800 */
[----:B------:R-:W-:Y:S01]  /*229f0*/  LOP3.LUT R2, R2, 0xfff7ffff, RZ, 0xc0, !PT ;  /* 0xfff7ffff02027812 */ /* 0x000fe200078ec0ff */
[----:B0-----:R-:W-:-:S05]  /*22a00*/  VIADD R9, R4, 0xab ;  /* 0x000000ab04097836 */ /* 0x001fca0000000000 */
[----:B------:R-:W-:Y:S02]  /*22a10*/  ISETP.LT.AND P0, PT, R9, UR5, !P6 ;  /* 0x0000000509007c0c */ /* 0x000fe4000f701270 */
[----:B------:R-:W-:Y:S01]  /*22a20*/  @P1 LOP3.LUT R2, R2, 0x80000, RZ, 0xfc, !PT ;  /* 0x0008000002021812 */ /* 0x000fe200078efcff */
[----:B------:R-:W-:Y:S01]  /*22a30*/  VIADD R9, R4, 0xa9 ;  /* 0x000000a904097836 */ /* 0x000fe20000000000 */
[----:B------:R-:W-:Y:S02]  /*22a40*/  ULDC UR5, c[0x0][0x22c] ;  /* 0x00008b0000057ab9 */ /* 0x000fe40000000800 */
[----:B------:R-:W-:-:S07]  /*22a50*/  LOP3.LUT R2, R2, 0xfffbffff, RZ, 0xc0, !PT ;  /* 0xfffbffff02027812 */ /* 0x000fce00078ec0ff */
[----:B------:R-:W-:Y:S02]  /*22a60*/  @P0 LOP3.LUT R2, R2, 0x40000, RZ, 0xfc, !PT ;  /* 0x0004000002020812 */ /* 0x000fe400078efcff */
[----:B------:R-:W-:Y:S02]  /*22a70*/  ISETP.LT.AND P0, PT, R243, UR61, !P6 ;  /* 0x0000003df3007c0c */ /* 0x000fe4000f701270 */
[----:B------:R-:W-:Y:S02]  /*22a80*/  ISETP.LT.AND P2, PT, R9, UR32, !P6 ;  /* 0x0000002009007c0c */ /* 0x000fe4000f741270 */
[----:B------:R-:W-:Y:S02]  /*22a90*/  LOP3.LUT R2, R2, 0xfffdffff, RZ, 0xc0, !PT ;  /* 0xfffdffff02027812 */ /* 0x000fe400078ec0ff */
[----:B------:R-:W-:Y:S01]  /*22aa0*/  ISETP.LT.AND P1, PT, R242, UR33, !P6 ;  /* 0x00000021f2007c0c */ /* 0x000fe2000f721270 */
[C---:B------:R-:W-:Y:S01]  /*22ab0*/  VIADD R9, R4.reuse, 0xa7 ;  /* 0x000000a704097836 */ /* 0x040fe20000000000 */
[----:B------:R-:W-:Y:S01]  /*22ac0*/  ULDC UR61, c[0x0][0x22c] ;  /* 0x00008b00003d7ab9 */ /* 0x000fe20000000800 */
[----:B------:R-:W-:Y:S01]  /*22ad0*/  VIADD R243, R4, 0xa6 ;  /* 0x000000a604f37836 */ /* 0x000fe20000000000 */
[----:B------:R-:W-:-:S03]  /*22ae0*/  ULDC UR32, c[0x0][0x22c] ;  /* 0x00008b0000207ab9 */ /* 0x000fc60000000800 */
[----:B------:R-:W-:Y:S01]  /*22af0*/  @P0 LOP3.LUT R2, R2, 0x20000, RZ, 0xfc, !PT ;  /* 0x0002000002020812 */ /* 0x000fe200078efcff */
[----:B------:R-:W-:Y:S01]  /*22b00*/  VIADD R242, R4, 0xa4 ;  /* 0x000000a404f27836 */ /* 0x000fe20000000000 */
[----:B------:R-:W-:Y:S02]  /*22b10*/  ULDC UR33, c[0x0][0x22c] ;  /* 0x00008b0000217ab9 */ /* 0x000fe40000000800 */
[----:B------:R-:W-:-:S04]  /*22b20*/  LOP3.LUT R2, R2, 0xfffeffff, RZ, 0xc0, !PT ;  /* 0xfffeffff02027812 */ /* 0x000fc800078ec0ff */
[----:B------:R-:W-:Y:S02]  /*22b30*/  @P2 LOP3.LUT R2, R2, 0x10000, RZ, 0xfc, !PT ;  /* 0x0001000002022812 */ /* 0x000fe400078efcff */
[----:B------:R-:W-:Y:S02]  /*22b40*/  ISETP.LT.AND P0, PT, R9, UR5, !P6 ;  /* 0x0000000509007c0c */ /* 0x000fe4000f701270 */
[----:B------:R-:W-:Y:S01]  /*22b50*/  LOP3.LUT R2, R2, 0xffff7fff, RZ, 0xc0, !PT ;  /* 0xffff7fff02027812 */ /* 0x000fe200078ec0ff */
[----:B------:R-:W-:Y:S01]  /*22b60*/  VIADD R9, R4, 0xa5 ;  /* 0x000000a504097836 */ /* 0x000fe20000000000 */
[----:B------:R-:W-:Y:S02]  /*22b70*/  ULDC UR5, c[0x0][0x22c] ;  /* 0x00008b0000057ab9 */ /* 0x000fe40000000800 */
[----:B------:R-:W-:-:S04]  /*22b80*/  @P1 LOP3.LUT R2, R2, 0x8000, RZ, 0xfc, !PT ;  /* 0x0000800002021812 */ /* 0x000fc800078efcff */
[----:B------:R-:W-:-:S04]  /*22b90*/  LOP3.LUT R2, R2, 0xffffbfff, RZ, 0xc0, !PT ;  /* 0xffffbfff02027812 */ /* 0x000fc800078ec0ff */
        /* <DEDUP_REMOVED lines=48> */
[----:B------:R-:W-:Y:S01]  /*22ea0*/  ULDC UR33, c[0x0][0x22c] ;  /* 0x00008b0000217ab9 */ /* 0x000fe20000000800 */
[----:B------:R-:W-:-:S02]  /*22eb0*/  ULDC UR32, c[0x0][0x22c] ;  /* 0x00008b0000207ab9 */ /* 0x000fc40000000800 */
[----:B------:R-:W-:-:S04]  /*22ec0*/  @P0 LOP3.LUT R2, R2, 0x20, RZ, 0xfc, !PT ;  /* 0x0000002002020812 */ /* 0x000fc800078efcff */
        /* <DEDUP_REMOVED lines=9> */
[----:B------:R-:W-:Y:S01]  /*22f60*/  ISETP.LT.AND P0, PT, R243, UR61, !P6 ;  /* 0x0000003df3007c0c */ /* 0x000fe2000f701270 */
[----:B------:R-:W-:Y:S01]  /*22f70*/  VIADD R9, R4, 0x99 ;  /* 0x0000009904097836 */ /* 0x000fe20000000000 */
[----:B------:R-:W-:Y:S02]  /*22f80*/  ISETP.LT.AND P1, PT, R242, UR33, !P6 ;  /* 0x00000021f2007c0c */ /* 0x000fe4000f721270 */
[----:B------:R-:W-:Y:S01]  /*22f90*/  LOP3.LUT R2, R2, 0xfffffffd, RZ, 0xc0, !PT ;  /* 0xfffffffd02027812 */ /* 0x000fe200078ec0ff */
[C---:B------:R-:W-:Y:S01]  /*22fa0*/  VIADD R243, R4.reuse, 0x96 ;  /* 0x0000009604f37836 */ /* 0x040fe20000000000 */
[----:B------:R-:W-:Y:S01]  /*22fb0*/  ISETP.LT.AND P2, PT, R9, UR32, !P6 ;  /* 0x0000002009007c0c */ /* 0x000fe2000f741270 */
[C---:B------:R-:W-:Y:S01]  /*22fc0*/  VIADD R9, R4.reuse, 0x97 ;  /* 0x0000009704097836 */ /* 0x040fe20000000000 */
[----:B------:R-:W-:Y:S01]  /*22fd0*/  ULDC UR61, c[0x0][0x22c] ;  /* 0x00008b00003d7ab9 */ /* 0x000fe20000000800 */
[----:B------:R-:W-:Y:S01]  /*22fe0*/  ULDC UR32, c[0x0][0x22c] ;  /* 0x00008b0000207ab9 */ /* 0x000fe20000000800 */
[----:B------:R-:W-:Y:S01]  /*22ff0*/  VIADD R242, R4, 0x94 ;  /* 0x0000009404f27836 */ /* 0x000fe20000000000 */
[----:B------:R-:W-:-:S02]  /*23000*/  ULDC UR33, c[0x0][0x22c] ;  /* 0x00008b0000217ab9 */ /* 0x000fc40000000800 */
[----:B------:R-:W-:Y:S02]  /*23010*/  @P0 LOP3.LUT R2, R2, 0x2, RZ, 0xfc, !PT ;  /* 0x0000000202020812 */ /* 0x000fe400078efcff */
[----:B------:R-:W-:Y:S02]  /*23020*/  ISETP.LT.AND P0, PT, R9, UR5, !P6 ;  /* 0x0000000509007c0c */ /* 0x000fe4000f701270 */
[----:B------:R-:W-:Y:S01]  /*23030*/  @P1 LOP3.LUT R8, R8, 0x80000000, RZ, 0xfc, !PT ;  /* 0x8000000008081812 */ /* 0x000fe200078efcff */
[----:B------:R-:W-:Y:S01]  /*23040*/  VIADD R9, R4, 0x95 ;  /* 0x0000009504097836 */ /* 0x000fe20000000000 */
[----:B------:R-:W-:Y:S01]  /*23050*/  LOP3.LUT R2, R2, 0xfffffffe, RZ, 0xc0, !PT ;  /* 0xfffffffe02027812 */ /* 0x000fe200078ec0ff */
[----:B------:R-:W-:Y:S01]  /*23060*/  ULDC UR5, c[0x0][0x22c] ;  /* 0x00008b0000057ab9 */ /* 0x000fe20000000800 */
[----:B------:R-:W-:-:S07]  /*23070*/  LOP3.LUT R8, R8, 0xbfffffff, RZ, 0xc0, !PT ;  /* 0xbfffffff08087812 */ /* 0x000fce00078ec0ff */
[----:B------:R-:W-:Y:S02]  /*23080*/  @P0 LOP3.LUT R8, R8, 0x40000000, RZ, 0xfc, !PT ;  /* 0x4000000008080812 */ /* 0x000fe400078efcff */
[----:B------:R-:W-:Y:S02]  /*23090*/  ISETP.LT.AND P0, PT, R243, UR61, !P6 ;  /* 0x0000003df3007c0c */ /* 0x000fe4000f701270 */
[----:B------:R-:W-:Y:S02]  /*230a0*/  @P2 LOP3.LUT R2, R2, 0x1, RZ, 0xfc, !PT ;  /* 0x0000000102022812 */ /* 0x000fe400078efcff */
[----:B------:R-:W-:Y:S02]  /*230b0*/  LOP3.LUT R8, R8, 0xdfffffff, RZ, 0xc0, !PT ;  /* 0xdfffffff08087812 */ /* 0x000fe400078ec0ff */
[----:B------:R-:W-:Y:S01]  /*230c0*/  ISETP.LT.AND P1, PT, R242, UR33, !P6 ;  /* 0x00000021f2007c0c */ /* 0x000fe2000f721270 */
[----:B------:R-:W-:Y:S01]  /*230d0*/  VIADD R243, R4, 0x92 ;  /* 0x0000009204f37836 */ /* 0x000fe20000000000 */
[----:B------:R-:W-:Y:S01]  /*230e0*/  ISETP.LT.AND P2, PT, R9, UR32, !P6 ;  /* 0x0000002009007c0c */ /* 0x000fe2000f741270 */
[----:B------:R-:W-:-:S04]  /*230f0*/  ULDC UR61, c[0x0][0x22c] ;  /* 0x00008b00003d7ab9 */ /* 0x000fc80000000800 */
[----:B------:R-:W-:Y:S01]  /*23100*/  @P0 LOP3.LUT R8, R8, 0x20000000, RZ, 0xfc, !PT ;  /* 0x2000000008080812 */ /* 0x000fe200078efcff */
[C---:B------:R-:W-:Y:S01]  /*23110*/  VIADD R9, R4.reuse, 0x93 ;  /* 0x0000009304097836 */ /* 0x040fe20000000000 */
[----:B------:R-:W-:Y:S01]  /*23120*/  ULDC UR32, c[0x0][0x22c] ;  /* 0x00008b0000207ab9 */ /* 0x000fe20000000800 */
[----:B------:R-:W-:Y:S01]  /*23130*/  VIADD R242, R4, 0x90 ;  /* 0x0000009004f27836 */ /* 0x000fe20000000000 */
[----:B------:R-:W-:Y:S01]  /*23140*/  LOP3.LUT R8, R8, 0xefffffff, RZ, 0xc0, !PT ;  /* 0xefffffff08087812 */ /* 0x000fe200078ec0ff */
[----:B------:R-:W-:-:S03]  /*23150*/  ULDC UR33, c[0x0][0x22c] ;  /* 0x00008b0000217ab9 */ /* 0x000fc60000000800 */
        /* <DEDUP_REMOVED lines=679> */
[C---:B------:R-:W-:Y:S01]  /*25bd0*/  VIADD R242, R4.reuse, 0x9 ;  /* 0x0000000904f27836 */ /* 0x040fe20000000000 */
[----:B------:R0:W-:Y:S01]  /*25be0*/  STL [R1+0x180], R0 ;  /* 0x0001800001007387 */ /* 0x0001e20000100800 */
[----:B------:R-:W-:Y:S01]  /*25bf0*/  VIADD R9, R4, 0x8 ;  /* 0x0000000804097836 */ /* 0x000fe20000000000 */
[----:B------:R-:W-:Y:S01]  /*25c00*/  @P1 LOP3.LUT R3, R3, 0x80000, RZ, 0xfc, !PT ;  /* 0x0008000003031812 */ /* 0x000fe200078efcff */
[----:B------:R-:W-:-:S03]  /*25c10*/  ULDC UR5, c[0x0][0x22c] ;  /* 0x00008b0000057ab9 */ /* 0x000fc60000000800 */
[----:B------:R-:W-:Y:S02]  /*25c20*/  LOP3.LUT R3, R3, 0xfffbffff, RZ, 0xc0, !PT ;  /* 0xfffbffff03037812 */ /* 0x000fe400078ec0ff */
[----:B------:R-:W-:Y:S01]  /*25c30*/  ISETP.LT.AND P2, PT, R242, UR32, !P6 ;  /* 0x00000020f2007c0c */ /* 0x000fe2000f741270 */
[----:B------:R-:W-:Y:S01]  /*25c40*/  ULDC UR32, c[0x0][0x22c] ;  /* 0x00008b0000207ab9 */ /* 0x000fe20000000800 */
[----:B------:R-:W-:Y:S02]  /*25c50*/  @P0 LOP3.LUT R3, R3, 0x40000, RZ, 0xfc, !PT ;  /* 0x0004000003030812 */ /* 0x000fe400078efcff */
[----:B------:R-:W-:Y:S01]  /*25c60*/  ISETP.LT.AND P0, PT, R243, UR61, !P6 ;  /* 0x0000003df3007c0c */ /* 0x000fe2000f701270 */
[----:B------:R-:W-:Y:S01]  /*25c70*/  ULDC UR61, c[0x0][0x22c] ;  /* 0x00008b00003d7ab9 */ /* 0x000fe20000000800 */
[----:B------:R-:W2:Y:S01]  /*25c80*/  LDL.LU R243, [R1+0xfa4] ;  /* 0x000fa40001f37983 */ /* 0x000ea20000300800 */
[----:B------:R-:W-:Y:S01]  /*25c90*/  ISETP.LT.AND P1, PT, R9, UR33, !P6 ;  /* 0x0000002109007c0c */ /* 0x000fe2000f721270 */
[----:B------:R-:W-:-:S02]  /*25ca0*/  ULDC UR33, c[0x0][0x22c] ;  /* 0x00008b0000217ab9 */ /* 0x000fc40000000800 */
[----:B------:R-:W3:Y:S04]  /*25cb0*/  LDL.LU R242, [R1+0xfa0] ;  /* 0x000fa00001f27983 */ /* 0x000ee80000300800 */
[----:B------:R-:W4:Y:S01]  /*25cc0*/  LDL.LU R9, [R1+0xf9c] ;  /* 0x000f9c0001097983 */ /* 0x000f220000300800 */
[----:B------:R-:W-:-:S04]  /*25cd0*/  LOP3.LUT R3, R3, 0xfffdffff, RZ, 0xc0, !PT ;  /* 0xfffdffff03037812 */ /* 0x000fc800078ec0ff */
[----:B------:R-:W-:-:S04]  /*25ce0*/  @P0 LOP3.LUT R3, R3, 0x20000, RZ, 0xfc, !PT ;  /* 0x0002000003030812 */ /* 0x000fc800078efcff */
[----:B------:R-:W-:-:S04]  /*25cf0*/  LOP3.LUT R3, R3, 0xfffeffff, RZ, 0xc0, !PT ;  /* 0xfffeffff03037812 */ /* 0x000fc800078ec0ff */
[----:B------:R-:W-:-:S04]  /*25d00*/  @P2 LOP3.LUT R3, R3, 0x10000, RZ, 0xfc, !PT ;  /* 0x0001000003032812 */ /* 0x000fc800078efcff */
[----:B------:R-:W-:-:S04]  /*25d10*/  LOP3.LUT R3, R3, 0xffff7fff, RZ, 0xc0, !PT ;  /* 0xffff7fff03037812 */ /* 0x000fc800078ec0ff */
[----:B------:R-:W-:-:S04]  /*25d20*/  @P1 LOP3.LUT R3, R3, 0x8000, RZ, 0xfc, !PT ;  /* 0x0000800003031812 */ /* 0x000fc800078efcff */
[----:B------:R-:W-:Y:S02]  /*25d30*/  LOP3.LUT R3, R3, 0xffffbfff, RZ, 0xc0, !PT ;  /* 0xffffbfff03037812 */ /* 0x000fe400078ec0ff */
[----:B------:R-:W-:Y:S01]  /*25d40*/  ISETP.LT.AND P1, PT, R244, UR33, !P6 ;  /* 0x00000021f4007c0c */ /* 0x000fe2000f721270 */
[----:B------:R-:W-:Y:S01]  /*25d50*/  ULDC UR33, c[0x0][0x22c] ;  /* 0x00008b0000217ab9 */ /* 0x000fe20000000800 */
[C---:B------:R-:W-:Y:S01]  /*25d60*/  VIADD R247, R4.reuse, 0x1 ;  /* 0x0000000104f77836 */ /* 0x040fe20000000000 */
[C---:B------:R-:W-:Y:S01]  /*25d70*/  ISETP.LT.AND P4, PT, R4.reuse, UR33, !P6 ;  /* 0x0000002104007c0c */ /* 0x040fe2000f781270 */
[C---:B------:R-:W-:Y:S01]  /*25d80*/  VIADD R22, R4.reuse, 0xbe ;  /* 0x000000be04167836 */ /* 0x040fe20000000000 */
[----:B------:R-:W-:Y:S01]  /*25d90*/  ULDC UR33, c[0x0][0x22c] ;  /* 0x00008b0000217ab9 */ /* 0x000fe20000000800 */
[C---:B------:R-:W-:Y:S02]  /*25da0*/  VIADD R23, R4.reuse, 0xde ;  /* 0x000000de04177836 */ /* 0x040fe40000000000 */
[----:B------:R-:W-:-:S02]  /*25db0*/  VIADD R177, R4, 0xf3 ;  /* 0x000000f304b17836 */ /* 0x000fc40000000000 */
[C---:B------:R-:W-:Y:S02]  /*25dc0*/  VIADD R179, R4.reuse, 0xf4 ;  /* 0x000000f404b37836 */ /* 0x040fe40000000000 */
[C---:B------:R-:W-:Y:S02]  /*25dd0*/  VIADD R178, R4.reuse, 0xf5 ;  /* 0x000000f504b27836 */ /* 0x040fe40000000000 */
[C---:B------:R-:W-:Y:S02]  /*25de0*/  VIADD R176, R4.reuse, 0xf6 ;  /* 0x000000f604b07836 */ /* 0x040fe40000000000 */
[C---:B------:R-:W-:Y:S02]  /*25df0*/  VIADD R173, R4.reuse, 0xf7 ;  /* 0x000000f704ad7836 */ /* 0x040fe40000000000 */
        /* <DEDUP_REMOVED lines=28> */
[C---:B------:R-:W-:Y:S01]  /*25fc0*/  VIADD R148, R4.reuse, 0x114 ;  /* 0x0000011404947836 */ /* 0x040fe20000000000 */
[----:B----4-:R-:W-:Y:S01]  /*25fd0*/  ISETP.LT.AND P0, PT, R9, UR5, !P6 ;  /* 0x0000000509007c0c */ /* 0x010fe2000f701270 */
[----:B------:R-:W-:Y:S01]  /*25fe0*/  ULDC UR5, c[0x0][0x22c] ;  /* 0x00008b0000057ab9 */ /* 0x000fe20000000800 */
[----:B------:R-:W4:Y:S01]  /*25ff0*/  LDL.LU R9, [R1+0xf98] ;  /* 0x000f980001097983 */ /* 0x000f220000300800 */
[----:B--2---:R-:W-:Y:S01]  /*26000*/  ISETP.LT.AND P2, PT, R243, UR32, !P6 ;  /* 0x00000020f3007c0c */ /* 0x004fe2000f741270 */
[----:B------:R-:W-:Y:S01]  /*26010*/  VIADD R147, R4, 0x115 ;  /* 0x0000011504937836 */ /* 0x000fe20000000000 */
[----:B------:R-:W-:-:S08]  /*26020*/  ULDC UR32, c[0x0][0x22c] ;  /* 0x00008b0000207ab9 */ /* 0x000fd00000000800 */
[----:B------:R-:W-:Y:S02]  /*26030*/  @P0 LOP3.LUT R3, R3, 0x4000, RZ, 0xfc, !PT ;  /* 0x0000400003030812 */ /* 0x000fe400078efcff */
[----:B---3--:R-:W-:Y:S01]  /*26040*/  ISETP.LT.AND P0, PT, R242, UR61, !P6 ;  /* 0x0000003df2007c0c */ /* 0x008fe2000f701270 */
[----:B------:R-:W-:Y:S01]  /*26050*/  ULDC UR61, c[0x0][0x22c] ;  /* 0x00008b00003d7ab9 */ /* 0x000fe20000000800 */
[----:B------:R-:W-:Y:S01]  /*26060*/  LOP3.LUT R3, R3, 0xffffdfff, RZ, 0xc0, !PT ;  /* 0xffffdfff03037812 */ /* 0x000fe200078ec0ff */
[C---:B------:R-:W-:Y:S01]  /*26070*/  VIADD R145, R4.reuse, 0x116 ;  /* 0x0000011604917836 */ /* 0x040fe20000000000 */
[----:B------:R-:W2:Y:S01]  /*26080*/  LDL.LU R242, [R1+0xf94] ;  /* 0x000f940001f27983 */ /* 0x000ea20000300800 */
[C---:B------:R-:W-:Y:S02]  /*26090*/  VIADD R142, R4.reuse, 0x117 ;  /* 0x00000117048e7836 */ /* 0x040fe40000000000 */
[C---:B------:R-:W-:Y:S01]  /*260a0*/  VIADD R144, R4.reuse, 0x118 ;  /* 0x0000011804907836 */ /* 0x040fe20000000000 */
[----:B------:R-:W3:Y:S01]  /*260b0*/  LDL.LU R243, [R1+0xf90] ;  /* 0x000f900001f37983 */ /* 0x000ee20000300800 */
[----:B------:R-:W-:-:S02]  /*260c0*/  VIADD R143, R4, 0x119 ;  /* 0x00000119048f7836 */ /* 0x000fc40000000000 */
[----:B------:R-:W-:Y:S01]  /*260d0*/  VIADD R141, R4, 0x11a ;  /* 0x0000011a048d7836 */ /* 0x000fe20000000000 */
[----:B------:R-:W3:Y:S01]  /*260e0*/  LDL.LU R244, [R1+0xf8c] ;  /* 0x000f8c0001f47983 */ /* 0x000ee20000300800 */
[----:B------:R-:W-:-:S04]  /*260f0*/  @P0 LOP3.LUT R3, R3, 0x2000, RZ, 0xfc, !PT ;  /* 0x0000200003030812 */ /* 0x000fc800078efcff */
[----:B------:R-:W-:-:S04]  /*26100*/  LOP3.LUT R3, R3, 0xffffefff, RZ, 0xc0, !PT ;  /* 0xffffefff03037812 */ /* 0x000fc800078ec0ff */
[----:B------:R-:W-:Y:S02]  /*26110*/  @P2 LOP3.LUT R3, R3, 0x1000, RZ, 0xfc, !PT ;  /* 0x0000100003032812 */ /* 0x000fe400078efcff */
[----:B------:R-:W-:Y:S01]  /*26120*/  ISETP.LT.AND P0, PT, R245, UR5, !P6 ;  /* 0x00000005f5007c0c */ /* 0x000fe2000f701270 */
[C---:B------:R-:W-:Y:S01]  /*26130*/  VIADD R138, R4.reuse, 0x11b ;  /* 0x0000011b048a7836 */ /* 0x040fe20000000000 */
[----:B------:R-:W-:Y:S01]  /*26140*/  LOP3.LUT R3, R3, 0xfffff7ff, RZ, 0xc0, !PT ;  /* 0xfffff7ff03037812 */ /* 0x000fe200078ec0ff */
[C---:B------:R-:W-:Y:S01]  /*26150*/  VIADD R140, R4.reuse, 0x11c ;  /* 0x0000011c048c7836 */ /* 0x040fe20000000000 */
[----:B------:R-:W-:Y:S01]  /*26160*/  ULDC UR5, c[0x0][0x22c] ;  /* 0x00008b0000057ab9 */ /* 0x000fe20000000800 */
[C---:B------:R-:W-:Y:S01]  /*26170*/  VIADD R139, R4.reuse, 0x11d ;  /* 0x0000011d048b7836 */ /* 0x040fe20000000000 */
[----:B------:R-:W-:Y:S01]  /*26180*/  @P1 LOP3.LUT R3, R3, 0x800, RZ, 0xfc, !PT ;  /* 0x0000080003031812 */ /* 0x000fe200078efcff */
[----:B------:R-:W-:Y:S01]  /*26190*/  VIADD R18, R4, 0x11e ;  /* 0x0000011e04127836 */ /* 0x000fe20000000000 */
[----:B------:R-:W3:Y:S02]  /*261a0*/  LDL.LU R245, [R1+0xf88] ;  /* 0x000f880001f57983 */ /* 0x000ee40000300800 */
[----:B------:R-:W-:-:S04]  /*261b0*/  LOP3.LUT R3, R3, 0xfffffbff, RZ, 0xc0, !PT ;  /* 0xfffffbff03037812 */ /* 0x000fc800078ec0ff */
[----:B------:R-:W-:Y:S02]  /*261c0*/  @P0 LOP3.LUT R3, R3, 0x400, RZ, 0xfc, !PT ;  /* 0x0000040003030812 */ /* 0x000fe400078efcff */
[----:B------:R-:W-:Y:S01]  /*261d0*/  ISETP.LT.AND P0, PT, R246, UR61, !P6 ;  /* 0x0000003df6007c0c */ /* 0x000fe2000f701270 */
        /* <DEDUP_REMOVED lines=116> */
[C---:B0-----:R-:W-:Y:S02]  /*26920*/  VIADD R0, R4.reuse, 0x1f7 ;  /* 0x000001f704007836 */ /* 0x041fe40000000000 */
[C---:B------:R-:W-:Y:S02]  /*26930*/  VIADD R10, R4.reuse, 0x1f8 ;  /* 0x000001f8040a7836 */ /* 0x040fe40000000000 */
[----:B------:R-:W-:-:S02]  /*26940*/  VIADD R14, R4, 0x1f9 ;  /* 0x000001f9040e7836 */ /* 0x000fc40000000000 */
[C---:B------:R-:W-:Y:S02]  /*26950*/  VIADD R15, R4.reuse, 0x1fa ;  /* 0x000001fa040f7836 */ /* 0x040fe40000000000 */
[C---:B------:R-:W-:Y:S02]  /*26960*/  VIADD R12, R4.reuse, 0x1fb ;  /* 0x000001fb040c7836 */ /* 0x040fe40000000000 */
[C---:B------:R-:W-:Y:S02]  /*26970*/  VIADD R13, R4.reuse, 0x1fc ;  /* 0x000001fc040d7836 */ /* 0x040fe40000000000 */
[C---:B------:R-:W-:Y:S02]  /*26980*/  VIADD R11, R4.reuse, 0x1fd ;  /* 0x000001fd040b7836 */ /* 0x040fe40000000000 */
[C---:B------:R-:W-:Y:S01]  /*26990*/  VIADD R196, R4.reuse, 0x1fe ;  /* 0x000001fe04c47836 */ /* 0x040fe20000000000 */
[----:B------:R-:W-:Y:S01]  /*269a0*/  LOP3.LUT R4, R4, 0xfffffffd, RZ, 0xc0, !PT ;  /* 0xfffffffd04047812 */ /* 0x000fe200078ec0ff */
[----:B------:R-:W-:Y:S01]  /*269b0*/  ULDC UR61, c[0x0][0x22c] ;  /* 0x00008b00003d7ab9 */ /* 0x000fe20000000800 */
[----:B------:R-:W-:Y:S01]  /*269c0*/  LOP3.LUT R3, R3, 0xfffffdff, RZ, 0xc0, !PT ;  /* 0xfffffdff03037812 */ /* 0x000fe200078ec0ff */
[----:B------:R-:W3:Y:S01]  /*269d0*/  LDL.LU R246, [R1+0xf84] ;  /* 0x000f840001f67983 */ /* 0x000ee20000300800 */
[----:B------:R-:W-:-:S02]  /*269e0*/  @P0 LOP3.LUT R4, R4, 0x2, RZ, 0xfc, !PT ;  /* 0x0000000204040812 */ /* 0x000fc400078efcff */
[----:B------:R-:W-:Y:S01]  /*269f0*/  ISETP.LT.AND P0, PT, R251, UR5, !P6 ;  /* 0x00000005fb007c0c */ /* 0x000fe2000f701270 */
[----:B------:R-:W-:Y:S01]  /*26a00*/  ULDC UR5, c[0x0][0x22c] ;  /* 0x00008b0000057ab9 */ /* 0x000fe20000000800 */
[----:B------:R-:W-:Y:S01]  /*26a10*/  ISETP.LT.AND P1, PT, R247, UR32, !P6 ;  /* 0x00000020f7007c0c */ /* 0x000fe2000f721270 */
[----:B------:R-:W-:Y:S01]  /*26a20*/  ULDC UR32, c[0x0][0x22c] ;  /* 0x00008b0000207ab9 */ /* 0x000fe20000000800 */
[----:B------:R-:W-:Y:S01]  /*26a30*/  LOP3.LUT R4, R4, 0xfffffffe, RZ, 0xc0, !PT ;  /* 0xfffffffe04047812 */ /* 0x000fe200078ec0ff */
[----:B------:R-:W3:Y:S08]  /*26a40*/  LDL.LU R247, [R1+0xf80] ;  /* 0x000f800001f77983 */ /* 0x000ef00000300800 */
[----:B------:R-:W-:Y:S01]  /*26a50*/  @P0 LOP3.LUT R3, R3, 0x200, RZ, 0xfc, !PT ;  /* 0x0000020003030812 */ /* 0x000fe200078efcff */
[----:B------:R-:W3:Y:S01]  /*26a60*/  LDL.LU R251, [R1+0x9a0] ;  /* 0x0009a00001fb7983 */ /* 0x000ee20000300800 */
[----:B------:R-:W-:Y:S01]  /*26a70*/  ISETP.LT.AND P0, PT, R240, UR61, !P6 ;  /* 0x0000003df0007c0c */ /* 0x000fe2000f701270 */
[----:B------:R-:W-:Y:S01]  /*26a80*/  ULDC UR61, c[0x0][0x22c] ;  /* 0x00008b00003d7ab9 */ /* 0x000fe20000000800 */
[----:B------:R-:W-:Y:S01]  /*26a90*/  ISETP.LT.AND P2, PT, R250, UR32, !P6 ;  /* 0x00000020fa007c0c */ /* 0x000fe2000f741270 */
[----:B------:R-:W-:Y:S01]  /*26aa0*/  ULDC UR32, c[0x0][0x22c] ;  /* 0x00008b0000207ab9 */ /* 0x000fe20000000800 */
[----:B------:R-:W-:Y:S01]  /*26ab0*/  LOP3.LUT R3, R3, 0xfffffeff, RZ, 0xc0, !PT ;  /* 0xfffffeff03037812 */ /* 0x000fe200078ec0ff */
[----:B------:R-:W3:Y:S01]  /*26ac0*/  LDL.LU R240, [R1+0x4d0] ;  /* 0x0004d00001f07983 */ /* 0x000ee20000300800 */
[----:B------:R-:W-:-:S02]  /*26ad0*/  @P1 LOP3.LUT R4, R4, 0x1, RZ, 0xfc, !PT ;  /* 0x0000000104041812 */ /* 0x000fc400078efcff */
[----:B------:R-:W-:Y:S01]  /*26ae0*/  ISETP.LT.AND P1, PT, R241, UR33, !P6 ;  /* 0x00000021f1007c0c */ /* 0x000fe2000f721270 */
[----:B------:R-:W-:-:S04]  /*26af0*/  ULDC UR33, c[0x0][0x22c] ;  /* 0x00008b0000217ab9 */ /* 0x000fc80000000800 */
[----:B------:R-:W-:-:S04]  /*26b00*/  @P0 LOP3.LUT R3, R3, 0x100, RZ, 0xfc, !PT ;  /* 0x0000010003030812 */ /* 0x000fc800078efcff */
[----:B------:R-:W-:-:S04]  /*26b10*/  LOP3.LUT R3, R3, 0xffffff7f, RZ, 0xc0, !PT ;  /* 0xffffff7f03037812 */ /* 0x000fc800078ec0ff */
[----:B------:R-:W-:Y:S02]  /*26b20*/  @P2 LOP3.LUT R3, R3, 0x80, RZ, 0xfc, !PT ;  /* 0x0000008003032812 */ /* 0x000fe400078efcff */
[----:B------:R-:W-:Y:S01]  /*26b30*/  ISETP.LT.AND P0, PT, R239, UR5, !P6 ;  /* 0x00000005ef007c0c */ /* 0x000fe2000f701270 */
[----:B------:R-:W-:Y:S01]  /*26b40*/  ULDC UR5, c[0x0][0x22c] ;  /* 0x00008b0000057ab9 */ /* 0x000fe20000000800 */
[----:B------:R-:W-:-:S04]  /*26b50*/  LOP3.LUT R3, R3, 0xffffffbf, RZ, 0xc0, !PT ;  /* 0xffffffbf03037812 */ /* 0x000fc800078ec0ff */
[----:B------:R-:W-:-:S04]  /*26b60*/  @P1 LOP3.LUT R3, R3, 0x40, RZ, 0xfc, !PT ;  /* 0x0000004003031812 */ /* 0x000fc800078efcff */
[----:B------:R-:W-:-:S04]  /*26b70*/  LOP3.LUT R3, R3, 0xffffffdf, RZ, 0xc0, !PT ;  /* 0xffffffdf03037812 */ /* 0x000fc800078ec0ff */
[----:B------:R-:W-:Y:S02]  /*26b80*/  @P0 LOP3.LUT R3, R3, 0x20, RZ, 0xfc, !PT ;  /* 0x0000002003030812 */ /* 0x000fe400078efcff */
[----:B------:R-:W-:Y:S01]  /*26b90*/  ISETP.LT.AND P0, PT, R236, UR61, !P6 ;  /* 0x0000003dec007c0c */ /* 0x000fe2000f701270 */
[----:B------:R-:W-:Y:S01]  /*26ba0*/  ULDC UR61, c[0x0][0x22c] ;  /* 0x00008b00003d7ab9 */ /* 0x000fe20000000800 */
[----:B------:R-:W-:Y:S01]  /*26bb0*/  ISETP.LT.AND P2, PT, R238, UR32, !P6 ;  /* 0x00000020ee007c0c */ /* 0x000fe2000f741270 */
[----:B------:R-:W-:Y:S01]  /*26bc0*/  ULDC UR32, c[0x0][0x22c] ;  /* 0x00008b0000207ab9 */ /* 0x000fe20000000800 */
[----:B------:R-:W-:Y:S01]  /*26bd0*/  LOP3.LUT R3, R3, 0xffffffef, RZ, 0xc0, !PT ;  /* 0xffffffef03037812 */ /* 0x000fe200078ec0ff */
[----:B------:R-:W3:Y:S01]  /*26be0*/  LDL.LU R236, [R1+0x9a4] ;  /* 0x0009a40001ec7983 */ /* 0x000ee20000300800 */
[----:B------:R-:W-:Y:S01]  /*26bf0*/  ISETP.LT.AND P1, PT, R237, UR33, !P6 ;  /* 0x00000021ed007c0c */ /* 0x000fe2000f721270 */
[----:B------:R-:W-:-:S06]  /*26c00*/  ULDC UR33, c[0x0][0x22c] ;  /* 0x00008b0000217ab9 */ /* 0x000fcc0000000800 */
[----:B------:R-:W-:-:S04]  /*26c10*/  @P0 LOP3.LUT R3, R3, 0x10, RZ, 0xfc, !PT ;  /* 0x0000001003030812 */ /* 0x000fc800078efcff */
[----:B------:R-:W-:-:S04]  /*26c20*/  LOP3.LUT R3, R3, 0xfffffff7, RZ, 0xc0, !PT ;  /* 0xfffffff703037812 */ /* 0x000fc800078ec0ff */
[----:B------:R-:W-:Y:S02]  /*26c30*/  @P2 LOP3.LUT R3, R3, 0x8, RZ, 0xfc, !PT ;  /* 0x0000000803032812 */ /* 0x000fe400078efcff */
[----:B------:R-:W-:Y:S01]  /*26c40*/  ISETP.LT.AND P0, PT, R235, UR5, !P6 ;  /* 0x00000005eb007c0c */ /* 0x000fe2000f701270 */
[----:B------:R-:W-:Y:S01]  /*26c50*/  ULDC UR5, c[0x0][0x22c] ;  /* 0x00008b0000057ab9 */ /* 0x000fe20000000800 */
[----:B------:R-:W-:-:S04]  /*26c60*/  LOP3.LUT R3, R3, 0xfffffffb, RZ, 0xc0, !PT ;  /* 0xfffffffb03037812 */ /* 0x000fc800078ec0ff */
[----:B------:R-:W-:-:S04]  /*26c70*/  @P1 LOP3.LUT R3, R3, 0x4, RZ, 0xfc, !PT ;  /* 0x0000000403031812 */ /* 0x000fc800078efcff */
[----:B------:R-:W-:Y:S02]  /*26c80*/  LOP3.LUT R3, R3, 0xfffffffd, RZ, 0xc0, !PT ;  /* 0xfffffffd03037812 */ /* 0x000fe400078ec0ff */
[----:B------:R-:W-:Y:S01]  /*26c90*/  ISETP.LT.AND P2, PT, R234, UR32, !P6 ;  /* 0x00000020ea007c0c */ /* 0x000fe2000f741270 */
[----:B------:R-:W-:Y:S01]  /*26ca0*/  ULDC UR32, c[0x0][0x22c] ;  /* 0x00008b0000207ab9 */ /* 0x000fe20000000800 */
[----:B------:R-:W-:Y:S02]  /*26cb0*/  @P0 LOP3.LUT R3, R3, 0x2, RZ, 0xfc, !PT ;  /* 0x0000000203030812 */ /* 0x000fe400078efcff */
[----:B------:R-:W-:Y:S01]  /*26cc0*/  ISETP.LT.AND P0, PT, R232, UR61, !P6 ;  /* 0x0000003de8007c0c */ /* 0x000fe2000f701270 */
[----:B------:R-:W-:Y:S01]  /*26cd0*/  ULDC UR61, c[0x0][0x22c] ;  /* 0x00008b00003d7ab9 */ /* 0x000fe20000000800 */
[----:B------:R-:W-:Y:S01]  /*26ce0*/  ISETP.LT.AND P1, PT, R233, UR33, !P6 ;  /* 0x00000021e9007c0c */ /* 0x000fe2000f721270 */
[----:B------:R-:W-:Y:S01]  /*26cf0*/  ULDC UR33, c[0x0][0x22c] ;  /* 0x00008b0000217ab9 */ /* 0x000fe20000000800 */
[----:B----4-:R-:W-:-:S02]  /*26d00*/  LOP3.LUT R9, R9, 0x7fffffff, RZ, 0xc0, !PT ;  /* 0x7fffffff09097812 */ /* 0x010fc400078ec0ff */
[----:B------:R-:W-:-:S03]  /*26d10*/  LOP3.LUT R3, R3, 0xfffffffe, RZ, 0xc0, !PT ;  /* 0xfffffffe03037812 */ /* 0x000fc600078ec0ff */
[----:B------:R-:W-:-:S04]  /*26d20*/  @P2 LOP3.LUT R9, R9, 0x80000000, RZ, 0xfc, !PT ;  /* 0x8000000009092812 */ /* 0x000fc800078efcff */
        /* <DEDUP_REMOVED lines=11> */
[----:B------:R-:W-:Y:S02]  /*26de0*/  LOP3.LUT R9, R9, 0xefffffff, RZ, 0xc0, !PT ;  /* 0xefffffff09097812 */ /* 0x000fe400078ec0ff */
        /* <DEDUP_REMOVED lines=113> */
[----:B--2---:R-:W-:-:S02]  /*27500*/  LOP3.LUT R242, R242, 0x7fffffff, RZ, 0xc0, !PT ;  /* 0x7ffffffff2f27812 */ /* 0x004fc400078ec0ff */
        /* <DEDUP_REMOVED lines=127> */
[----:B---3--:R-:W-:-:S02]  /*27d00*/  LOP3.LUT R243, R243, 0x7fffffff, RZ, 0xc0, !PT ;  /* 0x7ffffffff3f37812 */ /* 0x008fc400078ec0ff */
        /* <DEDUP_REMOVED lines=14> */
[----:B------:R-:W-:Y:S01]  /*27df0*/  BAR.SYNC.DEFER_BLOCKING 0x0 ;  /* 0x0000000000007b1d */ /* 0x000fe20000010000 */
[----:B------:R-:W-:-:S05]  /*27e00*/  ISETP.LT.AND P1, PT, R167, UR33, !P6 ;  /* 0x00000021a7007c0c */ /* 0x000fca000f721270 */
[----:B------:R-:W-:Y:S02]  /*27e10*/  ULDC UR33, c[0x0][0x22c] ;  /* 0x00008b0000217ab9 */ /* 0x000fe40000000800 */
        /* <DEDUP_REMOVED lines=111> */
[----:B------:R-:W-:-:S02]  /*28510*/  LOP3.LUT R244, R244, 0x7fffffff, RZ, 0xc0, !PT ;  /* 0x7ffffffff4f47812 */ /* 0x000fc400078ec0ff */
        /* <DEDUP_REMOVED lines=441> */
[----:B------:R-:W-:Y:S02]  /*2a0b0*/  ISETP.LT.AND P0, PT, R31, UR61, !P6 ;  /* 0x0000003d1f007c0c */ /* 0x000fe4000f701270 */
[----:B------:R-:W-:Y:S02]  /*2a0c0*/  R2UR UR61, R29 ;  /* 0x000000001d3d72ca */ /* 0x000fe400000e0000 */
[----:B------:R-:W2:Y:S01]  /*2a0d0*/  LDL.LU R29, [R1+0xf7c] ;  /* 0x000f7c00011d7983 */ /* 0x000ea20000300800 */
[----:B------:R-:W-:Y:S02]  /*2a0e0*/  ISETP.LT.AND P1, PT, R32, UR32, !P6 ;  /* 0x0000002020007c0c */ /* 0x000fe4000f721270 */
[----:B------:R-:W-:Y:S02]  /*2a0f0*/  R2UR UR32, R28 ;  /* 0x000000001c2072ca */ /* 0x000fe400000e0000 */
[----:B------:R-:W3:Y:S01]  /*2a100*/  LDL.LU R28, [R1+0xf78] ;  /* 0x000f7800011c7983 */ /* 0x000ee20000300800 */
[----:B------:R-:W-:-:S04]  /*2a110*/  LOP3.LUT R247, R247, 0xfffeffff, RZ, 0xc0, !PT ;  /* 0xfffefffff7f77812 */ /* 0x000fc800078ec0ff */
[----:B------:R-:W-:Y:S02]  /*2a120*/  @P0 LOP3.LUT R247, R247, 0x10000, RZ, 0xfc, !PT ;  /* 0x00010000f7f70812 */ /* 0x000fe400078efcff */
[----:B------:R-:W-:Y:S02]  /*2a130*/  ISETP.LT.AND P0, PT, R30, UR33, !P6 ;  /* 0x000000211e007c0c */ /* 0x000fe4000f701270 */
[----:B------:R-:W-:Y:S02]  /*2a140*/  LOP3.LUT R247, R247, 0xffff7fff, RZ, 0xc0, !PT ;  /* 0xffff7ffff7f77812 */ /* 0x000fe400078ec0ff */
[----:B------:R-:W-:Y:S02]  /*2a150*/  R2UR UR33, R27 ;  /* 0x000000001b2172ca */ /* 0x000fe400000e0000 */
[----:B------:R-:W-:Y:S01]  /*2a160*/  @P1 LOP3.LUT R247, R247, 0x8000, RZ, 0xfc, !PT ;  /* 0x00008000f7f71812 */ /* 0x000fe200078efcff */
[----:B------:R-:W4:Y:S04]  /*2a170*/  LDL.LU R27, [R1+0xf74] ;  /* 0x000f7400011b7983 */ /* 0x000f280000300800 */
[----:B------:R-:W4:Y:S04]  /*2a180*/  LDL.LU R237, [R1] ;  /* 0x0000000001ed7983 */ /* 0x000f280000300800 */
[----:B------:R-:W4:Y:S01]  /*2a190*/  LDL.LU R239, [R1+0x4] ;  /* 0x0000040001ef7983 */ /* 0x000f220000300800 */
[----:B--2---:R-:W-:-:S02]  /*2a1a0*/  ISETP.LT.AND P1, PT, R29, UR5, !P6 ;  /* 0x000000051d007c0c */ /* 0x004fc4000f721270 */
[----:B------:R-:W-:Y:S02]  /*2a1b0*/  R2UR UR5, R26 ;  /* 0x000000001a0572ca */ /* 0x000fe400000e0000 */
[----:B------:R-:W2:Y:S04]  /*2a1c0*/  LDL.LU R26, [R1+0xf70] ;  /* 0x000f7000011a7983 */ /* 0x000ea80000300800 */
[----:B------:R-:W2:Y:S01]  /*2a1d0*/  LDL.LU R241, [R1+0x8] ;  /* 0x0000080001f17983 */ /* 0x000ea20000300800 */
[----:B------:R-:W-:-:S04]  /*2a1e0*/  LOP3.LUT R247, R247, 0xffffbfff, RZ, 0xc0, !PT ;  /* 0xffffbffff7f77812 */ /* 0x000fc800078ec0ff */
[----:B------:R-:W-:Y:S02]  /*2a1f0*/  @P0 LOP3.LUT R247, R247, 0x4000, RZ, 0xfc, !PT ;  /* 0x00004000f7f70812 */ /* 0x000fe400078efcff */
[----:B---3--:R-:W-:Y:S02]  /*2a200*/  ISETP.LT.AND P0, PT, R28, UR5, !P6 ;  /* 0x000000051c007c0c */ /* 0x008fe4000f701270 */
[----:B------:R-:W-:Y:S02]  /*2a210*/  R2UR UR5, R240 ;  /* 0x00000000f00572ca */ /* 0x000fe400000e0000 */
[----:B------:R-:W3:Y:S01]  /*2a220*/  LDL.LU R240, [R1+0xc] ;  /* 0x00000c0001f07983 */ /* 0x000ee20000300800 */
[----:B------:R-:W-:-:S03]  /*2a230*/  LOP3.LUT R247, R247, 0xffffdfff, RZ, 0xc0, !PT ;  /* 0xffffdffff7f77812 */ /* 0x000fc600078ec0ff */
[----:B------:R-:W3:Y:S01]  /*2a240*/  LDL.LU R238, [R1+0x10] ;  /* 0x0000100001ee7983 */ /* 0x000ee20000300800 */
[----:B------:R-:W-:-:S04]  /*2a250*/  @P1 LOP3.LUT R247, R247, 0x2000, RZ, 0xfc, !PT ;  /* 0x00002000f7f71812 */ /* 0x000fc800078efcff */
[----:B------:R-:W-:-:S04]  /*2a260*/  LOP3.LUT R247, R247, 0xffffefff, RZ, 0xc0, !PT ;  /* 0xffffeffff7f77812 */ /* 0x000fc800078ec0ff */
[----:B------:R-:W-:Y:S02]  /*2a270*/  @P0 LOP3.LUT R247, R247, 0x1000, RZ, 0xfc, !PT ;  /* 0x00001000f7f70812 */ /* 0x000fe400078efcff */
[----:B----4-:R-:W-:Y:S02]  /*2a280*/  ISETP.LT.AND P1, PT, R27, UR33, !P6 ;  /* 0x000000211b007c0c */ /* 0x010fe4000f721270 */
[----:B------:R-:W-:-:S11]  /*2a290*/  LOP3.LUT R247, R247, 0xfffff7ff, RZ, 0xc0, !PT ;  /* 0xfffff7fff7f77812 */ /* 0x000fd600078ec0ff */
[----:B------:R-:W-:Y:S02]  /*2a2a0*/  @P1 LOP3.LUT R247, R247, 0x800, RZ, 0xfc, !PT ;  /* 0x00000800f7f71812 */ /* 0x000fe400078efcff */
[----:B------:R-:W-:Y:S01]  /*2a2b0*/  ISETP.LT.AND P1, PT, R25, UR61, !P6 ;  /* 0x0000003d19007c0c */ /* 0x000fe2000f721270 */
[----:B------:R-:W-:Y:S01]  /*2a2c0*/  ULDC UR61, c[0x0][0x22c] ;  /* 0x00008b00003d7ab9 */ /* 0x000fe20000000800 */
[----:B------:R-:W-:Y:S02]  /*2a2d0*/  LOP3.LUT R247, R247, 0xfffffbff, RZ, 0xc0, !PT ;  /* 0xfffffbfff7f77812 */ /* 0x000fe400078ec0ff */
[----:B------:R-:W-:Y:S02]  /*2a2e0*/  R2UR UR33, R236 ;  /* 0x00000000ec2172ca */ /* 0x000fe400000e0000 */
[----:B--2---:R-:W-:Y:S02]  /*2a2f0*/  ISETP.LT.AND P0, PT, R26, UR32, !P6 ;  /* 0x000000201a007c0c */ /* 0x004fe4000f701270 */
[----:B------:R-:W-:-:S02]  /*2a300*/  R2UR UR32, R251 ;  /* 0x00000000fb2072ca */ /* 0x000fc400000e0000 */
[----:B------:R-:W2:Y:S04]  /*2a310*/  LDL.LU R251, [R1+0x14] ;  /* 0x0000140001fb7983 */ /* 0x000ea80000300800 */
[----:B------:R-:W4:Y:S05]  /*2a320*/  LDL.LU R236, [R1+0x18] ;  /* 0x0000180001ec7983 */ /* 0x000f2a0000300800 */
[----:B------:R-:W-:Y:S02]  /*2a330*/  @P0 LOP3.LUT R247, R247, 0x400, RZ, 0xfc, !PT ;  /* 0x00000400f7f70812 */ /* 0x000fe400078efcff */
[----:B------:R-:W-:Y:S01]  /*2a340*/  ISETP.LT.AND P0, PT, R252, UR60, !P6 ;  /* 0x0000003cfc007c0c */ /* 0x000fe2000f701270 */
[----:B------:R-:W-:Y:S01]  /*2a350*/  ULDC UR60, c[0x0][0x22c] ;  /* 0x00008b00003c7ab9 */ /* 0x000fe20000000800 */
[----:B------:R-:W-:-:S04]  /*2a360*/  LOP3.LUT R247, R247, 0xfffffdff, RZ, 0xc0, !PT ;  /* 0xfffffdfff7f77812 */ /* 0x000fc800078ec0ff */
[----:B------:R-:W-:Y:S02]  /*2a370*/  @P1 LOP3.LUT R247, R247, 0x200, RZ, 0xfc, !PT ;  /* 0x00000200f7f71812 */ /* 0x000fe400078efcff */
[----:B------:R-:W-:Y:S01]  /*2a380*/  ISETP.LT.AND P1, PT, R237, UR59, !P6 ;  /* 0x0000003bed007c0c */ /* 0x000fe2000f721270 */
[----:B------:R-:W-:Y:S01]  /*2a390*/  ULDC UR59, c[0x0][0x22c] ;  /* 0x00008b00003b7ab9 */ /* 0x000fe20000000800 */
[----:B------:R-:W-:-:S04]  /*2a3a0*/  LOP3.LUT R247, R247, 0xfffffeff, RZ, 0xc0, !PT ;  /* 0xfffffefff7f77812 */ /* 0x000fc800078ec0ff */
[----:B------:R-:W-:Y:S02]  /*2a3b0*/  @P0 LOP3.LUT R247, R247, 0x100, RZ, 0xfc, !PT ;  /* 0x00000100f7f70812 */ /* 0x000fe400078efcff */
[----:B------:R-:W-:Y:S01]  /*2a3c0*/  ISETP.LT.AND P0, PT, R239, UR58, !P6 ;  /* 0x0000003aef007c0c */ /* 0x000fe2000f701270 */
[----:B------:R-:W-:Y:S01]  /*2a3d0*/  ULDC UR58, c[0x0][0x22c] ;  /* 0x00008b00003a7ab9 */ /* 0x000fe20000000800 */
[----:B------:R-:W4:Y:S01]  /*2a3e0*/  LDL.LU R239, [R1+0x20] ;  /* 0x0000200001ef7983 */ /* 0x000f220000300800 */
[----:B------:R-:W-:-:S04]  /*2a3f0*/  LOP3.LUT R247, R247, 0xffffff7f, RZ, 0xc0, !PT ;  /* 0xffffff7ff7f77812 */ /* 0x000fc800078ec0ff */
[----:B------:R-:W-:Y:S02]  /*2a400*/  @P1 LOP3.LUT R247, R247, 0x80, RZ, 0xfc, !PT ;  /* 0x00000080f7f71812 */ /* 0x000fe400078efcff */
[----:B------:R-:W-:Y:S01]  /*2a410*/  ISETP.LT.AND P1, PT, R241, UR57, !P6 ;  /* 0x00000039f1007c0c */ /* 0x000fe2000f721270 */
[----:B------:R-:W-:Y:S01]  /*2a420*/  ULDC UR57, c[0x0][0x22c] ;  /* 0x00008b0000397ab9 */ /* 0x000fe20000000800 */
[----:B------:R-:W4:Y:S01]  /*2a430*/  LDL.LU R241, [R1+0x24] ;  /* 0x0000240001f17983 */ /* 0x000f220000300800 */
[----:B------:R-:W-:-:S04]  /*2a440*/  LOP3.LUT R247, R247, 0xffffffbf, RZ, 0xc0, !PT ;  /* 0xffffffbff7f77812 */ /* 0x000fc800078ec0ff */
[----:B------:R-:W-:Y:S02]  /*2a450*/  @P0 LOP3.LUT R247, R247, 0x40, RZ, 0xfc, !PT ;  /* 0x00000040f7f70812 */ /* 0x000fe400078efcff */
[----:B---3--:R-:W-:Y:S01]  /*2a460*/  ISETP.LT.AND P0, PT, R240, UR56, !P6 ;  /* 0x00000038f0007c0c */ /* 0x008fe2000f701270 */
[----:B------:R-:W-:Y:S01]  /*2a470*/  ULDC UR56, c[0x0][0x22c] ;  /* 0x00008b0000387ab9 */ /* 0x000fe20000000800 */
[----:B------:R-:W-:Y:S01]  /*2a480*/  LOP3.LUT R247, R247, 0xffffffdf, RZ, 0xc0, !PT ;  /* 0xffffffdff7f77812 */ /* 0x000fe200078ec0ff */
[----:B------:R-:W3:Y:S03]  /*2a490*/  LDL.LU R240, [R1+0x28] ;  /* 0x0000280001f07983 */ /* 0x000ee60000300800 */
[----:B------:R-:W-:Y:S01]  /*2a4a0*/  @P1 LOP3.LUT R247, R247, 0x20, RZ, 0xfc, !PT ;  /* 0x00000020f7f71812 */ /* 0x000fe200078efcff */
[----:B------:R-:W3:Y:S01]  /*2a4b0*/  LDL.LU R237, [R1+0x2c] ;  /* 0x00002c0001ed7983 */ /* 0x000ee20000300800 */
[----:B------:R-:W-:Y:S01]  /*2a4c0*/  ISETP.LT.AND P1, PT, R238, UR55, !P6 ;  /* 0x00000037ee007c0c */ /* 0x000fe2000f721270 */
[----:B------:R-:W-:Y:S01]  /*2a4d0*/  ULDC UR55, c[0x0][0x22c] ;  /* 0x00008b0000377ab9 */ /* 0x000fe20000000800 */
[----:B------:R-:W-:-:S04]  /*2a4e0*/  LOP3.LUT R247, R247, 0xffffffef, RZ, 0xc0, !PT ;  /* 0xffffffeff7f77812 */ /* 0x000fc800078ec0ff */
[----:B------:R-:W-:-:S04]  /*2a4f0*/  @P0 LOP3.LUT R247, R247, 0x10, RZ, 0xfc, !PT ;  /* 0x00000010f7f70812 */ /* 0x000fc800078efcff */
[----:B------:R-:W-:-:S04]  /*2a500*/  LOP3.LUT R247, R247, 0xfffffff7, RZ, 0xc0, !PT ;  /* 0xfffffff7f7f77812 */ /* 0x000fc800078ec0ff */
[----:B------:R-:W-:-:S04]  /*2a510*/  @P1 LOP3.LUT R247, R247, 0x8, RZ, 0xfc, !PT ;  /* 0x00000008f7f71812 */ /* 0x000fc800078efcff */
[----:B------:R-:W-:Y:S02]  /*2a520*/  LOP3.LUT R247, R247, 0xfffffffb, RZ, 0xc0, !PT ;  /* 0xfffffffbf7f77812 */ /* 0x000fe400078ec0ff */
[----:B--2---:R-:W-:Y:S01]  /*2a530*/  ISETP.LT.AND P0, PT, R251, UR54, !P6 ;  /* 0x00000036fb007c0c */ /* 0x004fe2000f701270 */
[----:B------:R-:W-:Y:S01]  /*2a540*/  ULDC UR54, c[0x0][0x22c] ;  /* 0x00008b0000367ab9 */ /* 0x000fe20000000800 */
[----:B------:R-:W2:Y:S04]  /*2a550*/  LDL.LU R251, [R1+0x30] ;  /* 0x0000300001fb7983 */ /* 0x000ea80000300800 */
[----:B------:R-:W2:Y:S07]  /*2a560*/  LDL.LU R238, [R1+0x34] ;  /* 0x0000340001ee7983 */ /* 0x000eae0000300800 */
[----:B------:R-:W-:-:S02]  /*2a570*/  @P0 LOP3.LUT R247, R247, 0x4, RZ, 0xfc, !PT ;  /* 0x00000004f7f70812 */ /* 0x000fc400078efcff */
[----:B------:R-:W-:Y:S01]  /*2a580*/  ISETP.LT.AND P0, PT, R248, UR52, !P6 ;  /* 0x00000034f8007c0c */ /* 0x000fe2000f701270 */
[----:B------:R-:W-:Y:S01]  /*2a590*/  ULDC UR52, c[0x0][0x22c] ;  /* 0x00008b0000347ab9 */ /* 0x000fe20000000800 */
[----:B------:R-:W3:Y:S01]  /*2a5a0*/  LDL.LU R248, [R1+0xf6c] ;  /* 0x000f6c0001f87983 */ /* 0x000ee20000300800 */
[----:B----4-:R-:W-:Y:S01]  /*2a5b0*/  ISETP.LT.AND P1, PT, R236, UR53, !P6 ;  /* 0x00000035ec007c0c */ /* 0x010fe2000f721270 */
[----:B------:R-:W-:Y:S02]  /*2a5c0*/  ULDC UR53, c[0x0][0x22c] ;  /* 0x00008b0000357ab9 */ /* 0x000fe40000000800 */
[----:B------:R-:W4:Y:S01]  /*2a5d0*/  LDL.LU R236, [R1+0x38] ;  /* 0x0000380001ec7983 */ /* 0x000f220000300800 */
[----:B------:R-:W-:-:S09]  /*2a5e0*/  LOP3.LUT R247, R247, 0xfffffffd, RZ, 0xc0, !PT ;  /* 0xfffffffdf7f77812 */ /* 0x000fd200078ec0ff */
        /* <DEDUP_REMOVED lines=9> */
[----:B---3--:R-:W-:-:S04]  /*2a680*/  LOP3.LUT R248, R248, 0x7fffffff, RZ, 0xc0, !PT ;  /* 0x7ffffffff8f87812 */ /* 0x008fc800078ec0ff */
[----:B------:R-:W-:Y:S02]  /*2a690*/  @P1 LOP3.LUT R248, R248, 0x80000000, RZ, 0xfc, !PT ;  /* 0x80000000f8f81812 */ /* 0x000fe400078efcff */
[----:B------:R-:W-:Y:S01]  /*2a6a0*/  ISETP.LT.AND P1, PT, R240, UR49, !P6 ;  /* 0x00000031f0007c0c */ /* 0x000fe2000f721270 */
[----:B------:R-:W-:Y:S01]  /*2a6b0*/  ULDC UR49, c[0x0][0x22c] ;  /* 0x00008b0000317ab9 */ /* 0x000fe20000000800 */
[----:B------:R-:W3:Y:S01]  /*2a6c0*/  LDL.LU R240, [R1+0x44] ;  /* 0x0000440001f07983 */ /* 0x000ee20000300800 */
[----:B------:R-:W-:-:S04]  /*2a6d0*/  LOP3.LUT R248, R248, 0xbfffffff, RZ, 0xc0, !PT ;  /* 0xbffffffff8f87812 */ /* 0x000fc800078ec0ff */
[----:B------:R-:W-:-:S04]  /*2a6e0*/  @P0 LOP3.LUT R248, R248, 0x40000000, RZ, 0xfc, !PT ;  /* 0x40000000f8f80812 */ /* 0x000fc800078efcff */
[----:B------:R-:W-:Y:S02]  /*2a6f0*/  LOP3.LUT R248, R248, 0xdfffffff, RZ, 0xc0, !PT ;  /* 0xdffffffff8f87812 */ /* 0x000fe400078ec0ff */
[----:B------:R-:W-:Y:S01]  /*2a700*/  ISETP.LT.AND P0, PT, R237, UR48, !P6 ;  /* 0x00000030ed007c0c */ /* 0x000fe2000f701270 */
[----:B------:R-:W-:Y:S01]  /*2a710*/  ULDC UR48, c[0x0][0x22c] ;  /* 0x00008b0000307ab9 */ /* 0x000fe20000000800 */
[----:B------:R-:W-:Y:S01]  /*2a720*/  @P1 LOP3.LUT R248, R248, 0x20000000, RZ, 0xfc, !PT ;  /* 0x20000000f8f81812 */ /* 0x000fe200078efcff */
[----:B------:R-:W3:Y:S01]  /*2a730*/  LDL.LU R237, [R1+0x48] ;  /* 0x0000480001ed7983 */ /* 0x000ee20000300800 */
[----:B--2---:R-:W-:Y:S01]  /*2a740*/  ISETP.LT.AND P1, PT, R251, UR47, !P6 ;  /* 0x0000002ffb007c0c */ /* 0x004fe2000f721270 */
[----:B------:R-:W-:Y:S02]  /*2a750*/  ULDC UR47, c[0x0][0x22c] ;  /* 0x00008b00002f7ab9 */ /* 0x000fe40000000800 */
[----:B------:R-:W2:Y:S01]  /*2a760*/  LDL.LU R251, [R1+0x4c] ;  /* 0x00004c0001fb7983 */ /* 0x000ea20000300800 */
[----:B------:R-:W-:-:S05]  /*2a770*/  LOP3.LUT R248, R248, 0xefffffff, RZ, 0xc0, !PT ;  /* 0xeffffffff8f87812 */ /* 0x000fca00078ec0ff */
[----:B------:R-:W-:Y:S02]  /*2a780*/  @P0 LOP3.LUT R248, R248, 0x10000000, RZ, 0xfc, !PT ;  /* 0x10000000f8f80812 */ /* 0x000fe400078efcff */
[----:B------:R-:W-:Y:S01]  /*2a790*/  ISETP.LT.AND P0, PT, R238, UR46, !P6 ;  /* 0x0000002eee007c0c */ /* 0x000fe2000f701270 */
[----:B------:R-:W-:Y:S01]  /*2a7a0*/  ULDC UR46, c[0x0][0x22c] ;  /* 0x00008b00002e7ab9 */ /* 0x000fe20000000800 */
[----:B------:R-:W2:Y:S01]  /*2a7b0*/  LDL.LU R238, [R1+0x50] ;  /* 0x0000500001ee7983 */ /* 0x000ea20000300800 */
[----:B------:R-:W-:-:S04]  /*2a7c0*/  LOP3.LUT R248, R248, 0xf7ffffff, RZ, 0xc0, !PT ;  /* 0xf7fffffff8f87812 */ /* 0x000fc800078ec0ff */
[----:B------:R-:W-:Y:S02]  /*2a7d0*/  @P1 LOP3.LUT R248, R248, 0x8000000, RZ, 0xfc, !PT ;  /* 0x08000000f8f81812 */ /* 0x000fe400078efcff */
[----:B----4-:R-:W-:Y:S01]  /*2a7e0*/  ISETP.LT.AND P1, PT, R236, UR45, !P6 ;  /* 0x0000002dec007c0c */ /* 0x010fe2000f721270 */
        /* <DEDUP_REMOVED lines=13> */
[----:B------:R-:W-:-:S04]  /*2a8c0*/  @P0 LOP3.LUT R248, R248, 0x1000000, RZ, 0xfc, !PT ;  /* 0x01000000f8f80812 */ /* 0x000fc800078efcff */
[----:B------:R-:W-:-:S04]  /*2a8d0*/  LOP3.LUT R248, R248, 0xff7fffff, RZ, 0xc0, !PT ;  /* 0xff7ffffff8f87812 */ /* 0x000fc800078ec0ff */
[----:B------:R-:W-:-:S04]  /*2a8e0*/  @P1 LOP3.LUT R248, R248, 0x800000, RZ, 0xfc, !PT ;  /* 0x00800000f8f81812 */ /* 0x000fc800078efcff */
[----:B------:R-:W-:Y:S02]  /*2a8f0*/  LOP3.LUT R248, R248, 0xffbfffff, RZ, 0xc0, !PT ;  /* 0xffbffffff8f87812 */ /* 0x000fe400078ec0ff */
[----:B---3--:R-:W-:Y:S01]  /*2a900*/  ISETP.LT.AND P0, PT, R240, UR42, !P6 ;  /* 0x0000002af0007c0c */ /* 0x008fe2000f701270 */
[----:B------:R-:W-:Y:S01]  /*2a910*/  ULDC UR42, c[0x0][0x22c] ;  /* 0x00008b00002a7ab9 */ /* 0x000fe20000000800 */
[----:B------:R-:W3:Y:S11]  /*2a920*/  LDL.LU R240, [R1+0x60] ;  /* 0x0000600001f07983 */ /* 0x000ef60000300800 */
[----:B------:R-:W-:-:S02]  /*2a930*/  @P0 LOP3.LUT R248, R248, 0x400000, RZ, 0xfc, !PT ;  /* 0x00400000f8f80812 */ /* 0x000fc400078efcff */
[----:B------:R-:W-:Y:S01]  /*2a940*/  ISETP.LT.AND P1, PT, R237, UR41, !P6 ;  /* 0x00000029ed007c0c */ /* 0x000fe2000f721270 */
[----:B------:R-:W-:Y:S01]  /*2a950*/  ULDC UR41, c[0x0][0x22c] ;  /* 0x00008b0000297ab9 */ /* 0x000fe20000000800 */
[----:B------:R-:W3:Y:S01]  /*2a960*/  LDL.LU R237, [R1+0x64] ;  /* 0x0000640001ed7983 */ /* 0x000ee20000300800 */
[----:B--2---:R-:W-:Y:S01]  /*2a970*/  ISETP.LT.AND P0, PT, R251, UR40, !P6 ;  /* 0x00000028fb007c0c */ /* 0x004fe2000f701270 */
[----:B------:R-:W-:Y:S02]  /*2a980*/  ULDC UR40, c[0x0][0x22c] ;  /* 0x00008b0000287ab9 */ /* 0x000fe40000000800 */
[----:B------:R-:W2:Y:S01]  /*2a990*/  LDL.LU R251, [R1+0x68] ;  /* 0x0000680001fb7983 */ /* 0x000ea20000300800 */
[----:B------:R-:W-:-:S06]  /*2a9a0*/  LOP3.LUT R248, R248, 0xffdfffff, RZ, 0xc0, !PT ;  /* 0xffdffffff8f87812 */ /* 0x000fcc00078ec0ff */
        /* <DEDUP_REMOVED lines=63> */
[----:B--2---:R-:W-:Y:S01]  /*2ada0*/  ISETP.LT.AND P0, PT, R251, UR24, !P6 ;  /* 0x00000018fb007c0c */ /* 0x004fe2000f701270 */
[----:B------:R-:W-:Y:S01]  /*2adb0*/  ULDC UR24, c[0x0][0x22c] ;  /* 0x00008b0000187ab9 */ /* 0x000fe20000000800 */
[----:B------:R-:W2:Y:S01]  /*2adc0*/  LDL.LU R251, [R1+0xa0] ;  /* 0x0000a00001fb7983 */ /* 0x000ea20000300800 */
[----:B------:R-:W-:Y:S01]  /*2add0*/  ISETP.LT.AND P1, PT, R237, UR25, !P6 ;  /* 0x00000019ed007c0c */ /* 0x000fe2000f721270 */
[----:B------:R-:W-:Y:S01]  /*2ade0*/  ULDC UR25, c[0x0][0x22c] ;  /* 0x00008b0000197ab9 */ /* 0x000fe20000000800 */
[----:B------:R-:W-:-:S11]  /*2adf0*/  LOP3.LUT R248, R248, 0xffffff7f, RZ, 0xc0, !PT ;  /* 0xffffff7ff8f87812 */ /* 0x000fd600078ec0ff */
[----:B------:R-:W-:Y:S02]  /*2ae00*/  @P1 LOP3.LUT R248, R248, 0x80, RZ, 0xfc, !PT ;  /* 0x00000080f8f81812 */ /* 0x000fe400078efcff */
[----:B------:R-:W-:Y:S01]  /*2ae10*/  ISETP.LT.AND P1, PT, R238, UR23, !P6 ;  /* 0x00000017ee007c0c */ /* 0x000fe2000f721270 */
[----:B------:R-:W-:Y:S01]  /*2ae20*/  ULDC UR23, c[0x0][0x22c] ;  /* 0x00008b0000177ab9 */ /* 0x000fe20000000800 */
[----:B------:R-:W-:Y:S01]  /*2ae30*/  LOP3.LUT R248, R248, 0xffffffbf, RZ, 0xc0, !PT ;  /* 0xffffffbff8f87812 */ /* 0x000fe200078ec0ff */
[----:B------:R-:W2:Y:S03]  /*2ae40*/  LDL.LU R238, [R1+0xa4] ;  /* 0x0000a40001ee7983 */ /* 0x000ea60000300800 */
[----:B------:R-:W-:Y:S01]  /*2ae50*/  @P0 LOP3.LUT R248, R248, 0x40, RZ, 0xfc, !PT ;  /* 0x00000040f8f80812 */ /* 0x000fe200078efcff */
[----:B------:R-:W2:Y:S01]  /*2ae60*/  LDL.LU R237, [R1+0xa8] ;  /* 0x0000a80001ed7983 */ /* 0x000ea20000300800 */
[----:B----4-:R-:W-:Y:S01]  /*2ae70*/  ISETP.LT.AND P0, PT, R236, UR22, !P6 ;  /* 0x00000016ec007c0c */ /* 0x010fe2000f701270 */
[----:B------:R-:W-:Y:S01]  /*2ae80*/  ULDC UR22, c[0x0][0x22c] ;  /* 0x00008b0000167ab9 */ /* 0x000fe20000000800 */
[----:B------:R-:W-:Y:S01]  /*2ae90*/  LOP3.LUT R248, R248, 0xffffffdf, RZ, 0xc0, !PT ;  /* 0xffffffdff8f87812 */ /* 0x000fe200078ec0ff */
[----:B------:R-:W4:Y:S03]  /*2aea0*/  LDL.LU R236, [R1+0xac] ;  /* 0x0000ac0001ec7983 */ /* 0x000f260000300800 */
[----:B------:R-:W-:-:S02]  /*2aeb0*/  @P1 LOP3.LUT R248, R248, 0x20, RZ, 0xfc, !PT ;  /* 0x00000020f8f81812 */ /* 0x000fc400078efcff */
[----:B------:R-:W-:Y:S01]  /*2aec0*/  ISETP.LT.AND P1, PT, R239, UR21, !P6 ;  /* 0x00000015ef007c0c */ /* 0x000fe2000f721270 */
[----:B------:R-:W-:Y:S01]  /*2aed0*/  ULDC UR21, c[0x0][0x22c] ;  /* 0x00008b0000157ab9 */ /* 0x000fe20000000800 */
[----:B------:R-:W-:Y:S01]  /*2aee0*/  LOP3.LUT R248, R248, 0xffffffef, RZ, 0xc0, !PT ;  /* 0xffffffeff8f87812 */ /* 0x000fe200078ec0ff */
[----:B------:R-:W4:Y:S03]  /*2aef0*/  LDL.LU R239, [R1+0xb0] ;  /* 0x0000b00001ef7983 */ /* 0x000f260000300800 */
[----:B------:R-:W-:Y:S02]  /*2af00*/  @P0 LOP3.LUT R248, R248, 0x10, RZ, 0xfc, !PT ;  /* 0x00000010f8f80812 */ /* 0x000fe400078efcff */
[----:B------:R-:W-:Y:S01]  /*2af10*/  ISETP.LT.AND P0, PT, R241, UR20, !P6 ;  /* 0x00000014f1007c0c */ /* 0x000fe2000f701270 */
[----:B------:R-:W-:Y:S01]  /*2af20*/  ULDC UR20, c[0x0][0x22c] ;  /* 0x00008b0000147ab9 */ /* 0x000fe20000000800 */
[----:B------:R-:W-:Y:S01]  /*2af30*/  LOP3.LUT R248, R248, 0xfffffff7, RZ, 0xc0, !PT ;  /* 0xfffffff7f8f87812 */ /* 0x000fe200078ec0ff */
[----:B------:R-:W4:Y:S03]  /*2af40*/  LDL.LU R241, [R1+0xb4] ;  /* 0x0000b40001f17983 */ /* 0x000f260000300800 */
[----:B------:R-:W-:-:S04]  /*2af50*/  @P1 LOP3.LUT R248, R248, 0x8, RZ, 0xfc, !PT ;  /* 0x00000008f8f81812 */ /* 0x000fc800078efcff */
[----:B------:R-:W-:-:S04]  /*2af60*/  LOP3.LUT R248, R248, 0xfffffffb, RZ, 0xc0, !PT ;  /* 0xfffffffbf8f87812 */ /* 0x000fc800078ec0ff */
[----:B------:R-:W-:Y:S02]  /*2af70*/  @P0 LOP3.LUT R248, R248, 0x4, RZ, 0xfc, !PT ;  /* 0x00000004f8f80812 */ /* 0x000fe400078efcff */
[----:B------:R-:W-:Y:S01]  /*2af80*/  ISETP.LT.AND P0, PT, R249, UR18, !P6 ;  /* 0x00000012f9007c0c */ /* 0x000fe2000f701270 */
[----:B------:R-:W-:Y:S01]  /*2af90*/  ULDC UR18, c[0x0][0x22c] ;  /* 0x00008b0000127ab9 */ /* 0x000fe20000000800 */
[----:B------:R-:W4:Y:S01]  /*2afa0*/  LDL.LU R249, [R1+0xf68] ;  /* 0x000f680001f97983 */ /* 0x000f220000300800 */
        /* <DEDUP_REMOVED lines=8> */
[----:B------:R-:W-:-:S04]  /*2b030*/  LOP3.LUT R248, R248, 0xfffffffe, RZ, 0xc0, !PT ;  /* 0xfffffffef8f87812 */ /* 0x000fc800078ec0ff */
[----:B------:R-:W-:Y:S02]  /*2b040*/  @P0 LOP3.LUT R248, R248, 0x1, RZ, 0xfc, !PT ;  /* 0x00000001f8f80812 */ /* 0x000fe400078efcff */
[----:B------:R-:W-:Y:S01]  /*2b050*/  ISETP.LT.AND P0, PT, R238, UR16, !P6 ;  /* 0x00000010ee007c0c */ /* 0x000fe2000f701270 */
[----:B------:R-:W-:Y:S01]  /*2b060*/  ULDC UR16, c[0x0][0x22c] ;  /* 0x00008b0000107ab9 */ /* 0x000fe20000000800 */
[----:B------:R-:W2:Y:S01]  /*2b070*/  LDL.LU R238, [R1+0xc0] ;  /* 0x0000c00001ee7983 */ /* 0x000ea20000300800 */
[----:B----4-:R-:W-:-:S04]  /*2b080*/  LOP3.LUT R249, R249, 0x7fffffff, RZ, 0xc0, !PT ;  /* 0x7ffffffff9f97812 */ /* 0x010fc800078ec0ff */
        /* <DEDUP_REMOVED lines=15> */
[----:B------:R-:W-:Y:S02]  /*2b180*/  LOP3.LUT R249, R249, 0xf7ffffff, RZ, 0xc0, !PT ;  /* 0xf7fffffff9f97812 */ /* 0x000fe400078ec0ff */
[----:B------:R-:W-:Y:S01]  /*2b190*/  ISETP.LT.AND P0, PT, R241, UR12, !P6 ;  /* 0x0000000cf1007c0c */ /* 0x000fe2000f701270 */
[----:B------:R-:W-:Y:S01]  /*2b1a0*/  ULDC UR12, c[0x0][0x22c] ;  /* 0x00008b00000c7ab9 */ /* 0x000fe20000000800 */
[----:B------:R-:W-:Y:S01]  /*2b1b0*/  @P1 LOP3.LUT R249, R249, 0x8000000, RZ, 0xfc, !PT ;  /* 0x08000000f9f91812 */ /* 0x000fe200078efcff */
[----:B------:R-:W4:Y:S03]  /*2b1c0*/  LDL.LU R241, [R1+0xcc] ;  /* 0x0000cc0001f17983 */ /* 0x000f260000300800 */
[----:B------:R-:W-:-:S07]  /*2b1d0*/  LOP3.LUT R249, R249, 0xfbffffff, RZ, 0xc0, !PT ;  /* 0xfbfffffff9f97812 */ /* 0x000fce00078ec0ff */
[----:B------:R-:W-:Y:S02]  /*2b1e0*/  @P0 LOP3.LUT R249, R249, 0x4000000, RZ, 0xfc, !PT ;  /* 0x04000000f9f90812 */ /* 0x000fe400078efcff */
[----:B---3--:R-:W-:Y:S01]  /*2b1f0*/  ISETP.LT.AND P1, PT, R240, UR11, !P6 ;  /* 0x0000000bf0007c0c */ /* 0x008fe2000f721270 */
[----:B------:R-:W-:Y:S01]  /*2b200*/  ULDC UR11, c[0x0][0x22c] ;  /* 0x00008b00000b7ab9 */ /* 0x000fe20000000800 */
[----:B------:R-:W3:Y:S01]  /*2b210*/  LDL.LU R240, [R1+0xd0] ;  /* 0x0000d00001f07983 */ /* 0x000ee20000300800 */
[----:B--2---:R-:W-:Y:S01]  /*2b220*/  ISETP.LT.AND P0, PT, R251, UR10, !P6 ;  /* 0x0000000afb007c0c */ /* 0x004fe2000f701270 */
[----:B------:R-:W-:Y:S02]  /*2b230*/  ULDC UR10, c[0x0][0x22c] ;  /* 0x00008b00000a7ab9 */ /* 0x000fe40000000800 */
[----:B------:R-:W2:Y:S04]  /*2b240*/  LDL.LU R251, [R1+0xd4] ;  /* 0x0000d40001fb7983 */ /* 0x000ea80000300800 */
[----:B------:R-:W2:Y:S01]  /*2b250*/  LDL.LU R232, [R1+0xd8] ;  /* 0x0000d80001e87983 */ /* 0x000ea20000300800 */
[----:B------:R-:W-:-:S03]  /*2b260*/  LOP3.LUT R249, R249, 0xfdffffff, RZ, 0xc0, !PT ;  /* 0xfdfffffff9f97812 */ /* 0x000fc600078ec0ff */
[----:B------:R-:W2:Y:S01]  /*2b270*/  LDL.LU R235, [R1+0xdc] ;  /* 0x0000dc0001eb7983 */ /* 0x000ea20000300800 */
[----:B------:R-:W-:-:S03]  /*2b280*/  @P1 LOP3.LUT R249, R249, 0x2000000, RZ, 0xfc, !PT ;  /* 0x02000000f9f91812 */ /* 0x000fc600078efcff */
[----:B------:R-:W2:Y:S01]  /*2b290*/  LDL.LU R237, [R1+0xe0] ;  /* 0x0000e00001ed7983 */ /* 0x000ea20000300800 */
[----:B------:R-:W-:Y:S02]  /*2b2a0*/  LOP3.LUT R249, R249, 0xfeffffff, RZ, 0xc0, !PT ;  /* 0xfefffffff9f97812 */ /* 0x000fe400078ec0ff */
[----:B------:R-:W-:Y:S01]  /*2b2b0*/  ISETP.LT.AND P1, PT, R238, UR9, !P6 ;  /* 0x00000009ee007c0c */ /* 0x000fe2000f721270 */
[----:B------:R-:W-:Y:S01]  /*2b2c0*/  ULDC UR9, c[0x0][0x22c] ;  /* 0x00008b0000097ab9 */ /* 0x000fe20000000800 */
[----:B------:R-:W-:Y:S01]  /*2b2d0*/  @P0 LOP3.LUT R249, R249, 0x1000000, RZ, 0xfc, !PT ;  /* 0x01000000f9f90812 */ /* 0x000fe200078efcff */
[----:B------:R-:W2:Y:S03]  /*2b2e0*/  LDL.LU R238, [R1+0xe4] ;  /* 0x0000e40001ee7983 */ /* 0x000ea60000300800 */
[----:B------:R-:W-:-:S07]  /*2b2f0*/  LOP3.LUT R249, R249, 0xff7fffff, RZ, 0xc0, !PT ;  /* 0xff7ffffff9f97812 */ /* 0x000fce00078ec0ff */
[----:B------:R-:W-:-:S04]  /*2b300*/  @P1 LOP3.LUT R249, R249, 0x800000, RZ, 0xfc, !PT ;  /* 0x00800000f9f91812 */ /* 0x000fc800078efcff */
[----:B------:R-:W-:Y:S02]  /*2b310*/  LOP3.LUT R249, R249, 0xffbfffff, RZ, 0xc0, !PT ;  /* 0xffbffffff9f97812 */ /* 0x000fe400078ec0ff */
[----:B----4-:R-:W-:Y:S01]  /*2b320*/  ISETP.LT.AND P0, PT, R236, UR8, !P6 ;  /* 0x00000008ec007c0c */ /* 0x010fe2000f701270 */
[----:B------:R-:W-:Y:S01]  /*2b330*/  ULDC UR8, c[0x0][0x22c] ;  /* 0x00008b0000087ab9 */ /* 0x000fe20000000800 */
[----:B------:R-:W4:Y:S01]  /*2b340*/  LDL.LU R236, [R1+0xe8] ;  /* 0x0000e80001ec7983 */ /* 0x000f220000300800 */
[----:B------:R-:W-:Y:S01]  /*2b350*/  ISETP.LT.AND P1, PT, R239, UR7, !P6 ;  /* 0x00000007ef007c0c */ /* 0x000fe2000f721270 */
[----:B------:R-:W-:Y:S02]  /*2b360*/  ULDC UR7, c[0x0][0x22c] ;  /* 0x00008b0000077ab9 */ /* 0x000fe40000000800 */
[----:B------:R-:W4:Y:S07]  /*2b370*/  LDL.LU R239, [R1+0xec] ;  /* 0x0000ec0001ef7983 */ /* 0x000f2e0000300800 */
[----:B------:R-:W-:-:S04]  /*2b380*/  @P0 LOP3.LUT R249, R249, 0x400000, RZ, 0xfc, !PT ;  /* 0x00400000f9f90812 */ /* 0x000fc800078efcff */
[----:B------:R-:W-:-:S04]  /*2b390*/  LOP3.LUT R249, R249, 0xffdfffff, RZ, 0xc0, !PT ;  /* 0xffdffffff9f97812 */ /* 0x000fc800078ec0ff */
[----:B------:R-:W-:Y:S02]  /*2b3a0*/  @P1 LOP3.LUT R249, R249, 0x200000, RZ, 0xfc, !PT ;  /* 0x00200000f9f91812 */ /* 0x000fe400078efcff */
[----:B------:R-:W-:Y:S01]  /*2b3b0*/  ISETP.LT.AND P0, PT, R241, UR6, !P6 ;  /* 0x00000006f1007c0c */ /* 0x000fe2000f701270 */
[----:B------:R-:W-:Y:S01]  /*2b3c0*/  ULDC UR6, c[0x0][0x22c] ;  /* 0x00008b0000067ab9 */ /* 0x000fe20000000800 */
[----:B------:R-:W4:Y:S01]  /*2b3d0*/  LDL.LU R241, [R1+0xf0] ;  /* 0x0000f00001f17983 */ /* 0x000f220000300800 */
[----:B------:R-:W-:-:S10]  /*2b3e0*/  LOP3.LUT R249, R249, 0xffefffff, RZ, 0xc0, !PT ;  /* 0xffeffffff9f97812 */ /* 0x000fd400078ec0ff */
[----:B------:R-:W-:Y:S02]  /*2b3f0*/  @P0 LOP3.LUT R249, R249, 0x100000, RZ, 0xfc, !PT ;  /* 0x00100000f9f90812 */ /* 0x000fe400078efcff */
[----:B---3--:R-:W-:Y:S01]  /*2b400*/  ISETP.LT.AND P1, PT, R240, UR4, !P6 ;  /* 0x00000004f0007c0c */ /* 0x008fe2000f721270 */
[----:B------:R-:W-:Y:S01]  /*2b410*/  ULDC UR4, c[0x0][0x238] ;  /* 0x00008e0000047ab9 */ /* 0x000fe20000000800 */
[----:B------:R-:W3:Y:S01]  /*2b420*/  LDL.LU R240, [R1+0xf4] ;  /* 0x0000f40001f07983 */ /* 0x000ee20000300800 */
[----:B--2---:R-:W-:Y:S01]  /*2b430*/  ISETP.LT.AND P0, PT, R251, UR6, !P6 ;  /* 0x00000006fb007c0c */ /* 0x004fe2000f701270 */
[----:B------:R-:W-:Y:S02]  /*2b440*/  ULDC UR6, c[0x0][0x248] ;  /* 0x0000920000067ab9 */ /* 0x000fe40000000800 */
[----:B------:R-:W2:Y:S01]  /*2b450*/  LDL.LU R251, [R1+0xf8] ;  /* 0x0000f80001fb7983 */ /* 0x000ea20000300800 */
[----:B------:R-:W-:-:S06]  /*2b460*/  LOP3.LUT R249, R249, 0xfff7ffff, RZ, 0xc0, !PT ;  /* 0xfff7fffff9f97812 */ /* 0x000fcc00078ec0ff */
[----:B------:R-:W-:Y:S02]  /*2b470*/  @P1 LOP3.LUT R249, R249, 0x80000, RZ, 0xfc, !PT ;  /* 0x00080000f9f91812 */ /* 0x000fe400078efcff */
[----:B------:R-:W-:Y:S02]  /*2b480*/  ISETP.LT.AND P2, PT, R232, UR7, !P6 ;  /* 0x00000007e8007c0c */ /* 0x000fe4000f741270 */
[----:B------:R-:W-:-:S04]  /*2b490*/  LOP3.LUT R249, R249, 0xfffbffff, RZ, 0xc0, !PT ;  /* 0xfffbfffff9f97812 */ /* 0x000fc800078ec0ff */
[----:B------:R-:W-:Y:S02]  /*2b4a0*/  @P0 LOP3.LUT R249, R249, 0x40000, RZ, 0xfc, !PT ;  /* 0x00040000f9f90812 */ /* 0x000fe400078efcff */
[----:B------:R-:W-:Y:S02]  /*2b4b0*/  ISETP.LT.AND P1, PT, R235, UR8, !P6 ;  /* 0x00000008eb007c0c */ /* 0x000fe4000f721270 */
[----:B------:R-:W2:Y:S01]  /*2b4c0*/  LDL.LU R235, [R1+0xfc] ;  /* 0x0000fc0001eb7983 */ /* 0x000ea20000300800 */
        /* <DEDUP_REMOVED lines=9> */
[----:B------:R-:W-:-:S04]  /*2b560*/  @P0 LOP3.LUT R249, R249, 0x8000, RZ, 0xfc, !PT ;  /* 0x00008000f9f90812 */ /* 0x000fc800078efcff */
[----:B------:R-:W-:-:S04]  /*2b570*/  LOP3.LUT R249, R249, 0xffffbfff, RZ, 0xc0, !PT ;  /* 0xffffbffff9f97812 */ /* 0x000fc800078ec0ff */
[----:B------:R-:W-:-:S04]  /*2b580*/  @P2 LOP3.LUT R249, R249, 0x4000, RZ, 0xfc, !PT ;  /* 0x00004000f9f92812 */ /* 0x000fc800078efcff */
[----:B------:R-:W-:Y:S02]  /*2b590*/  LOP3.LUT R249, R249, 0xffffdfff, RZ, 0xc0, !PT ;  /* 0xffffdffff9f97812 */ /* 0x000fe400078ec0ff */
[----:B----4-:R-:W-:Y:S02]  /*2b5a0*/  ISETP.LT.AND P1, PT, R236, UR11, !P6 ;  /* 0x0000000bec007c0c */ /* 0x010fe4000f721270 */
[----:B------:R-:W4:Y:S01]  /*2b5b0*/  LDL.LU R236, [R1+0x108] ;  /* 0x0001080001ec7983 */ /* 0x000f220000300800 */
[----:B------:R-:W-:-:S03]  /*2b5c0*/  ISETP.LT.AND P0, PT, R239, UR12, !P6 ;  /* 0x0000000cef007c0c */ /* 0x000fc6000f701270 */
[----:B------:R-:W4:Y:S07]  /*2b5d0*/  LDL.LU R239, [R1+0x10c] ;  /* 0x00010c0001ef7983 */ /* 0x000f2e0000300800 */
[----:B------:R-:W-:Y:S02]  /*2b5e0*/  @P1 LOP3.LUT R249, R249, 0x2000, RZ, 0xfc, !PT ;  /* 0x00002000f9f91812 */ /* 0x000fe400078efcff */
[----:B------:R-:W-:Y:S02]  /*2b5f0*/  ISETP.LT.AND P2, PT, R241, UR13, !P6 ;  /* 0x0000000df1007c0c */ /* 0x000fe4000f741270 */
[----:B------:R-:W4:Y:S01]  /*2b600*/  LDL.LU R241, [R1+0x110] ;  /* 0x0001100001f17983 */ /* 0x000f220000300800 */
[----:B------:R-:W-:-:S04]  /*2b610*/  LOP3.LUT R249, R249, 0xffffefff, RZ, 0xc0, !PT ;  /* 0xffffeffff9f97812 */ /* 0x000fc800078ec0ff */
[----:B------:R-:W-:Y:S02]  /*2b620*/  @P0 LOP3.LUT R249, R249, 0x1000, RZ, 0xfc, !PT ;  /* 0x00001000f9f90812 */ /* 0x000fe400078efcff */
[----:B---3--:R-:W-:Y:S02]  /*2b630*/  ISETP.LT.AND P1, PT, R240, UR14, !P6 ;  /* 0x0000000ef0007c0c */ /* 0x008fe4000f721270 */
[----:B------:R-:W3:Y:S01]  /*2b640*/  LDL.LU R240, [R1+0x114] ;  /* 0x0001140001f07983 */ /* 0x000ee20000300800 */
[----:B--2---:R-:W-:-:S03]  /*2b650*/  ISETP.LT.AND P0, PT, R251, UR15, !P6 ;  /* 0x0000000ffb007c0c */ /* 0x004fc6000f701270 */
[----:B------:R-:W2:Y:S01]  /*2b660*/  LDL.LU R251, [R1+0x118] ;  /* 0x0001180001fb7983 */ /* 0x000ea20000300800 */
[----:B------:R-:W-:-:S04]  /*2b670*/  LOP3.LUT R249, R249, 0xfffff7ff, RZ, 0xc0, !PT ;  /* 0xfffff7fff9f97812 */ /* 0x000fc800078ec0ff */
[----:B------:R-:W-:-:S04]  /*2b680*/  @P2 LOP3.LUT R249, R249, 0x800, RZ, 0xfc, !PT ;  /* 0x00000800f9f92812 */ /* 0x000fc800078efcff */
        /* <DEDUP_REMOVED lines=32> */
[----:B------:R-:W-:Y:S02]  /*2b890*/  LOP3.LUT R249, R249, 0xfffffffb, RZ, 0xc0, !PT ;  /* 0xfffffffbf9f97812 */ /* 0x000fe400078ec0ff */
[----:B------:R-:W-:Y:S02]  /*2b8a0*/  ISETP.LT.AND P0, PT, R235, UR24, !P6 ;  /* 0x00000018eb007c0c */ /* 0x000fe4000f701270 */
[----:B------:R-:W2:Y:S01]  /*2b8b0*/  LDL.LU R235, [R1+0x13c] ;  /* 0x00013c0001eb7983 */ /* 0x000ea20000300800 */
[----:B------:R-:W-:Y:S02]  /*2b8c0*/  @P2 LOP3.LUT R249, R249, 0x4, RZ, 0xfc, !PT ;  /* 0x00000004f9f92812 */ /* 0x000fe400078efcff */
[----:B------:R-:W-:Y:S02]  /*2b8d0*/  ISETP.LT.AND P2, PT, R237, UR25, !P6 ;  /* 0x00000019ed007c0c */ /* 0x000fe4000f741270 */
[----:B------:R-:W2:Y:S01]  /*2b8e0*/  LDL.LU R237, [R1+0x140] ;  /* 0x0001400001ed7983 */ /* 0x000ea20000300800 */
[----:B------:R-:W-:-:S02]  /*2b8f0*/  LOP3.LUT R249, R249, 0xfffffffd, RZ, 0xc0, !PT ;  /* 0xfffffffdf9f97812 */ /* 0x000fc400078ec0ff */
[----:B------:R-:W-:Y:S02]  /*2b900*/  LOP3.LUT R4, R4, 0x7fffffff, RZ, 0xc0, !PT ;  /* 0x7fffffff04047812 */ /* 0x000fe400078ec0ff */
[----:B------:R-:W-:Y:S02]  /*2b910*/  @P1 LOP3.LUT R249, R249, 0x2, RZ, 0xfc, !PT ;  /* 0x00000002f9f91812 */ /* 0x000fe400078efcff */
[----:B------:R-:W-:Y:S02]  /*2b920*/  ISETP.LT.AND P1, PT, R238, UR26, !P6 ;  /* 0x0000001aee007c0c */ /* 0x000fe4000f721270 */
[----:B------:R-:W2:Y:S01]  /*2b930*/  LDL.LU R238, [R1+0x144] ;  /* 0x0001440001ee7983 */ /* 0x000ea20000300800 */
[----:B------:R-:W-:Y:S02]  /*2b940*/  LOP3.LUT R249, R249, 0xfffffffe, RZ, 0xc0, !PT ;  /* 0xfffffffef9f97812 */ /* 0x000fe400078ec0ff */
[----:B------:R-:W-:Y:S02]  /*2b950*/  @P2 LOP3.LUT R4, R4, 0x80000000, RZ, 0xfc, !PT ;  /* 0x8000000004042812 */ /* 0x000fe400078efcff */
[----:B------:R-:W-:-:S02]  /*2b960*/  @P0 LOP3.LUT R249, R249, 0x1, RZ, 0xfc, !PT ;  /* 0x00000001f9f90812 */ /* 0x000fc400078efcff */
        /* <DEDUP_REMOVED lines=16> */
[----:B------:R-:W-:-:S03]  /*2ba70*/  LOP3.LUT R4, R4, 0xf7ffffff, RZ, 0xc0, !PT ;  /* 0xf7ffffff04047812 */ /* 0x000fc600078ec0ff */
[----:B------:R-:W2:Y:S01]  /*2ba80*/  LDL.LU R234, [R1+0x15c] ;  /* 0x00015c0001ea7983 */ /* 0x000ea20000300800 */
[----:B------:R-:W-:-:S03]  /*2ba90*/  @P1 LOP3.LUT R4, R4, 0x8000000, RZ, 0xfc, !PT ;  /* 0x0800000004041812 */ /* 0x000fc600078efcff */
[----:B------:R-:W2:Y:S01]  /*2baa0*/  LDL.LU R232, [R1+0x160] ;  /* 0x0001600001e87983 */ /* 0x000ea20000300800 */
[----:B------:R-:W-:-:S04]  /*2bab0*/  LOP3.LUT R4, R4, 0xfbffffff, RZ, 0xc0, !PT ;  /* 0xfbffffff04047812 */ /* 0x000fc800078ec0ff */
[----:B------:R-:W-:Y:S02]  /*2bac0*/  @P0 LOP3.LUT R4, R4, 0x4000000, RZ, 0xfc, !PT ;  /* 0x0400000004040812 */ /* 0x000fe400078efcff */
[----:B------:R-:W-:Y:S02]  /*2bad0*/  ISETP.LT.AND P1, PT, R235, UR34, !P6 ;  /* 0x00000022eb007c0c */ /* 0x000fe4000f721270 */
[----:B------:R-:W-:Y:S01]  /*2bae0*/  LOP3.LUT R4, R4, 0xfdffffff, RZ, 0xc0, !PT ;  /* 0xfdffffff04047812 */ /* 0x000fe200078ec0ff */
[----:B------:R-:W2:Y:S03]  /*2baf0*/  LDL.LU R235, [R1+0x164] ;  /* 0x0001640001eb7983 */ /* 0x000ea60000300800 */
[----:B------:R-:W-:Y:S02]  /*2bb00*/  @P2 LOP3.LUT R4, R4, 0x2000000, RZ, 0xfc, !PT ;  /* 0x0200000004042812 */ /* 0x000fe400078efcff */
[----:B------:R-:W-:-:S02]  /*2bb10*/  ISETP.LT.AND P0, PT, R237, UR35, !P6 ;  /* 0x00000023ed007c0c */ /* 0x000fc4000f701270 */
        /* <DEDUP_REMOVED lines=41> */
[----:B------:R-:W-:-:S04]  /*2bdb0*/  @P2 LOP3.LUT R4, R4, 0x2000, RZ, 0xfc, !PT ;  /* 0x0000200004042812 */ /* 0x000fc800078efcff */
[----:B------:R-:W-:-:S04]  /*2bdc0*/  LOP3.LUT R4, R4, 0xffffefff, RZ, 0xc0, !PT ;  /* 0xffffefff04047812 */ /* 0x000fc800078ec0ff */
[----:B------:R-:W-:Y:S02]  /*2bdd0*/  @P1 LOP3.LUT R4, R4, 0x1000, RZ, 0xfc, !PT ;  /* 0x0000100004041812 */ /* 0x000fe400078efcff */
[----:B----4-:R-:W-:Y:S02]  /*2bde0*/  ISETP.LT.AND P0, PT, R236, UR47, !P6 ;  /* 0x0000002fec007c0c */ /* 0x010fe4000f701270 */
[----:B------:R-:W-:-:S11]  /*2bdf0*/  LOP3.LUT R4, R4, 0xfffff7ff, RZ, 0xc0, !PT ;  /* 0xfffff7ff04047812 */ /* 0x000fd600078ec0ff */
[----:B------:R-:W-:Y:S02]  /*2be00*/  @P0 LOP3.LUT R4, R4, 0x800, RZ, 0xfc, !PT ;  /* 0x0000080004040812 */ /* 0x000fe400078efcff */
[----:B------:R-:W-:Y:S02]  /*2be10*/  ISETP.LT.AND P2, PT, R239, UR48, !P6 ;  /* 0x00000030ef007c0c */ /* 0x000fe4000f741270 */
[----:B------:R-:W-:Y:S02]  /*2be20*/  LOP3.LUT R4, R4, 0xfffffbff, RZ, 0xc0, !PT ;  /* 0xfffffbff04047812 */ /* 0x000fe400078ec0ff */
[----:B------:R-:W-:-:S09]  /*2be30*/  ISETP.LT.AND P1, PT, R241, UR49, !P6 ;  /* 0x00000031f1007c0c */ /* 0x000fd2000f721270 */
[----:B------:R-:W-:-:S04]  /*2be40*/  @P2 LOP3.LUT R4, R4, 0x400, RZ, 0xfc, !PT ;  /* 0x0000040004042812 */ /* 0x000fc800078efcff */
[----:B------:R-:W-:-:S04]  /*2be50*/  LOP3.LUT R4, R4, 0xfffffdff, RZ, 0xc0, !PT ;  /* 0xfffffdff04047812 */ /* 0x000fc800078ec0ff */
[----:B------:R-:W-:-:S04]  /*2be60*/  @P1 LOP3.LUT R4, R4, 0x200, RZ, 0xfc, !PT ;  /* 0x0000020004041812 */ /* 0x000fc800078efcff */
[----:B------:R-:W-:Y:S02]  /*2be70*/  LOP3.LUT R4, R4, 0xfffffeff, RZ, 0xc0, !PT ;  /* 0xfffffeff04047812 */ /* 0x000fe400078ec0ff */
[----:B------:R-:W-:Y:S02]  /*2be80*/  ISETP.LT.AND P1, PT, R16, UR52, !P6 ;  /* 0x0000003410007c0c */ /* 0x000fe4000f721270 */
[----:B---3--:R-:W-:Y:S02]  /*2be90*/  ISETP.LT.AND P0, PT, R240, UR50, !P6 ;  /* 0x00000032f0007c0c */ /* 0x008fe4000f701270 */
[----:B------:R-:W3:Y:S04]  /*2bea0*/  LDL R240, [R1+0xee4] ;  /* 0x000ee40001f07983 */ /* 0x000ee80000100800 */
[----:B------:R-:W4:Y:S04]  /*2beb0*/  LDL.LU R235, [R1+0x96c] ;  /* 0x00096c0001eb7983 */ /* 0x000f280000300800 */
[----:B------:R-:W4:Y:S03]  /*2bec0*/  LDL.LU R237, [R1+0x974] ;  /* 0x0009740001ed7983 */ /* 0x000f260000300800 */
[----:B------:R-:W-:Y:S01]  /*2bed0*/  @P0 LOP3.LUT R4, R4, 0x100, RZ, 0xfc, !PT ;  /* 0x0000010004040812 */ /* 0x000fe200078efcff */
[----:B------:R-:W3:Y:S01]  /*2bee0*/  LDL.LU R16, [R1+0xf64] ;  /* 0x000f640001107983 */ /* 0x000ee20000300800 */
[----:B--2---:R-:W-:-:S02]  /*2bef0*/  ISETP.LT.AND P2, PT, R251, UR51, !P6 ;  /* 0x00000033fb007c0c */ /* 0x004fc4000f741270 */
[----:B------:R-:W-:Y:S02]  /*2bf00*/  LOP3.LUT R4, R4, 0xffffff7f, RZ, 0xc0, !PT ;  /* 0xffffff7f04047812 */ /* 0x000fe400078ec0ff */
[----:B------:R-:W-:Y:S02]  /*2bf10*/  ISETP.LT.AND P0, PT, R17, UR53, !P6 ;  /* 0x0000003511007c0c */ /* 0x000fe4000f701270 */
[----:B------:R-:W2:Y:S07]  /*2bf20*/  LDL.LU R17, [R1+0xf60] ;  /* 0x000f600001117983 */ /* 0x000eae0000300800 */
[----:B------:R-:W-:-:S02]  /*2bf30*/  @P2 LOP3.LUT R4, R4, 0x80, RZ, 0xfc, !PT ;  /* 0x0000008004042812 */ /* 0x000fc400078efcff */
[----:B------:R-:W-:Y:S02]  /*2bf40*/  ISETP.LT.AND P2, PT, R0, UR54, !P6 ;  /* 0x0000003600007c0c */ /* 0x000fe4000f741270 */
[----:B------:R-:W2:Y:S04]  /*2bf50*/  LDL.LU R0, [R1+0xf5c] ;  /* 0x000f5c0001007983 */ /* 0x000ea80000300800 */
[----:B------:R-:W3:Y:S04]  /*2bf60*/  LDL.LU R238, [R1+0x968] ;  /* 0x0009680001ee7983 */ /* 0x000ee80000300800 */
[----:B------:R-:W3:Y:S04]  /*2bf70*/  LDL.LU R236, [R1+0x970] ;  /* 0x0009700001ec7983 */ /* 0x000ee80000300800 */
[----:B------:R-:W2:Y:S04]  /*2bf80*/  LDL.LU R239, [R1+0x778] ;  /* 0x0007780001ef7983 */ /* 0x000ea80000300800 */
[----:B------:R-:W2:Y:S01]  /*2bf90*/  LDL.LU R241, [R1+0x780] ;  /* 0x0007800001f17983 */ /* 0x000ea20000300800 */
[----:B------:R-:W-:-:S03]  /*2bfa0*/  LOP3.LUT R4, R4, 0xffffffbf, RZ, 0xc0, !PT ;  /* 0xffffffbf04047812 */ /* 0x000fc600078ec0ff */
[----:B------:R-:W2:Y:S01]  /*2bfb0*/  LDL.LU R251, [R1+0x774] ;  /* 0x0007740001fb7983 */ /* 0x000ea20000300800 */
[----:B------:R-:W-:-:S04]  /*2bfc0*/  @P1 LOP3.LUT R4, R4, 0x40, RZ, 0xfc, !PT ;  /* 0x0000004004041812 */ /* 0x000fc800078efcff */
[----:B------:R-:W-:-:S04]  /*2bfd0*/  LOP3.LUT R4, R4, 0xffffffdf, RZ, 0xc0, !PT ;  /* 0xffffffdf04047812 */ /* 0x000fc800078ec0ff */
[----:B------:R-:W-:Y:S02]  /*2bfe0*/  @P0 LOP3.LUT R4, R4, 0x20, RZ, 0xfc, !PT ;  /* 0x0000002004040812 */ /* 0x000fe400078efcff */
[----:B------:R-:W-:Y:S02]  /*2bff0*/  ISETP.LT.AND P1, PT, R10, UR55, !P6 ;  /* 0x000000370a007c0c */ /* 0x000fe4000f721270 */
[----:B------:R-:W-:Y:S01]  /*2c000*/  LOP3.LUT R4, R4, 0xffffffef, RZ, 0xc0, !PT ;  /* 0xffffffef04047812 */ /* 0x000fe200078ec0ff */
[----:B------:R-:W2:Y:S03]  /*2c010*/  LDL.LU R10, [R1+0xf58] ;  /* 0x000f5800010a7983 */ /* 0x000ea60000300800 */
[----:B------:R-:W-:Y:S02]  /*2c020*/  @P2 LOP3.LUT R4, R4, 0x10, RZ, 0xfc, !PT ;  /* 0x0000001004042812 */ /* 0x000fe400078efcff */
[----:B------:R-:W-:-:S02]  /*2c030*/  ISETP.LT.AND P0, PT, R14, UR56, !P6 ;  /* 0x000000380e007c0c */ /* 0x000fc4000f701270 */
[----:B------:R-:W-:Y:S01]  /*2c040*/  LOP3.LUT R4, R4, 0xfffffff7, RZ, 0xc0, !PT ;  /* 0xfffffff704047812 */ /* 0x000fe200078ec0ff */
[----:B------:R-:W2:Y:S03]  /*2c050*/  LDL.LU R14, [R1+0xf54] ;  /* 0x000f5400010e7983 */ /* 0x000ea60000300800 */
[----:B------:R-:W-:Y:S02]  /*2c060*/  @P1 LOP3.LUT R4, R4, 0x8, RZ, 0xfc, !PT ;  /* 0x0000000804041812 */ /* 0x000fe400078efcff */
[----:B------:R-:W-:Y:S02]  /*2c070*/  ISETP.LT.AND P3, PT, R15, UR57, !P6 ;  /* 0x000000390f007c0c */ /* 0x000fe4000f761270 */
[----:B------:R-:W-:Y:S01]  /*2c080*/  LOP3.LUT R4, R4, 0xfffffffb, RZ, 0xc0, !PT ;  /* 0xfffffffb04047812 */ /* 0x000fe200078ec0ff */
[----:B------:R-:W2:Y:S01]  /*2c090*/  LDL.LU R15, [R1+0xf50] ;  /* 0x000f5000010f7983 */ /* 0x000ea20000300800 */
[----:B------:R-:W-:-:S02]  /*2c0a0*/  ISETP.LT.AND P2, PT, R12, UR58, !P6 ;  /* 0x0000003a0c007c0c */ /* 0x000fc4000f741270 */
[----:B------:R-:W-:Y:S01]  /*2c0b0*/  @P0 LOP3.LUT R4, R4, 0x4, RZ, 0xfc, !PT ;  /* 0x0000000404040812 */ /* 0x000fe200078efcff */
[----:B------:R-:W2:Y:S01]  /*2c0c0*/  LDL.LU R12, [R1+0xf4c] ;  /* 0x000f4c00010c7983 */ /* 0x000ea20000300800 */
[----:B------:R-:W-:Y:S02]  /*2c0d0*/  ISETP.LT.AND P1, PT, R13, UR59, !P6 ;  /* 0x0000003b0d007c0c */ /* 0x000fe4000f721270 */
[----:B------:R-:W-:Y:S01]  /*2c0e0*/  ISETP.LT.AND P0, PT, R11, UR60, !P6 ;  /* 0x0000003c0b007c0c */ /* 0x000fe2000f701270 */
[----:B------:R-:W2:Y:S01]  /*2c0f0*/  LDL.LU R13, [R1+0xf48] ;  /* 0x000f4800010d7983 */ /* 0x000ea20000300800 */
[----:B------:R-:W-:-:S03]  /*2c100*/  ISETP.LT.AND P6, PT, R196, UR61, !P6 ;  /* 0x0000003dc4007c0c */ /* 0x000fc6000f7c1270 */
[----:B------:R-:W2:Y:S04]  /*2c110*/  LDL.LU R11, [R1+0xf44] ;  /* 0x000f4400010b7983 */ /* 0x000ea80000300800 */
[----:B------:R-:W2:Y:S04]  /*2c120*/  LDL.LU R196, [R1+0xf40] ;  /* 0x000f400001c47983 */ /* 0x000ea80000300800 */
[----:B------:R-:W2:Y:S04]  /*2c130*/  LDL.LU R226, [R1+0x97c] ;  /* 0x00097c0001e27983 */ /* 0x000ea80000300800 */
[----:B------:R-:W2:Y:S04]  /*2c140*/  LDL.LU R227, [R1+0x98c] ;  /* 0x00098c0001e37983 */ /* 0x000ea80000300800 */
[----:B------:R-:W2:Y:S04]  /*2c150*/  LDL.LU R225, [R1+0x978] ;  /* 0x0009780001e17983 */ /* 0x000ea80000300800 */
[----:B------:R-:W2:Y:S04]  /*2c160*/  LDL.LU R228, [R1+0x984] ;  /* 0x0009840001e47983 */ /* 0x000ea80000300800 */
[----:B------:R-:W2:Y:S04]  /*2c170*/  LDL.LU R231, [R1+0x788] ;  /* 0x0007880001e77983 */ /* 0x000ea80000300800 */
[----:B------:R-:W2:Y:S01]  /*2c180*/  LDL.LU R233, [R1+0x798] ;  /* 0x0007980001e97983 */ /* 0x000ea20000300800 */
[----:B----4-:R-:W-:-:S03]  /*2c190*/  PRMT R20, R237, 0x5410, R235 ;  /* 0x00005410ed147816 */ /* 0x010fc600000000eb */
[----:B------:R-:W4:Y:S04]  /*2c1a0*/  LDL.LU R235, [R1+0x784] ;  /* 0x0007840001eb7983 */ /* 0x000f280000300800 */
[----:B------:R-:W4:Y:S04]  /*2c1b0*/  LDL.LU R237, [R1+0x790] ;  /* 0x0007900001ed7983 */ /* 0x000f280000300800 */
[----:B------:R-:W4:Y:S04]  /*2c1c0*/  LDL.LU R230, [R1+0x988] ;  /* 0x0009880001e67983 */ /* 0x000f280000300800 */
[----:B------:R-:W4:Y:S04]  /*2c1d0*/  LDL.LU R229, [R1+0x99c] ;  /* 0x00099c0001e57983 */ /* 0x000f280000300800 */
[----:B------:R-:W4:Y:S04]  /*2c1e0*/  LDL.LU R234, [R1+0x980] ;  /* 0x0009800001ea7983 */ /* 0x000f280000300800 */
[----:B------:R-:W4:Y:S01]  /*2c1f0*/  LDL.LU R232, [R1+0x994] ;  /* 0x0009940001e87983 */ /* 0x000f220000300800 */
[----:B---3--:R-:W-:-:S03]  /*2c200*/  PRMT R21, R236, 0x5410, R238 ;  /* 0x00005410ec157816 */ /* 0x008fc600000000ee */
[----:B------:R-:W3:Y:S04]  /*2c210*/  LDL.LU R238, [R1+0x794] ;  /* 0x0007940001ee7983 */ /* 0x000ee80000300800 */
[----:B------:R-:W3:Y:S01]  /*2c220*/  LDL.LU R236, [R1+0x7a8] ;  /* 0x0007a80001ec7983 */ /* 0x000ee20000300800 */
[----:B--2---:R-:W-:-:S03]  /*2c230*/  PRMT R22, R241, 0x5410, R239 ;  /* 0x00005410f1167816 */ /* 0x004fc600000000ef */
[----:B------:R-:W2:Y:S04]  /*2c240*/  LDL.LU R239, [R1+0x78c] ;  /* 0x00078c0001ef7983 */ /* 0x000ea80000300800 */
[----:B------:R-:W2:Y:S01]  /*2c250*/  LDL.LU R241, [R1+0x7a0] ;  /* 0x0007a00001f17983 */ /* 0x000ea20000300800 */
[----:B------:R-:W-:Y:S02]  /*2c260*/  PRMT R23, R196, 0x5410, R251 ;  /* 0x00005410c4177816 */ /* 0x000fe400000000fb */
[----:B------:R-:W0:Y:S02]  /*2c270*/  S2R R196, SR_TID.X ;  /* 0x0000000000c47919 */ /* 0x000e240000002100 */
[----:B0-----:R-:W-:-:S04]  /*2c280*/  LOP3.LUT R196, R196, 0x7f, RZ, 0xc0, !PT ;  /* 0x0000007fc4c47812 */ /* 0x001fc800078ec0ff */
[----:B------:R-:W-:Y:S01]  /*2c290*/  LEA R251, R196, UR5, 0x4 ;  /* 0x00000005c4fb7c11 */ /* 0x000fe2000f8e20ff */
[----:B------:R-:W-:Y:S01]  /*2c2a0*/  VIADD R18, R240, UR6 ;  /* 0x00000006f0127c36 */ /* 0x000fe20008000000 */
[----:B------:R-:W-:Y:S01]  /*2c2b0*/  ULDC UR6, c[0x0][0x248] ;  /* 0x0000920000067ab9 */ /* 0x000fe20000000800 */
[----:B------:R-:W-:Y:S02]  /*2c2c0*/  ULDC UR5, c[0x0][0x248] ;  /* 0x0000920000057ab9 */ /* 0x000fe40000000800 */
[----:B------:R-:W0:Y:S01]  /*2c2d0*/  LDS.128 R176, [R251] ;  /* 0x00000000fbb07984 */ /* 0x000e220000000c00 */
[----:B------:R-:W-:Y:S06]  /*2c2e0*/  BAR.SYNC.DEFER_BLOCKING 0x0 ;  /* 0x0000000000007b1d */ /* 0x000fec0000010000 */
[----:B------:R1:W-:Y:S02]  /*2c2f0*/  STSM.16.M88.4 [R11], R20 ;  /* 0x000000140b007844 */ /* 0x0003e40000000200 */
[----:B------:R-:W-:Y:S01]  /*2c300*/  BAR.SYNC.DEFER_BLOCKING 0x0 ;  /* 0x0000000000007b1d */ /* 0x000fe20000010000 */
[----:B-1----:R-:W-:-:S05]  /*2c310*/  PRMT R20, R227, 0x5410, R226 ;  /* 0x00005410e3147816 */ /* 0x002fca00000000e2 */
[----:B------:R-:W2:Y:S01]  /*2c320*/  LDL.LU R226, [R1+0x998] ;  /* 0x0009980001e27983 */ /* 0x000ea20000300800 */
[----:B------:R-:W-:-:S03]  /*2c330*/  PRMT R21, R228, 0x5410, R225 ;  /* 0x00005410e4157816 */ /* 0x000fc600000000e1 */
[----:B------:R-:W2:Y:S01]  /*2c340*/  LDL.LU R227, [R1+0x9b4] ;  /* 0x0009b40001e37983 */ /* 0x000ea20000300800 */
[----:B------:R-:W-:-:S03]  /*2c350*/  PRMT R22, R233, 0x5410, R231 ;  /* 0x00005410e9167816 */ /* 0x000fc600000000e7 */
[----:B------:R-:W2:Y:S04]  /*2c360*/  LDL.LU R225, [R1+0x990] ;  /* 0x0009900001e17983 */ /* 0x000ea80000300800 */
[----:B------:R-:W2:Y:S04]  /*2c370*/  LDL.LU R228, [R1+0x9ac] ;  /* 0x0009ac0001e47983 */ /* 0x000ea80000300800 */
[----:B------:R-:W2:Y:S04]  /*2c380*/  LDL.LU R231, [R1+0x7a4] ;  /* 0x0007a40001e77983 */ /* 0x000ea80000300800 */
[----:B------:R-:W2:Y:S04]  /*2c390*/  LDL.LU R233, [R1+0x7b8] ;  /* 0x0007b80001e97983 */ /* 0x000ea80000300800 */
[----:B------:R-:W1:Y:S01]  /*2c3a0*/  LDS.128 R172, [R251] ;  /* 0x00000000fbac7984 */ /* 0x000e620000000c00 */
[----:B----4-:R-:W-:Y:S01]  /*2c3b0*/  PRMT R23, R237, 0x5410, R235 ;  /* 0x00005410ed177816 */ /* 0x010fe200000000eb */
[----:B------:R-:W-:Y:S06]  /*2c3c0*/  BAR.SYNC.DEFER_BLOCKING 0x0 ;  /* 0x0000000000007b1d */ /* 0x000fec0000010000 */
[----:B------:R-:W4:Y:S04]  /*2c3d0*/  LDL.LU R235, [R1+0x79c] ;  /* 0x00079c0001eb7983 */ /* 0x000f280000300800 */
[----:B------:R-:W4:Y:S04]  /*2c3e0*/  LDL.LU R237, [R1+0x7b0] ;  /* 0x0007b00001ed7983 */ /* 0x000f280000300800 */
[----:B------:R0:W-:Y:S01]  /*2c3f0*/  STSM.16.M88.4 [R11], R20 ;  /* 0x000000140b007844 */ /* 0x0001e20000000200 */
[----:B------:R-:W-:Y:S01]  /*2c400*/  BAR.SYNC.DEFER_BLOCKING 0x0 ;  /* 0x0000000000007b1d */ /* 0x000fe20000010000 */
[----:B0-----:R-:W-:-:S05]  /*2c410*/  PRMT R20, R229, 0x5410, R230 ;  /* 0x00005410e5147816 */ /* 0x001fca00000000e6 */
[----:B------:R-:W4:Y:S01]  /*2c420*/  LDL.LU R230, [R1+0x9b0] ;  /* 0x0009b00001e67983 */ /* 0x000f220000300800 */
[----:B------:R-:W-:-:S03]  /*2c430*/  PRMT R21, R232, 0x5410, R234 ;  /* 0x00005410e8157816 */ /* 0x000fc600000000ea */
[----:B------:R-:W4:Y:S01]  /*2c440*/  LDL.LU R229, [R1+0x9c4] ;  /* 0x0009c40001e57983 */ /* 0x000f220000300800 */
[----:B---3--:R-:W-:-:S03]  /*2c450*/  PRMT R22, R236, 0x5410, R238 ;  /* 0x00005410ec167816 */ /* 0x008fc600000000ee */
[----:B------:R-:W3:Y:S01]  /*2c460*/  LDL.LU R234, [R1+0x9a8] ;  /* 0x0009a80001ea7983 */ /* 0x000ee20000300800 */
[----:B--2---:R-:W-:-:S03]  /*2c470*/  PRMT R23, R241, 0x5410, R239 ;  /* 0x00005410f1177816 */ /* 0x004fc600000000ef */
[----:B------:R-:W3:Y:S04]  /*2c480*/  LDL.LU R232, [R1+0x9bc] ;  /* 0x0009bc0001e87983 */ /* 0x000ee80000300800 */
[----:B------:R-:W2:Y:S04]  /*2c490*/  LDL.LU R238, [R1+0x7b4] ;  /* 0x0007b40001ee7983 */ /* 0x000ea80000300800 */
[----:B------:R-:W2:Y:S04]  /*2c4a0*/  LDL.LU R236, [R1+0x7c8] ;  /* 0x0007c80001ec7983 */ /* 0x000ea80000300800 */
[----:B------:R-:W2:Y:S04]  /*2c4b0*/  LDL.LU R239, [R1+0x7ac] ;  /* 0x0007ac0001ef7983 */ /* 0x000ea80000300800 */
[----:B------:R-:W2:Y:S04]  /*2c4c0*/  LDL.LU R241, [R1+0x7c0] ;  /* 0x0007c00001f17983 */ /* 0x000ea80000300800 */
[----:B------:R-:W0:Y:S01]  /*2c4d0*/  LDS.128 R168, [R251] ;  /* 0x00000000fba87984 */ /* 0x000e220000000c00 */
[----:B------:R-:W-:Y:S06]  /*2c4e0*/  BAR.SYNC.DEFER_BLOCKING 0x0 ;  /* 0x0000000000007b1d */ /* 0x000fec0000010000 */
[----:B------:R1:W-:Y:S02]  /*2c4f0*/  STSM.16.M88.4 [R11], R20 ;  /* 0x000000140b007844 */ /* 0x0003e40000000200 */
[----:B------:R-:W-:Y:S06]  /*2c500*/  BAR.SYNC.DEFER_BLOCKING 0x0 ;  /* 0x0000000000007b1d */ /* 0x000fec0000010000 */
[----:B------:R-:W0:Y:S01]  /*2c510*/  LDS.128 R164, [R251] ;  /* 0x00000000fba47984 */ /* 0x000e220000000c00 */
[----:B-1----:R-:W-:-:S03]  /*2c520*/  PRMT R20, R227, 0x5410, R226 ;  /* 0x00005410e3147816 */ /* 0x002fc600000000e2 */
[----:B------:R-:W2:Y:S04]  /*2c530*/  LDL.LU R226, [R1+0x9c0] ;  /* 0x0009c00001e27983 */ /* 0x000ea80000300800 */
[----:B------:R-:W2:Y:S01]  /*2c540*/  LDL.LU R227, [R1+0x9d4] ;  /* 0x0009d40001e37983 */ /* 0x000ea20000300800 */
[----:B------:R-:W-:-:S03]  /*2c550*/  PRMT R21, R228, 0x5410, R225 ;  /* 0x00005410e4157816 */ /* 0x000fc600000000e1 */
[----:B------:R-:W2:Y:S04]  /*2c560*/  LDL.LU R225, [R1+0x9b8] ;  /* 0x0009b80001e17983 */ /* 0x000ea80000300800 */
[----:B------:R-:W2:Y:S01]  /*2c570*/  LDL.LU R228, [R1+0x9cc] ;  /* 0x0009cc0001e47983 */ /* 0x000ea20000300800 */
[----:B------:R-:W-:-:S03]  /*2c580*/  PRMT R22, R233, 0x5410, R231 ;  /* 0x00005410e9167816 */ /* 0x000fc600000000e7 */
[----:B------:R-:W2:Y:S04]  /*2c590*/  LDL.LU R231, [R1+0x7c4] ;  /* 0x0007c40001e77983 */ /* 0x000ea80000300800 */
[----:B------:R-:W2:Y:S01]  /*2c5a0*/  LDL.LU R233, [R1+0x7d8] ;  /* 0x0007d80001e97983 */ /* 0x000ea20000300800 */
[----:B----4-:R-:W-:Y:S01]  /*2c5b0*/  PRMT R23, R237, 0x5410, R235 ;  /* 0x00005410ed177816 */ /* 0x010fe200000000eb */
[----:B------:R-:W-:Y:S06]  /*2c5c0*/  BAR.SYNC.DEFER_BLOCKING 0x0 ;  /* 0x0000000000007b1d */ /* 0x000fec0000010000 */
[----:B------:R-:W4:Y:S04]  /*2c5d0*/  LDL.LU R235, [R1+0x7bc] ;  /* 0x0007bc0001eb7983 */ /* 0x000f280000300800 */
[----:B------:R-:W4:Y:S04]  /*2c5e0*/  LDL.LU R237, [R1+0x7d0] ;  /* 0x0007d00001ed7983 */ /* 0x000f280000300800 */
[----:B------:R1:W-:Y:S01]  /*2c5f0*/  STSM.16.M88.4 [R11], R20 ;  /* 0x000000140b007844 */ /* 0x0003e20000000200 */
[----:B------:R-:W-:Y:S01]  /*2c600*/  BAR.SYNC.DEFER_BLOCKING 0x0 ;  /* 0x0000000000007b1d */ /* 0x000fe20000010000 */
[----:B-1----:R-:W-:-:S05]  /*2c610*/  PRMT R20, R229, 0x5410, R230 ;  /* 0x00005410e5147816 */ /* 0x002fca00000000e6 */
[----:B------:R-:W4:Y:S01]  /*2c620*/  LDL.LU R230, [R1+0x9d0] ;  /* 0x0009d00001e67983 */ /* 0x000f220000300800 */
[----:B---3--:R-:W-:-:S03]  /*2c630*/  PRMT R21, R232, 0x5410, R234 ;  /* 0x00005410e8157816 */ /* 0x008fc600000000ea */
[----:B------:R-:W3:Y:S01]  /*2c640*/  LDL.LU R229, [R1+0x9e4] ;  /* 0x0009e40001e57983 */ /* 0x000ee20000300800 */
[----:B--2---:R-:W-:-:S03]  /*2c650*/  PRMT R22, R236, 0x5410, R238 ;  /* 0x00005410ec167816 */ /* 0x004fc600000000ee */
[----:B------:R-:W2:Y:S04]  /*2c660*/  LDL.LU R234, [R1+0x9c8] ;  /* 0x0009c80001ea7983 */ /* 0x000ea80000300800 */
[----:B------:R-:W2:Y:S01]  /*2c670*/  LDL.LU R232, [R1+0x9dc] ;  /* 0x0009dc0001e87983 */ /* 0x000ea20000300800 */
[----:B------:R-:W-:-:S03]  /*2c680*/  PRMT R23, R241, 0x5410, R239 ;  /* 0x00005410f1177816 */ /* 0x000fc600000000ef */
[----:B------:R-:W2:Y:S04]  /*2c690*/  LDL.LU R238, [R1+0x7d4] ;  /* 0x0007d40001ee7983 */ /* 0x000ea80000300800 */
[----:B------:R-:W2:Y:S04]  /*2c6a0*/  LDL.LU R236, [R1+0x7e8] ;  /* 0x0007e80001ec7983 */ /* 0x000ea80000300800 */
[----:B------:R-:W2:Y:S04]  /*2c6b0*/  LDL.LU R239, [R1+0x7cc] ;  /* 0x0007cc0001ef7983 */ /* 0x000ea80000300800 */
[----:B------:R-:W2:Y:S04]  /*2c6c0*/  LDL.LU R241, [R1+0x7e0] ;  /* 0x0007e00001f17983 */ /* 0x000ea80000300800 */
[----:B------:R-:W1:Y:S01]  /*2c6d0*/  LDS.128 R160, [R251] ;  /* 0x00000000fba07984 */ /* 0x000e620000000c00 */
[----:B------:R-:W-:Y:S06]  /*2c6e0*/  BAR.SYNC.DEFER_BLOCKING 0x0 ;  /* 0x0000000000007b1d */ /* 0x000fec0000010000 */
[----:B------:R0:W-:Y:S02]  /*2c6f0*/  STSM.16.M88.4 [R11], R20 ;  /* 0x000000140b007844 */ /* 0x0001e40000000200 */
[----:B------:R-:W-:Y:S06]  /*2c700*/  BAR.SYNC.DEFER_BLOCKING 0x0 ;  /* 0x0000000000007b1d */ /* 0x000fec0000010000 */
[----:B------:R-:W1:Y:S01]  /*2c710*/  LDS.128 R156, [R251] ;  /* 0x00000000fb9c7984 */ /* 0x000e620000000c00 */
[----:B0-----:R-:W-:-:S03]  /*2c720*/  PRMT R20, R227, 0x5410, R226 ;  /* 0x00005410e3147816 */ /* 0x001fc600000000e2 */
        /* <DEDUP_REMOVED lines=14> */
[----:B---3--:R-:W-:-:S05]  /*2c810*/  PRMT R20, R229, 0x5410, R230 ;  /* 0x00005410e5147816 */ /* 0x008fca00000000e6 */
[----:B------:R-:W3:Y:S01]  /*2c820*/  LDL.LU R230, [R1+0x9f0] ;  /* 0x0009f00001e67983 */ /* 0x000ee20000300800 */
[----:B--2---:R-:W-:-:S03]  /*2c830*/  PRMT R21, R232, 0x5410, R234 ;  /* 0x00005410e8157816 */ /* 0x004fc600000000ea */
[----:B------:R-:W3:Y:S01]  /*2c840*/  LDL.LU R229, [R1+0xa04] ;  /* 0x000a040001e57983 */ /* 0x000ee20000300800 */
[----:B------:R-:W-:-:S03]  /*2c850*/  PRMT R22, R236, 0x5410, R238 ;  /* 0x00005410ec167816 */ /* 0x000fc600000000ee */
[----:B------:R-:W2:Y:S04]  /*2c860*/  LDL.LU R234, [R1+0x9e8] ;  /* 0x0009e80001ea7983 */ /* 0x000ea80000300800 */
[----:B------:R-:W2:Y:S01]  /*2c870*/  LDL.LU R232, [R1+0x9fc] ;  /* 0x0009fc0001e87983 */ /* 0x000ea20000300800 */
[----:B------:R-:W-:-:S03]  /*2c880*/  PRMT R23, R241, 0x5410, R239 ;  /* 0x00005410f1177816 */ /* 0x000fc600000000ef */
        /* <DEDUP_REMOVED lines=102> */
[----:B------:R-:W2:Y:S04]  /*2cef0*/  LDL.LU R220, [R1+0xa60] ;  /* 0x000a600001dc7983 */ /* 0x000ea80000300800 */
[----:B------:R-:W2:Y:S04]  /*2cf00*/  LDL.LU R222, [R1+0xa74] ;  /* 0x000a740001de7983 */ /* 0x000ea80000300800 */
[----:B------:R-:W2:Y:S04]  /*2cf10*/  LDL.LU R224, [R1+0xa58] ;  /* 0x000a580001e07983 */ /* 0x000ea80000300800 */
[----:B------:R0:W-:Y:S01]  /*2cf20*/  STSM.16.M88.4 [R11], R20 ;  /* 0x000000140b007844 */ /* 0x0001e20000000200 */
[----:B------:R-:W-:Y:S06]  /*2cf30*/  BAR.SYNC.DEFER_BLOCKING 0x0 ;  /* 0x0000000000007b1d */ /* 0x000fec0000010000 */
[----:B------:R-:W1:Y:S01]  /*2cf40*/  LDS.128 R124, [R251] ;  /* 0x00000000fb7c7984 */ /* 0x000e620000000c00 */
[----:B0-----:R-:W-:-:S02]  /*2cf50*/  PRMT R20, R227, 0x5410, R226 ;  /* 0x00005410e3147816 */ /* 0x001fc400000000e2 */
[----:B------:R-:W-:Y:S02]  /*2cf60*/  PRMT R22, R233, 0x5410, R231 ;  /* 0x00005410e9167816 */ /* 0x000fe400000000e7 */
[----:B------:R-:W2:Y:S04]  /*2cf70*/  LDL.LU R231, [R1+0xa6c] ;  /* 0x000a6c0001e77983 */ /* 0x000ea80000300800 */
[----:B------:R-:W2:Y:S04]  /*2cf80*/  LDL.LU R226, [R1+0x864] ;  /* 0x0008640001e27983 */ /* 0x000ea80000300800 */
[----:B------:R-:W2:Y:S01]  /*2cf90*/  LDL.LU R233, [R1+0x878] ;  /* 0x0008780001e97983 */ /* 0x000ea20000300800 */
[----:B------:R-:W-:Y:S01]  /*2cfa0*/  PRMT R21, R228, 0x5410, R225 ;  /* 0x00005410e4157816 */ /* 0x000fe200000000e1 */
[----:B------:R-:W-:Y:S01]  /*2cfb0*/  VIADD R19, R18, UR6 ;  /* 0x0000000612137c36 */ /* 0x000fe20008000000 */
[----:B------:R-:W-:-:S03]  /*2cfc0*/  ULDC UR6, c[0x0][0x248] ;  /* 0x0000920000067ab9 */ /* 0x000fc60000000800 */
[----:B------:R-:W-:Y:S01]  /*2cfd0*/  VIADD R24, R19, UR6 ;  /* 0x0000000613187c36 */ /* 0x000fe20008000000 */
[----:B------:R-:W-:-:S03]  /*2cfe0*/  ULDC UR6, c[0x0][0x248] ;  /* 0x0000920000067ab9 */ /* 0x000fc60000000800 */
[----:B------:R-:W-:Y:S01]  /*2cff0*/  VIADD R25, R24, UR5 ;  /* 0x0000000518197c36 */ /* 0x000fe20008000000 */
[----:B------:R-:W-:-:S03]  /*2d000*/  ULDC UR5, c[0x0][0x248] ;  /* 0x0000920000057ab9 */ /* 0x000fc60000000800 */
[----:B------:R-:W-:Y:S01]  /*2d010*/  VIADD R26, R25, UR6 ;  /* 0x00000006191a7c36 */ /* 0x000fe20008000000 */
[----:B------:R-:W-:-:S03]  /*2d020*/  ULDC UR6, c[0x0][0x248] ;  /* 0x0000920000067ab9 */ /* 0x000fc60000000800 */
[----:B------:R-:W-:Y:S01]  /*2d030*/  VIADD R27, R26, UR5 ;  /* 0x000000051a1b7c36 */ /* 0x000fe20008000000 */
[----:B------:R-:W-:Y:S01]  /*2d040*/  ULDC UR5, c[0x0][0x248] ;  /* 0x0000920000057ab9 */ /* 0x000fe20000000800 */
[----:B----4-:R-:W-:Y:S01]  /*2d050*/  PRMT R23, R237, 0x5410, R235 ;  /* 0x00005410ed177816 */ /* 0x010fe200000000eb */
[----:B------:R-:W-:Y:S06]  /*2d060*/  BAR.SYNC.DEFER_BLOCKING 0x0 ;  /* 0x0000000000007b1d */ /* 0x000fec0000010000 */
[----:B------:R-:W4:Y:S04]  /*2d070*/  LDL.LU R235, [R1+0x85c] ;  /* 0x00085c0001eb7983 */ /* 0x000f280000300800 */
[----:B------:R-:W4:Y:S04]  /*2d080*/  LDL.LU R237, [R1+0x870] ;  /* 0x0008700001ed7983 */ /* 0x000f280000300800 */
[----:B------:R-:W4:Y:S04]  /*2d090*/  LDL.LU R228, [R1+0xa70] ;  /* 0x000a700001e47983 */ /* 0x000f280000300800 */
[----:B------:R3:W-:Y:S01]  /*2d0a0*/  STSM.16.M88.4 [R11], R20 ;  /* 0x000000140b007844 */ /* 0x0007e20000000200 */
[----:B------:R-:W-:Y:S01]  /*2d0b0*/  VIADD R29, R27, UR5 ;  /* 0x000000051b1d7c36 */ /* 0x000fe20008000000 */
[----:B------:R-:W-:Y:S01]  /*2d0c0*/  ULDC UR5, c[0x0][0x248] ;  /* 0x0000920000057ab9 */ /* 0x000fe20000000800 */
[----:B------:R-:W-:Y:S01]  /*2d0d0*/  BAR.SYNC.DEFER_BLOCKING 0x0 ;  /* 0x0000000000007b1d */ /* 0x000fe20000010000 */
[----:B---3--:R-:W-:-:S02]  /*2d0e0*/  PRMT R20, R229, 0x5410, R230 ;  /* 0x00005410e5147816 */ /* 0x008fc400000000e6 */
[----:B--2---:R-:W-:-:S03]  /*2d0f0*/  PRMT R21, R232, 0x5410, R234 ;  /* 0x00005410e8157816 */ /* 0x004fc600000000ea */
[----:B------:R-:W2:Y:S04]  /*2d100*/  LDL.LU R230, [R1+0xaec] ;  /* 0x000aec0001e67983 */ /* 0x000ea80000300800 */
[----:B------:R-:W3:Y:S01]  /*2d110*/  LDL.LU R234, [R1+0xa68] ;  /* 0x000a680001ea7983 */ /* 0x000ee20000300800 */
[----:B------:R-:W-:Y:S02]  /*2d120*/  PRMT R22, R236, 0x5410, R238 ;  /* 0x00005410ec167816 */ /* 0x000fe400000000ee */
[----:B------:R-:W-:Y:S01]  /*2d130*/  PRMT R23, R241, 0x5410, R239 ;  /* 0x00005410f1177816 */ /* 0x000fe200000000ef */
[----:B------:R-:W-:Y:S01]  /*2d140*/  VIADD R31, R29, UR5 ;  /* 0x000000051d1f7c36 */ /* 0x000fe20008000000 */
[----:B------:R-:W3:Y:S01]  /*2d150*/  LDL.LU R239, [R1+0xae8] ;  /* 0x000ae80001ef7983 */ /* 0x000ee20000300800 */
[----:B------:R-:W-:-:S03]  /*2d160*/  ULDC UR5, c[0x0][0x248] ;  /* 0x0000920000057ab9 */ /* 0x000fc60000000800 */
[----:B------:R-:W2:Y:S04]  /*2d170*/  LDL.LU R232, [R1+0x874] ;  /* 0x0008740001e87983 */ /* 0x000ea80000300800 */
[----:B------:R-:W2:Y:S04]  /*2d180*/  LDL.LU R238, [R1+0x8f0] ;  /* 0x0008f00001ee7983 */ /* 0x000ea80000300800 */
[----:B------:R-:W2:Y:S04]  /*2d190*/  LDL.LU R236, [R1+0x86c] ;  /* 0x00086c0001ec7983 */ /* 0x000ea80000300800 */
[----:B------:R-:W2:Y:S01]  /*2d1a0*/  LDL.LU R241, [R1+0x8ec] ;  /* 0x0008ec0001f17983 */ /* 0x000ea20000300800 */
[----:B------:R-:W-:Y:S01]  /*2d1b0*/  VIADD R28, R31, UR6 ;  /* 0x000000061f1c7c36 */ /* 0x000fe20008000000 */
[----:B------:R-:W-:-:S02]  /*2d1c0*/  ULDC UR6, c[0x0][0x248] ;  /* 0x0000920000067ab9 */ /* 0x000fc40000000800 */
[----:B------:R-:W0:Y:S01]  /*2d1d0*/  LDS.128 R120, [R251] ;  /* 0x00000000fb787984 */ /* 0x000e220000000c00 */
[----:B------:R-:W-:Y:S01]  /*2d1e0*/  VIADD R30, R28, UR5 ;  /* 0x000000051c1e7c36 */ /* 0x000fe20008000000 */
[----:B------:R-:W-:Y:S01]  /*2d1f0*/  ULDC UR5, c[0x0][0x248] ;  /* 0x0000920000057ab9 */ /* 0x000fe20000000800 */
[----:B------:R-:W-:Y:S02]  /*2d200*/  BAR.SYNC.DEFER_BLOCKING 0x0 ;  /* 0x0000000000007b1d */ /* 0x000fe40000010000 */
[----:B------:R-:W-:-:S04]  /*2d210*/  VIADD R33, R30, UR5 ;  /* 0x000000051e217c36 */ /* 0x000fc80008000000 */
[----:B------:R-:W-:Y:S02]  /*2d220*/  ULDC UR5, c[0x0][0x248] ;  /* 0x0000920000057ab9 */ /* 0x000fe40000000800 */
        /* <DEDUP_REMOVED lines=51> */
[----:B------:R1:W-:Y:S01]  /*2d560*/  STSM.16.M88.4 [R11], R20 ;  /* 0x000000140b007844 */ /* 0x0003e20000000200 */
[----:B------:R-:W-:Y:S02]  /*2d570*/  ULDC UR6, c[0x0][0x248] ;  /* 0x0000920000067ab9 */ /* 0x000fe40000000800 */
        /* <DEDUP_REMOVED lines=15> */
[----:B------:R-:W0:Y:S02]  /*2d670*/  LDS.128 R116, [R251] ;  /* 0x00000000fb747984 */ /* 0x000e240000000c00 */
        /* <DEDUP_REMOVED lines=9> */
[----:B-1----:R-:W-:Y:S01]  /*2d710*/  PRMT R20, R222, 0x5410, R220 ;  /* 0x00005410de147816 */ /* 0x002fe200000000dc */
[----:B------:R-:W-:Y:S02]  /*2d720*/  ULDC UR6, c[0x0][0x248] ;  /* 0x0000920000067ab9 */ /* 0x000fe40000000800 */
[----:B------:R-:W-:Y:S01]  /*2d730*/  VIADD R207, R205, UR5 ;  /* 0x00000005cdcf7c36 */ /* 0x000fe20008000000 */
[----:B------:R-:W-:Y:S01]  /*2d740*/  ULDC UR5, c[0x0][0x248] ;  /* 0x0000920000057ab9 */ /* 0x000fe20000000800 */
[----:B------:R-:W-:Y:S02]  /*2d750*/  PRMT R21, R231, 0x5410, R224 ;  /* 0x00005410e7157816 */ /* 0x000fe400000000e0 */
[----:B------:R-:W-:Y:S01]  /*2d760*/  VIADD R209, R207, UR5 ;  /* 0x00000005cfd17c36 */ /* 0x000fe20008000000 */
[----:B------:R-:W-:Y:S01]  /*2d770*/  ULDC UR5, c[0x0][0x248] ;  /* 0x0000920000057ab9 */ /* 0x000fe20000000800 */
[----:B------:R-:W-:-:S02]  /*2d780*/  PRMT R22, R233, 0x5410, R226 ;  /* 0x00005410e9167816 */ /* 0x000fc400000000e2 */
        /* <DEDUP_REMOVED lines=18> */
[----:B------:R3:W-:Y:S02]  /*2d8b0*/  STSM.16.M88.4 [R11], R20 ;  /* 0x000000140b007844 */ /* 0x0007e40000000200 */
[----:B------:R-:W-:Y:S01]  /*2d8c0*/  BAR.SYNC.DEFER_BLOCKING 0x0 ;  /* 0x0000000000007b1d */ /* 0x000fe20000010000 */
[----:B------:R-:W-:-:S04]  /*2d8d0*/  VIADD R227, R225, UR5 ;  /* 0x00000005e1e37c36 */ /* 0x000fc80008000000 */
[----:B------:R-:W-:Y:S01]  /*2d8e0*/  VIADD R229, R227, UR6 ;  /* 0x00000006e3e57c36 */ /* 0x000fe20008000000 */
[----:B------:R-:W-:Y:S01]  /*2d8f0*/  ULDC UR5, c[0x0][0x248] ;  /* 0x0000920000057ab9 */ /* 0x000fe20000000800 */
[----:B------:R-:W-:Y:S02]  /*2d900*/  ULDC UR6, c[0x0][0x248] ;  /* 0x0000920000067ab9 */ /* 0x000fe40000000800 */
[----:B------:R-:W-:Y:S01]  /*2d910*/  VIADD R231, R229, UR5 ;  /* 0x00000005e5e77c36 */ /* 0x000fe20008000000 */
[----:B------:R-:W-:Y:S01]  /*2d920*/  ULDC UR5, c[0x0][0x248] ;  /* 0x0000920000057ab9 */ /* 0x000fe20000000800 */
[----:B------:R-:W1:Y:S02]  /*2d930*/  LDS.128 R112, [R251] ;  /* 0x00000000fb707984 */ /* 0x000e640000000c00 */
[----:B------:R-:W-:Y:S01]  /*2d940*/  VIADD R233, R231, UR5 ;  /* 0x00000005e7e97c36 */ /* 0x000fe20008000000 */
[----:B------:R-:W-:-:S03]  /*2d950*/  ULDC UR5, c[0x0][0x248] ;  /* 0x0000920000057ab9 */ /* 0x000fc60000000800 */
[----:B------:R-:W-:Y:S01]  /*2d960*/  VIADD R235, R233, UR5 ;  /* 0x00000005e9eb7c36 */ /* 0x000fe20008000000 */
[----:B------:R-:W-:-:S03]  /*2d970*/  ULDC UR5, c[0x0][0x248] ;  /* 0x0000920000057ab9 */ /* 0x000fc60000000800 */
[----:B------:R-:W-:Y:S01]  /*2d980*/  VIADD R237, R235, UR6 ;  /* 0x00000006ebed7c36 */ /* 0x000fe20008000000 */
[----:B---3--:R-:W-:-:S03]  /*2d990*/  PRMT R21, R239, 0x5410, R234 ;  /* 0x00005410ef157816 */ /* 0x008fc600000000ea */
[----:B------:R-:W-:Y:S01]  /*2d9a0*/  VIADD R239, R237, UR5 ;  /* 0x00000005edef7c36 */ /* 0x000fe20008000000 */
[----:B------:R-:W-:Y:S01]  /*2d9b0*/  ULDC UR5, c[0x0][0x248] ;  /* 0x0000920000057ab9 */ /* 0x000fe20000000800 */
[----:B--2---:R-:W-:Y:S02]  /*2d9c0*/  PRMT R23, R241, 0x5410, R236 ;  /* 0x00005410f1177816 */ /* 0x004fe400000000ec */
[----:B------:R-:W-:Y:S01]  /*2d9d0*/  VIADD R241, R239, UR5 ;  /* 0x00000005eff17c36 */ /* 0x000fe20008000000 */
[----:B------:R-:W-:Y:S01]  /*2d9e0*/  ULDC UR5, c[0x0][0x248] ;  /* 0x0000920000057ab9 */ /* 0x000fe20000000800 */
[----:B------:R-:W-:Y:S02]  /*2d9f0*/  PRMT R20, R230, 0x5410, R228 ;  /* 0x00005410e6147816 */ /* 0x000fe400000000e4 */
[----:B------:R-:W-:Y:S01]  /*2da00*/  PRMT R22, R238, 0x5410, R232 ;  /* 0x00005410ee167816 */ /* 0x000fe200000000e8 */
[----:B------:R-:W-:Y:S01]  /*2da10*/  VIADD R252, R241, UR5 ;  /* 0x00000005f1fc7c36 */ /* 0x000fe20008000000 */
[----:B------:R-:W2:Y:S04]  /*2da20*/  LDL.LU R224, [R1+0xae4] ;  /* 0x000ae40001e07983 */ /* 0x000ea80000300800 */
[----:B------:R-:W2:Y:S04]  /*2da30*/  LDL.LU R226, [R1+0xf3c] ;  /* 0x000f3c0001e27983 */ /* 0x000ea80000300800 */
        /* <DEDUP_REMOVED lines=14> */
[----:B------:R-:W-:Y:S01]  /*2db20*/  LOP3.LUT R2, R2, 0xbfffffff, RZ, 0xc0, !PT ;  /* 0xbfffffff02027812 */ /* 0x000fe200078ec0ff */
[----:B------:R-:W-:Y:S01]  /*2db30*/  BAR.SYNC.DEFER_BLOCKING 0x0 ;  /* 0x0000000000007b1d */ /* 0x000fe20000010000 */
[----:B------:R-:W-:-:S02]  /*2db40*/  PRMT R180, R176, 0x7770, RZ ;  /* 0x00007770b0b47816 */ /* 0x000fc400000000ff */
[----:B------:R-:W-:Y:S02]  /*2db50*/  @P3 LOP3.LUT R2, R2, 0x40000000, RZ, 0xfc, !PT ;  /* 0x4000000002023812 */ /* 0x000fe400078efcff */
[----:B------:R-:W-:Y:S02]  /*2db60*/  LOP3.LUT P3, RZ, R4, 0x2, RZ, 0xc0, !PT ;  /* 0x0000000204ff7812 */ /* 0x000fe4000786c0ff */
[----:B------:R-:W-:Y:S01]  /*2db70*/  LOP3.LUT R2, R2, 0xdfffffff, RZ, 0xc0, !PT ;  /* 0xdfffffff02027812 */ /* 0x000fe200078ec0ff */
[----:B------:R-:W-:Y:S03]  /*2db80*/  STL.64 [R1+0x1198], R172 ;  /* 0x001198ac01007387 */ /* 0x000fe60000100a00 */
[----:B------:R-:W-:Y:S01]  /*2db90*/  @P2 LOP3.LUT R2, R2, 0x20000000, RZ, 0xfc, !PT ;  /* 0x2000000002022812 */ /* 0x000fe200078efcff */
[----:B------:R-:W-:Y:S01]  /*2dba0*/  STL.64 [R1+0x1190], R174 ;  /* 0x001190ae01007387 */ /* 0x000fe20000100a00 */
[----:B------:R-:W-:-:S02]  /*2dbb0*/  LOP3.LUT P2, RZ, R4, 0x1, RZ, 0xc0, !PT ;  /* 0x0000000104ff7812 */ /* 0x000fc4000784c0ff */
[----:B------:R-:W-:Y:S01]  /*2dbc0*/  LOP3.LUT R2, R2, 0xefffffff, RZ, 0xc0, !PT ;  /* 0xefffffff02027812 */ /* 0x000fe200078ec0ff */
[----:B------:R-:W-:Y:S03]  /*2dbd0*/  STL.64 [R1+0x1170], R168 ;  /* 0x001170a801007387 */ /* 0x000fe60000100a00 */
[----:B------:R-:W-:Y:S01]  /*2dbe0*/  @P1 LOP3.LUT R2, R2, 0x10000000, RZ, 0xfc, !PT ;  /* 0x1000000002021812 */ /* 0x000fe200078efcff */
[----:B------:R-:W-:Y:S03]  /*2dbf0*/  STL.64 [R1+0x1168], R170 ;  /* 0x001168aa01007387 */ /* 0x000fe60000100a00 */
        /* <DEDUP_REMOVED lines=21> */
[----:B------:R2:W-:Y:S04]  /*2dd50*/  STSM.16.M88.4 [R11], R20 ;  /* 0x000000140b007844 */ /* 0x0005e80000000200 */
[----:B------:R-:W-:Y:S01]  /*2dd60*/  STL.64 [R1+0x10b0], R142 ;  /* 0x0010b08e01007387 */ /* 0x000fe20000100a00 */
[----:B------:R-:W-:Y:S06]  /*2dd70*/  BAR.SYNC.DEFER_BLOCKING 0x0 ;  /* 0x0000000000007b1d */ /* 0x000fec0000010000 */
        /* <DEDUP_REMOVED lines=9> */
[----:B0-----:R-:W-:Y:S04]  /*2de10*/  STL.64 [R1+0x1060], R120 ;  /* 0x0010607801007387 */ /* 0x001fe80000100a00 */
[----:B------:R-:W-:Y:S04]  /*2de20*/  STL.64 [R1+0x1058], R122 ;  /* 0x0010587a01007387 */ /* 0x000fe80000100a00 */
[----:B------:R-:W-:Y:S04]  /*2de30*/  STL.64 [R1+0x1050], R116 ;  /* 0x0010507401007387 */ /* 0x000fe80000100a00 */
[----:B------:R-:W-:Y:S04]  /*2de40*/  STL.64 [R1+0x1048], R118 ;  /* 0x0010487601007387 */ /* 0x000fe80000100a00 */
[----:B-1----:R-:W-:Y:S04]  /*2de50*/  STL.64 [R1+0x1040], R112 ;  /* 0x0010407001007387 */ /* 0x002fe80000100a00 */
[----:B------:R-:W-:Y:S04]  /*2de60*/  STL.64 [R1+0x1038], R114 ;  /* 0x0010387201007387 */ /* 0x000fe80000100a00 */
[----:B------:R-:W-:Y:S04]  /*2de70*/  STL.64 [R1+0x1020], R244 ;  /* 0x001020f401007387 */ /* 0x000fe80000100a00 */
[----:B------:R-:W-:Y:S04]  /*2de80*/  STL.64 [R1+0xfe8], R246 ;  /* 0x000fe8f601007387 */ /* 0x000fe80000100a00 */
[----:B------:R-:W-:Y:S04]  /*2de90*/  STL.64 [R1+0xf90], R248 ;  /* 0x000f90f801007387 */ /* 0x000fe80000100a00 */
[----:B------:R-:W-:Y:S04]  /*2dea0*/  STL.64 [R1+0x11a0], R4 ;  /* 0x0011a00401007387 */ /* 0x000fe80000100a00 */
[----:B------:R-:W4:Y:S04]  /*2deb0*/  LDL.LU R220, [R1+0xadc] ;  /* 0x000adc0001dc7983 */ /* 0x000f280000300800 */
[----:B------:R-:W4:Y:S04]  /*2dec0*/  LDL.LU R222, [R1+0xf34] ;  /* 0x000f340001de7983 */ /* 0x000f280000300800 */
[----:B------:R-:W0:Y:S01]  /*2ded0*/  LDS.128 R108, [R251] ;  /* 0x00000000fb6c7984 */ /* 0x000e220000000c00 */
[----:B--2---:R-:W-:-:S03]  /*2dee0*/  PRMT R20, R226, 0x5410, R224 ;  /* 0x00005410e2147816 */ /* 0x004fc600000000e0 */
[----:B------:R-:W2:Y:S04]  /*2def0*/  LDL.LU R224, [R1+0xaa4] ;  /* 0x000aa40001e07983 */ /* 0x000ea80000300800 */
[----:B------:R-:W2:Y:S01]  /*2df00*/  LDL.LU R226, [R1+0xefc] ;  /* 0x000efc0001e27983 */ /* 0x000ea20000300800 */
[----:B---3--:R-:W-:-:S03]  /*2df10*/  PRMT R21, R230, 0x5410, R228 ;  /* 0x00005410e6157816 */ /* 0x008fc600000000e4 */
[----:B------:R-:W3:Y:S04]  /*2df20*/  LDL.LU R228, [R1+0x8e0] ;  /* 0x0008e00001e47983 */ /* 0x000ee80000300800 */
[----:B------:R-:W3:Y:S01]  /*2df30*/  LDL.LU R230, [R1+0x95c] ;  /* 0x00095c0001e67983 */ /* 0x000ee20000300800 */
[----:B----4-:R-:W-:-:S03]  /*2df40*/  PRMT R23, R232, 0x5410, R234 ;  /* 0x00005410e8177816 */ /* 0x010fc600000000ea */
[----:B------:R-:W4:Y:S04]  /*2df50*/  LDL.LU R234, [R1+0x8a8] ;  /* 0x0008a80001ea7983 */ /* 0x000f280000300800 */
[----:B------:R-:W4:Y:S01]  /*2df60*/  LDL.LU R232, [R1+0x920] ;  /* 0x0009200001e87983 */ /* 0x000f220000300800 */
[----:B------:R-:W-:Y:S01]  /*2df70*/  PRMT R22, R206, 0x5410, R204 ;  /* 0x00005410ce167816 */ /* 0x000fe200000000cc */
[----:B------:R-:W-:Y:S06]  /*2df80*/  BAR.SYNC.DEFER_BLOCKING 0x0 ;  /* 0x0000000000007b1d */ /* 0x000fec0000010000 */
[----:B0-----:R-:W-:Y:S04]  /*2df90*/  STL.64 [R1+0x1030], R108 ;  /* 0x0010306c01007387 */ /* 0x001fe80000100a00 */
[----:B------:R-:W-:Y:S04]  /*2dfa0*/  STL.64 [R1+0x1028], R110 ;  /* 0x0010286e01007387 */ /* 0x000fe80000100a00 */
[----:B------:R0:W-:Y:S01]  /*2dfb0*/  STSM.16.M88.4 [R11], R20 ;  /* 0x000000140b007844 */ /* 0x0001e20000000200 */
[----:B------:R-:W-:Y:S01]  /*2dfc0*/  BAR.SYNC.DEFER_BLOCKING 0x0 ;  /* 0x0000000000007b1d */ /* 0x000fe20000010000 */
[----:B0-----:R-:W-:-:S05]  /*2dfd0*/  PRMT R23, R236, 0x5410, R238 ;  /* 0x00005410ec177816 */ /* 0x001fca00000000ee */
[----:B------:R-:W4:Y:S04]  /*2dfe0*/  LDL.LU R238, [R1+0xad8] ;  /* 0x000ad80001ee7983 */ /* 0x000f280000300800 */
[----:B------:R-:W4:Y:S01]  /*2dff0*/  LDL.LU R236, [R1+0xf30] ;  /* 0x000f300001ec7983 */ /* 0x000f220000300800 */
[----:B------:R-:W-:Y:S02]  /*2e000*/  PRMT R20, R210, 0x5410, R208 ;  /* 0x00005410d2147816 */ /* 0x000fe400000000d0 */
[----:B------:R-:W-:Y:S01]  /*2e010*/  PRMT R21, R214, 0x5410, R212 ;  /* 0x00005410d6157816 */ /* 0x000fe200000000d4 */
[----:B------:R-:W4:Y:S04]  /*2e020*/  LDL.LU R194, [R1+0xaa0] ;  /* 0x000aa00001c27983 */ /* 0x000f280000300800 */
[----:B------:R-:W0:Y:S01]  /*2e030*/  LDS.128 R104, [R251] ;  /* 0x00000000fb687984 */ /* 0x000e220000000c00 */
[----:B------:R-:W-:Y:S01]  /*2e040*/  PRMT R22, R218, 0x5410, R216 ;  /* 0x00005410da167816 */ /* 0x000fe200000000d8 */
[----:B------:R-:W-:Y:S06]  /*2e050*/  BAR.SYNC.DEFER_BLOCKING 0x0 ;  /* 0x0000000000007b1d */ /* 0x000fec0000010000 */
[----:B------:R-:W4:Y:S04]  /*2e060*/  LDL.LU R200, [R1+0xef8] ;  /* 0x000ef80001c87983 */ /* 0x000f280000300800 */
[----:B------:R-:W4:Y:S04]  /*2e070*/  LDL.LU R198, [R1+0x8dc] ;  /* 0x0008dc0001c67983 */ /* 0x000f280000300800 */
[----:B------:R-:W4:Y:S04]  /*2e080*/  LDL.LU R202, [R1+0x958] ;  /* 0x0009580001ca7983 */ /* 0x000f280000300800 */
[----:B------:R-:W4:Y:S04]  /*2e090*/  LDL.LU R216, [R1+0x8a4] ;  /* 0x0008a40001d87983 */ /* 0x000f280000300800 */
[----:B------:R1:W-:Y:S01]  /*2e0a0*/  STSM.16.M88.4 [R11], R20 ;  /* 0x000000140b007844 */ /* 0x0003e20000000200 */
[----:B------:R-:W-:Y:S06]  /*2e0b0*/  BAR.SYNC.DEFER_BLOCKING 0x0 ;  /* 0x0000000000007b1d */ /* 0x000fec0000010000 */
[----:B------:R-:W4:Y:S04]  /*2e0c0*/  LDL.LU R218, [R1+0x91c] ;  /* 0x00091c0001da7983 */ /* 0x000f280000300800 */
[----:B0-----:R-:W-:Y:S04]  /*2e0d0*/  STL.64 [R1+0x1018], R104 ;  /* 0x0010186801007387 */ /* 0x001fe80000100a00 */
[----:B------:R-:W-:Y:S04]  /*2e0e0*/  STL.64 [R1+0x1010], R106 ;  /* 0x0010106a01007387 */ /* 0x000fe80000100a00 */
[----:B------:R-:W0:Y:S01]  /*2e0f0*/  LDS.128 R100, [R251] ;  /* 0x00000000fb647984 */ /* 0x000e220000000c00 */
[----:B-1----:R-:W-:-:S02]  /*2e100*/  PRMT R20, R222, 0x5410, R220 ;  /* 0x00005410de147816 */ /* 0x002fc400000000dc */
[----:B--2---:R-:W-:Y:S02]  /*2e110*/  PRMT R21, R226, 0x5410, R224 ;  /* 0x00005410e2157816 */ /* 0x004fe400000000e0 */
[----:B------:R-:W2:Y:S04]  /*2e120*/  LDL.LU R224, [R1+0xad4] ;  /* 0x000ad40001e07983 */ /* 0x000ea80000300800 */
[----:B------:R-:W2:Y:S01]  /*2e130*/  LDL.LU R226, [R1+0xf2c] ;  /* 0x000f2c0001e27983 */ /* 0x000ea20000300800 */
[----:B---3--:R-:W-:-:S03]  /*2e140*/  PRMT R22, R230, 0x5410, R228 ;  /* 0x00005410e6167816 */ /* 0x008fc600000000e4 */
[----:B------:R-:W3:Y:S04]  /*2e150*/  LDL.LU R228, [R1+0xa9c] ;  /* 0x000a9c0001e47983 */ /* 0x000ee80000300800 */
[----:B------:R-:W3:Y:S04]  /*2e160*/  LDL.LU R230, [R1+0xef4] ;  /* 0x000ef40001e67983 */ /* 0x000ee80000300800 */
[----:B------:R-:W3:Y:S04]  /*2e170*/  LDL.LU R204, [R1+0x8d8] ;  /* 0x0008d80001cc7983 */ /* 0x000ee80000300800 */
[----:B------:R-:W3:Y:S01]  /*2e180*/  LDL.LU R206, [R1+0x954] ;  /* 0x0009540001ce7983 */ /* 0x000ee20000300800 */
[----:B----4-:R-:W-:-:S03]  /*2e190*/  PRMT R23, R232, 0x5410, R234 ;  /* 0x00005410e8177816 */ /* 0x010fc600000000ea */
[----:B------:R-:W4:Y:S04]  /*2e1a0*/  LDL.LU R234, [R1+0x8a0] ;  /* 0x0008a00001ea7983 */ /* 0x000f280000300800 */
[----:B------:R-:W4:Y:S01]  /*2e1b0*/  LDL.LU R232, [R1+0x918] ;  /* 0x0009180001e87983 */ /* 0x000f220000300800 */
[----:B------:R-:W-:Y:S06]  /*2e1c0*/  BAR.SYNC.DEFER_BLOCKING 0x0 ;  /* 0x0000000000007b1d */ /* 0x000fec0000010000 */
[----:B0-----:R-:W-:Y:S04]  /*2e1d0*/  STL.64 [R1+0x1008], R100 ;  /* 0x0010086401007387 */ /* 0x001fe80000100a00 */
[----:B------:R-:W-:Y:S04]  /*2e1e0*/  STL.64 [R1+0x1000], R102 ;  /* 0x0010006601007387 */ /* 0x000fe80000100a00 */
[----:B------:R-:W4:Y:S04]  /*2e1f0*/  LDL.LU R208, [R1+0xad0] ;  /* 0x000ad00001d07983 */ /* 0x000f280000300800 */
[----:B------:R-:W4:Y:S04]  /*2e200*/  LDL.LU R210, [R1+0xf28] ;  /* 0x000f280001d27983 */ /* 0x000f280000300800 */
[----:B------:R-:W4:Y:S04]  /*2e210*/  LDL.LU R212, [R1+0xa98] ;  /* 0x000a980001d47983 */ /* 0x000f280000300800 */
[----:B------:R-:W4:Y:S04]  /*2e220*/  LDL.LU R214, [R1+0xef0] ;  /* 0x000ef00001d67983 */ /* 0x000f280000300800 */
[----:B------:R0:W-:Y:S04]  /*2e230*/  STSM.16.M88.4 [R11], R20 ;  /* 0x000000140b007844 */ /* 0x0001e80000000200 */
[----:B------:R-:W4:Y:S04]  /*2e240*/  LDL.LU R220, [R1+0x8d4] ;  /* 0x0008d40001dc7983 */ /* 0x000f280000300800 */
[----:B------:R-:W4:Y:S01]  /*2e250*/  LDL.LU R222, [R1+0x950] ;  /* 0x0009500001de7983 */ /* 0x000f220000300800 */
[----:B------:R-:W-:Y:S01]  /*2e260*/  BAR.SYNC.DEFER_BLOCKING 0x0 ;  /* 0x0000000000007b1d */ /* 0x000fe20000010000 */
[----:B0-----:R-:W-:-:S05]  /*2e270*/  PRMT R20, R236, 0x5410, R238 ;  /* 0x00005410ec147816 */ /* 0x001fca00000000ee */
[----:B------:R-:W4:Y:S04]  /*2e280*/  LDL.LU R238, [R1+0x89c] ;  /* 0x00089c0001ee7983 */ /* 0x000f280000300800 */
[----:B------:R-:W4:Y:S04]  /*2e290*/  LDL.LU R236, [R1+0x914] ;  /* 0x0009140001ec7983 */ /* 0x000f280000300800 */
[----:B------:R-:W0:Y:S01]  /*2e2a0*/  LDS.128 R96, [R251] ;  /* 0x00000000fb607984 */ /* 0x000e220000000c00 */
[----:B------:R-:W-:Y:S02]  /*2e2b0*/  PRMT R21, R200, 0x5410, R194 ;  /* 0x00005410c8157816 */ /* 0x000fe400000000c2 */
[----:B------:R-:W-:-:S02]  /*2e2c0*/  PRMT R22, R202, 0x5410, R198 ;  /* 0x00005410ca167816 */ /* 0x000fc400000000c6 */
[----:B------:R-:W-:Y:S01]  /*2e2d0*/  PRMT R23, R218, 0x5410, R216 ;  /* 0x00005410da177816 */ /* 0x000fe200000000d8 */
[----:B------:R-:W-:Y:S06]  /*2e2e0*/  BAR.SYNC.DEFER_BLOCKING 0x0 ;  /* 0x0000000000007b1d */ /* 0x000fec0000010000 */
[----:B------:R2:W-:Y:S02]  /*2e2f0*/  STSM.16.M88.4 [R11], R20 ;  /* 0x000000140b007844 */ /* 0x0005e40000000200 */
[----:B------:R-:W-:Y:S06]  /*2e300*/  BAR.SYNC.DEFER_BLOCKING 0x0 ;  /* 0x0000000000007b1d */ /* 0x000fec0000010000 */
[----:B0-----:R-:W-:Y:S04]  /*2e310*/  STL.64 [R1+0xff8], R96 ;  /* 0x000ff86001007387 */ /* 0x001fe80000100a00 */
        /* <DEDUP_REMOVED lines=21> */
[----:B------:R-:W4:Y:S04]  /*2e470*/  LDL.LU R236, [R1+0xf20] ;  /* 0x000f200001ec7983 */ /* 0x000f280000300800 */
[----:B------:R-:W0:Y:S01]  /*2e480*/  LDS.128 R88, [R251] ;  /* 0x00000000fb587984 */ /* 0x000e220000000c00 */
[----:B------:R-:W-:-:S03]  /*2e490*/  PRMT R20, R210, 0x5410, R208 ;  /* 0x00005410d2147816 */ /* 0x000fc600000000d0 */
[----:B------:R-:W4:Y:S01]  /*2e4a0*/  LDL.LU R194, [R1+0xa90] ;  /* 0x000a900001c27983 */ /* 0x000f220000300800 */
[----:B------:R-:W-:-:S03]  /*2e4b0*/  PRMT R21, R214, 0x5410, R212 ;  /* 0x00005410d6157816 */ /* 0x000fc600000000d4 */
[----:B------:R-:W4:Y:S01]  /*2e4c0*/  LDL.LU R200, [R1+0xee8] ;  /* 0x000ee80001c87983 */ /* 0x000f220000300800 */
        /* <DEDUP_REMOVED lines=88> */
[----:B------:R0:W-:Y:S01]  /*2ea50*/  STSM.16.M88.4 [R11], R20 ;  /* 0x000000140b007844 */ /* 0x0001e20000000200 */
[----:B------:R-:W-:Y:S01]  /*2ea60*/  BAR.SYNC.DEFER_BLOCKING 0x0 ;  /* 0x0000000000007b1d */ /* 0x000fe20000010000 */
[----:B0-----:R-:W-:-:S05]  /*2ea70*/  PRMT R20, R222, 0x5410, R220 ;  /* 0x00005410de147816 */ /* 0x001fca00000000dc */
        /* <DEDUP_REMOVED lines=9> */
[----:B----4-:R-:W-:Y:S01]  /*2eb10*/  PRMT R23, R232, 0x5410, R234 ;  /* 0x00005410e8177816 */ /* 0x010fe200000000ea */
[----:B------:R-:W-:Y:S06]  /*2eb20*/  BAR.SYNC.DEFER_BLOCKING 0x0 ;  /* 0x0000000000007b1d */ /* 0x000fec0000010000 */
[----:B------:R-:W4:Y:S04]  /*2eb30*/  LDL.LU R234, [R1+0x87c] ;  /* 0x00087c0001ea7983 */ /* 0x000f280000300800 */
[----:B------:R-:W4:Y:S04]  /*2eb40*/  LDL.LU R232, [R1+0x8f4] ;  /* 0x0008f40001e87983 */ /* 0x000f280000300800 */
[----:B0-----:R-:W-:Y:S04]  /*2eb50*/  STL.64 [R1+0xf78], R68 ;  /* 0x000f784401007387 */ /* 0x001fe80000100a00 */
[----:B------:R-:W-:Y:S04]  /*2eb60*/  STL.64 [R1+0xf70], R70 ;  /* 0x000f704601007387 */ /* 0x000fe80000100a00 */
[----:B------:R0:W-:Y:S01]  /*2eb70*/  STSM.16.M88.4 [R11], R20 ;  /* 0x000000140b007844 */ /* 0x0001e20000000200 */
[----:B------:R-:W-:Y:S06]  /*2eb80*/  BAR.SYNC.DEFER_BLOCKING 0x0 ;  /* 0x0000000000007b1d */ /* 0x000fec0000010000 */
[----:B------:R-:W1:Y:S01]  /*2eb90*/  LDS.128 R64, [R251] ;  /* 0x00000000fb407984 */ /* 0x000e620000000c00 */
[----:B0-----:R-:W-:-:S03]  /*2eba0*/  PRMT R23, R236, 0x5410, R238 ;  /* 0x00005410ec177816 */ /* 0x001fc600000000ee */
[----:B------:R-:W4:Y:S04]  /*2ebb0*/  LDL.LU R238, [R1+0x618] ;  /* 0x0006180001ee7983 */ /* 0x000f280000300800 */
[----:B------:R-:W4:Y:S01]  /*2ebc0*/  LDL.LU R236, [R1+0x624] ;  /* 0x0006240001ec7983 */ /* 0x000f220000300800 */
[----:B------:R-:W-:Y:S02]  /*2ebd0*/  PRMT R20, R192, 0x5410, R190 ;  /* 0x00005410c0147816 */ /* 0x000fe400000000be */
[----:B------:R-:W-:Y:S02]  /*2ebe0*/  PRMT R21, R200, 0x5410, R194 ;  /* 0x00005410c8157816 */ /* 0x000fe400000000c2 */
[----:B------:R-:W-:Y:S01]  /*2ebf0*/  PRMT R22, R202, 0x5410, R198 ;  /* 0x00005410ca167816 */ /* 0x000fe200000000c6 */
[----:B------:R-:W-:Y:S06]  /*2ec00*/  BAR.SYNC.DEFER_BLOCKING 0x0 ;  /* 0x0000000000007b1d */ /* 0x000fec0000010000 */
[----:B------:R0:W-:Y:S02]  /*2ec10*/  STSM.16.M88.4 [R11], R20 ;  /* 0x000000140b007844 */ /* 0x0001e40000000200 */
[----:B------:R-:W-:Y:S06]  /*2ec20*/  BAR.SYNC.DEFER_BLOCKING 0x0 ;  /* 0x0000000000007b1d */ /* 0x000fec0000010000 */
[----:B------:R-:W1:Y:S01]  /*2ec30*/  LDS.128 R60, [R251] ;  /* 0x00000000fb3c7984 */ /* 0x000e620000000c00 */
[----:B0-----:R-:W-:-:S02]  /*2ec40*/  PRMT R20, R206, 0x5410, R204 ;  /* 0x00005410ce147816 */ /* 0x001fc400000000cc */
[----:B------:R-:W-:Y:S02]  /*2ec50*/  PRMT R21, R210, 0x5410, R208 ;  /* 0x00005410d2157816 */ /* 0x000fe400000000d0 */
[----:B------:R-:W-:Y:S02]  /*2ec60*/  PRMT R22, R214, 0x5410, R212 ;  /* 0x00005410d6167816 */ /* 0x000fe400000000d4 */
[----:B------:R-:W-:Y:S01]  /*2ec70*/  PRMT R23, R218, 0x5410, R216 ;  /* 0x00005410da177816 */ /* 0x000fe200000000d8 */
[----:B------:R-:W-:Y:S06]  /*2ec80*/  BAR.SYNC.DEFER_BLOCKING 0x0 ;  /* 0x0000000000007b1d */ /* 0x000fec0000010000 */
[----:B------:R0:W-:Y:S02]  /*2ec90*/  STSM.16.M88.4 [R11], R20 ;  /* 0x000000140b007844 */ /* 0x0001e40000000200 */
[----:B------:R-:W-:Y:S06]  /*2eca0*/  BAR.SYNC.DEFER_BLOCKING 0x0 ;  /* 0x0000000000007b1d */ /* 0x000fec0000010000 */
[----:B------:R-:W0:Y:S04]  /*2ecb0*/  LDS.128 R56, [R251] ;  /* 0x00000000fb387984 */ /* 0x000e280000000c00 */
[----:B-1----:R-:W-:Y:S04]  /*2ecc0*/  STL.64 [R1+0xf68], R64 ;  /* 0x000f684001007387 */ /* 0x002fe80000100a00 */
[----:B------:R-:W-:Y:S04]  /*2ecd0*/  STL.64 [R1+0xf60], R66 ;  /* 0x000f604201007387 */ /* 0x000fe80000100a00 */
[----:B------:R1:W-:Y:S04]  /*2ece0*/  STL.64 [R1+0xf48], R60 ;  /* 0x000f483c01007387 */ /* 0x0003e80000100a00 */
[----:B------:R-:W-:Y:S01]  /*2ecf0*/  STL.64 [R1+0xf40], R62 ;  /* 0x000f403e01007387 */ /* 0x000fe20000100a00 */
[----:B0-----:R-:W-:-:S03]  /*2ed00*/  PRMT R20, R222, 0x5410, R220 ;  /* 0x00005410de147816 */ /* 0x001fc600000000dc */
[----:B------:R-:W-:Y:S04]  /*2ed10*/  STL.64 [R1+0xf58], R56 ;  /* 0x000f583801007387 */ /* 0x000fe80000100a00 */
[----:B------:R-:W-:Y:S01]  /*2ed20*/  STL.64 [R1+0xf50], R58 ;  /* 0x000f503a01007387 */ /* 0x000fe20000100a00 */
[----:B---3--:R-:W-:-:S03]  /*2ed30*/  PRMT R22, R230, 0x5410, R228 ;  /* 0x00005410e6167816 */ /* 0x008fc600000000e4 */
[----:B------:R-:W3:Y:S01]  /*2ed40*/  LDL.LU R230, [R1+0x630] ;  /* 0x0006300001e67983 */ /* 0x000ee20000300800 */
[----:B--2---:R-:W-:Y:S02]  /*2ed50*/  PRMT R21, R226, 0x5410, R224 ;  /* 0x00005410e2157816 */ /* 0x004fe400000000e0 */
[----:B----4-:R-:W-:Y:S01]  /*2ed60*/  PRMT R23, R232, 0x5410, R234 ;  /* 0x00005410e8177816 */ /* 0x010fe200000000ea */
[----:B------:R-:W-:Y:S06]  /*2ed70*/  BAR.SYNC.DEFER_BLOCKING 0x0 ;  /* 0x0000000000007b1d */ /* 0x000fec0000010000 */
[----:B------:R-:W2:Y:S04]  /*2ed80*/  LDL.LU R234, [R1+0x638] ;  /* 0x0006380001ea7983 */ /* 0x000ea80000300800 */
[----:B------:R-:W4:Y:S04]  /*2ed90*/  LDL.LU R218, [R1+0x640] ;  /* 0x0006400001da7983 */ /* 0x000f280000300800 */
[----:B------:R-:W4:Y:S04]  /*2eda0*/  LDL.LU R232, [R1+0x648] ;  /* 0x0006480001e87983 */ /* 0x000f280000300800 */
[----:B------:R-:W-:Y:S01]  /*2edb0*/  STSM.16.M88.4 [R11], R20 ;  /* 0x000000140b007844 */ /* 0x000fe20000000200 */
[----:B------:R-:W-:Y:S06]  /*2edc0*/  BAR.SYNC.DEFER_BLOCKING 0x0 ;  /* 0x0000000000007b1d */ /* 0x000fec0000010000 */
[----:B------:R0:W-:Y:S01]  /*2edd0*/  @P4 STG.E.U8 desc[UR32][R12.64], R180 ;  /* 0x000000b40c004986 */ /* 0x0001e2000c101120 */
[----:B-1----:R-:W-:-:S04]  /*2ede0*/  IADD3 R60, P4, R238, R10, RZ ;  /* 0x0000000aee3c7210 */ /* 0x002fc80007f9e0ff */
[----:B------:R-:W-:Y:S02]  /*2edf0*/  LEA.HI.X.SX32 R61, R238, R0, 0x1, P4 ;  /* 0x00000000ee3d7211 */ /* 0x000fe400020f0eff */
[----:B------:R-:W4:Y:S04]  /*2ee00*/  LDL.LU R238, [R1+0x650] ;  /* 0x0006500001ee7983 */ /* 0x000f280000300800 */
[----:B------:R-:W4:Y:S01]  /*2ee10*/  LDL.LU R224, [R1+0x658] ;  /* 0x0006580001e07983 */ /* 0x000f220000300800 */
[----:B0-----:R-:W-:-:S04]  /*2ee20*/  IADD3 R12, P4, R236, R10, RZ ;  /* 0x0000000aec0c7210 */ /* 0x001fc80007f9e0ff */
[----:B------:R-:W-:Y:S02]  /*2ee30*/  LEA.HI.X.SX32 R13, R236, R0, 0x1, P4 ;  /* 0x00000000ec0d7211 */ /* 0x000fe400020f0eff */
[----:B------:R-:W4:Y:S04]  /*2ee40*/  LDL.LU R236, [R1+0x660] ;  /* 0x0006600001ec7983 */ /* 0x000f280000300800 */
[----:B------:R-:W4:Y:S04]  /*2ee50*/  LDL.LU R226, [R1+0x668] ;  /* 0x0006680001e27983 */ /* 0x000f280000300800 */
[----:B------:R-:W4:Y:S04]  /*2ee60*/  LDL.LU R220, [R1+0x670] ;  /* 0x0006700001dc7983 */ /* 0x000f280000300800 */
[----:B------:R-:W4:Y:S04]  /*2ee70*/  LDL.LU R222, [R1+0x678] ;  /* 0x0006780001de7983 */ /* 0x000f280000300800 */
[----:B------:R-:W4:Y:S01]  /*2ee80*/  LDL.LU R228, [R1+0x680] ;  /* 0x0006800001e47983 */ /* 0x000f220000300800 */
[----:B------:R-:W-:-:S05]  /*2ee90*/  PRMT R11, R176, 0x7771, RZ ;  /* 0x00007771b00b7816 */ /* 0x000fca00000000ff */
[----:B------:R0:W-:Y:S02]  /*2eea0*/  @P2 STG.E.U8 desc[UR32][R14.64], R11 ;  /* 0x0000000b0e002986 */ /* 0x0001e4000c101120 */
[----:B0-----:R-:W-:-:S05]  /*2eeb0*/  PRMT R11, R177, 0x7770, RZ ;  /* 0x00007770b10b7816 */ /* 0x001fca00000000ff */
[----:B------:R2:W-:Y:S01]  /*2eec0*/  @P3 STG.E.U8 desc[UR32][R16.64], R11 ;  /* 0x0000000b10003986 */ /* 0x0005e2000c101120 */
[----:B---3--:R-:W-:-:S04]  /*2eed0*/  IADD3 R14, P4, R230, R10, RZ ;  /* 0x0000000ae60e7210 */ /* 0x008fc80007f9e0ff */
[----:B------:R-:W-:Y:S02]  /*2eee0*/  LEA.HI.X.SX32 R15, R230, R0, 0x1, P4 ;  /* 0x00000000e60f7211 */ /* 0x000fe400020f0eff */
[----:B------:R-:W3:Y:S01]  /*2eef0*/  LDL.LU R230, [R1+0x688] ;  /* 0x0006880001e67983 */ /* 0x000ee20000300800 */
[----:B--2---:R-:W-:-:S04]  /*2ef00*/  IADD3 R16, P4, R234, R10, RZ ;  /* 0x0000000aea107210 */ /* 0x004fc80007f9e0ff */
[----:B------:R-:W-:Y:S02]  /*2ef10*/  LEA.HI.X.SX32 R17, R234, R0, 0x1, P4 ;  /* 0x00000000ea117211 */ /* 0x000fe400020f0eff */
[----:B------:R-:W2:Y:S01]  /*2ef20*/  LDL.LU R234, [R1+0x690] ;  /* 0x0006900001ea7983 */ /* 0x000ea20000300800 */
[----:B----4-:R-:W-:-:S03]  /*2ef30*/  IADD3 R20, P4, R218, R10, RZ ;  /* 0x0000000ada147210 */ /* 0x010fc60007f9e0ff */
[----:B------:R-:W4:Y:S01]  /*2ef40*/  LDL.LU R216, [R1+0x698] ;  /* 0x0006980001d87983 */ /* 0x000f220000300800 */
[----:B------:R-:W-:Y:S02]  /*2ef50*/  LEA.HI.X.SX32 R21, R218, R0, 0x1, P4 ;  /* 0x00000000da157211 */ /* 0x000fe400020f0eff */
[----:B------:R-:W-:-:S04]  /*2ef60*/  IADD3 R22, P4, R232, R10, RZ ;  /* 0x0000000ae8167210 */ /* 0x000fc80007f9e0ff */
[----:B------:R-:W-:Y:S02]  /*2ef70*/  LEA.HI.X.SX32 R23, R232, R0, 0x1, P4 ;  /* 0x00000000e8177211 */ /* 0x000fe400020f0eff */
[----:B------:R-:W4:Y:S01]  /*2ef80*/  LDL.LU R232, [R1+0x6a0] ;  /* 0x0006a00001e87983 */ /* 0x000f220000300800 */
        /* <DEDUP_REMOVED lines=8> */
[----:B------:R-:W4:Y:S04]  /*2f010*/  LDL.LU R236, [R1+0x6b8] ;  /* 0x0006b80001ec7983 */ /* 0x000f280000300800 */
[----:B------:R-:W4:Y:S01]  /*2f020*/  LDL.LU R218, [R1+0x6c0] ;  /* 0x0006c00001da7983 */ /* 0x000f220000300800 */
[----:B------:R-:W-:-:S04]  /*2f030*/  IADD3 R6, P4, R226, R10, RZ ;  /* 0x0000000ae2067210 */ /* 0x000fc80007f9e0ff */
[----:B------:R-:W-:Y:S02]  /*2f040*/  LEA.HI.X.SX32 R7, R226, R0, 0x1, P4 ;  /* 0x00000000e2077211 */ /* 0x000fe400020f0eff */
[----:B------:R-:W4:Y:S01]  /*2f050*/  LDL.LU R226, [R1+0x6c8] ;  /* 0x0006c80001e27983 */ /* 0x000f220000300800 */
[----:B------:R-:W-:-:S03]  /*2f060*/  IADD3 R172, P4, R220, R10, RZ ;  /* 0x0000000adcac7210 */ /* 0x000fc60007f9e0ff */
[----:B------:R0:W-:Y:S01]  /*2f070*/  STL.64 [R1+0xab8], R6 ;  /* 0x000ab80601007387 */ /* 0x0001e20000100a00 */
[----:B------:R-:W-:-:S03]  /*2f080*/  LEA.HI.X.SX32 R173, R220, R0, 0x1, P4 ;  /* 0x00000000dcad7211 */ /* 0x000fc600020f0eff */
[----:B------:R-:W4:Y:S01]  /*2f090*/  LDL.LU R220, [R1+0x6d0] ;  /* 0x0006d00001dc7983 */ /* 0x000f220000300800 */
[----:B0-----:R-:W-:-:S04]  /*2f0a0*/  IADD3 R6, P4, R222, R10, RZ ;  /* 0x0000000ade067210 */ /* 0x001fc80007f9e0ff */
[----:B------:R-:W-:Y:S02]  /*2f0b0*/  LEA.HI.X.SX32 R7, R222, R0, 0x1, P4 ;  /* 0x00000000de077211 */ /* 0x000fe400020f0eff */
[----:B------:R-:W4:Y:S04]  /*2f0c0*/  LDL.LU R222, [R1+0x6d8] ;  /* 0x0006d80001de7983 */ /* 0x000f280000300800 */
[----:B------:R0:W-:Y:S02]  /*2f0d0*/  STL.64 [R1+0xaa8], R6 ;  /* 0x000aa80601007387 */ /* 0x0001e40000100a00 */
[----:B0-----:R-:W-:-:S04]  /*2f0e0*/  IADD3 R6, P4, R228, R10, RZ ;  /* 0x0000000ae4067210 */ /* 0x001fc80007f9e0ff */
[----:B------:R-:W-:Y:S02]  /*2f0f0*/  LEA.HI.X.SX32 R7, R228, R0, 0x1, P4 ;  /* 0x00000000e4077211 */ /* 0x000fe400020f0eff */
[----:B------:R-:W4:Y:S04]  /*2f100*/  LDL.LU R228, [R1+0x6e0] ;  /* 0x0006e00001e47983 */ /* 0x000f280000300800 */
[----:B------:R3:W-:Y:S02]  /*2f110*/  STL.64 [R1+0xaa0], R6 ;  /* 0x000aa00601007387 */ /* 0x0007e40000100a00 */
[----:B---3--:R-:W-:-:S04]  /*2f120*/  IADD3 R6, P4, R230, R10, RZ ;  /* 0x0000000ae6067210 */ /* 0x008fc80007f9e0ff */
[----:B------:R-:W-:Y:S02]  /*2f130*/  LEA.HI.X.SX32 R7, R230, R0, 0x1, P4 ;  /* 0x00000000e6077211 */ /* 0x000fe400020f0eff */
[----:B------:R-:W3:Y:S04]  /*2f140*/  LDL.LU R230, [R1+0x6e8] ;  /* 0x0006e80001e67983 */ /* 0x000ee80000300800 */
[----:B------:R2:W-:Y:S02]  /*2f150*/  STL.64 [R1+0xa98], R6 ;  /* 0x000a980601007387 */ /* 0x0005e40000100a00 */
[----:B--2---:R-:W-:-:S04]  /*2f160*/  IADD3 R6, P4, R234, R10, RZ ;  /* 0x0000000aea067210 */ /* 0x004fc80007f9e0ff */
[----:B------:R-:W-:Y:S02]  /*2f170*/  LEA.HI.X.SX32 R7, R234, R0, 0x1, P4 ;  /* 0x00000000ea077211 */ /* 0x000fe400020f0eff */
[----:B------:R-:W2:Y:S04]  /*2f180*/  LDL.LU R234, [R1+0x6f0] ;  /* 0x0006f00001ea7983 */ /* 0x000ea80000300800 */
[----:B------:R4:W-:Y:S02]  /*2f190*/  STL.64 [R1+0xa90], R6 ;  /* 0x000a900601007387 */ /* 0x0009e40000100a00 */
[----:B----4-:R-:W-:-:S04]  /*2f1a0*/  IADD3 R6, P4, R216, R10, RZ ;  /* 0x0000000ad8067210 */ /* 0x010fc80007f9e0ff */
[----:B------:R-:W-:Y:S02]  /*2f1b0*/  LEA.HI.X.SX32 R7, R216, R0, 0x1, P4 ;  /* 0x00000000d8077211 */ /* 0x000fe400020f0eff */
[----:B------:R-:W-:-:S04]  /*2f1c0*/  IADD3 R174, P4, R232, R10, RZ ;  /* 0x0000000ae8ae7210 */ /* 0x000fc80007f9e0ff */
[----:B------:R-:W-:Y:S02]  /*2f1d0*/  LEA.HI.X.SX32 R175, R232, R0, 0x1, P4 ;  /* 0x00000000e8af7211 */ /* 0x000fe400020f0eff */
[----:B------:R-:W4:Y:S04]  /*2f1e0*/  LDL.LU R232, [R1+0x6f8] ;  /* 0x0006f80001e87983 */ /* 0x000f280000300800 */
[----:B------:R0:W-:Y:S02]  /*2f1f0*/  STL.64 [R1+0xa88], R6 ;  /* 0x000a880601007387 */ /* 0x0001e40000100a00 */
        /* <DEDUP_REMOVED lines=13> */
[----:B------:R-:W-:-:S05]  /*2f2d0*/  LEA.HI.X.SX32 R7, R218, R0, 0x1, P4 ;  /* 0x00000000da077211 */ /* 0x000fca00020f0eff */
        /* <DEDUP_REMOVED lines=20> */
[----:B------:R2:W-:Y:S04]  /*2f420*/  STL.64 [R1+0xa38], R6 ;  /* 0x000a380601007387 */ /* 0x0005e80000100a00 */
[----:B------:R-:W3:Y:S01]  /*2f430*/  LDL.LU R218, [R1+0x740] ;  /* 0x0007400001da7983 */ /* 0x000ee20000300800 */
[----:B--2---:R-:W-:-:S04]  /*2f440*/  IADD3 R6, P4, R234, R10, RZ ;  /* 0x0000000aea067210 */ /* 0x004fc80007f9e0ff */
[----:B------:R-:W-:Y:S02]  /*2f450*/  LEA.HI.X.SX32 R7, R234, R0, 0x1, P4 ;  /* 0x00000000ea077211 */ /* 0x000fe400020f0eff */
[----:B------:R-:W2:Y:S04]  /*2f460*/  LDL.LU R234, [R1+0x748] ;  /* 0x0007480001ea7983 */ /* 0x000ea80000300800 */
[----:B------:R4:W-:Y:S02]  /*2f470*/  STL.64 [R1+0xa30], R6 ;  /* 0x000a300601007387 */ /* 0x0009e40000100a00 */
[----:B----4-:R-:W-:-:S04]  /*2f480*/  IADD3 R6, P4, R232, R10, RZ ;  /* 0x0000000ae8067210 */ /* 0x010fc80007f9e0ff */
[----:B------:R-:W-:Y:S02]  /*2f490*/  LEA.HI.X.SX32 R7, R232, R0, 0x1, P4 ;  /* 0x00000000e8077211 */ /* 0x000fe400020f0eff */
[----:B------:R-:W4:Y:S04]  /*2f4a0*/  LDL.LU R232, [R1+0x750] ;  /* 0x0007500001e87983 */ /* 0x000f280000300800 */
[----:B------:R0:W-:Y:S01]  /*2f4b0*/  STL.64 [R1+0xa28], R6 ;  /* 0x000a280601007387 */ /* 0x0001e20000100a00 */
[----:B------:R-:W-:-:S04]  /*2f4c0*/  IADD3 R168, P4, R238, R10, RZ ;  /* 0x0000000aeea87210 */ /* 0x000fc80007f9e0ff */
[----:B------:R-:W-:Y:S02]  /*2f4d0*/  LEA.HI.X.SX32 R169, R238, R0, 0x1, P4 ;  /* 0x00000000eea97211 */ /* 0x000fe400020f0eff */
[----:B------:R-:W4:Y:S04]  /*2f4e0*/  LDL.LU R238, [R1+0x758] ;  /* 0x0007580001ee7983 */ /* 0x000f280000300800 */
[----:B------:R-:W-:Y:S01]  /*2f4f0*/  STL.64 [R1+0x1178], R168 ;  /* 0x001178a801007387 */ /* 0x000fe20000100a00 */
[----:B0-----:R-:W-:-:S04]  /*2f500*/  IADD3 R6, P4, R224, R10, RZ ;  /* 0x0000000ae0067210 */ /* 0x001fc80007f9e0ff */
[----:B------:R-:W-:Y:S02]  /*2f510*/  LEA.HI.X.SX32 R7, R224, R0, 0x1, P4 ;  /* 0x00000000e0077211 */ /* 0x000fe400020f0eff */
[----:B------:R-:W-:-:S04]  /*2f520*/  IADD3 R170, P4, R236, R10, RZ ;  /* 0x0000000aecaa7210 */ /* 0x000fc80007f9e0ff */
[----:B------:R-:W-:Y:S02]  /*2f530*/  LEA.HI.X.SX32 R171, R236, R0, 0x1, P4 ;  /* 0x00000000ecab7211 */ /* 0x000fe400020f0eff */
[----:B------:R-:W4:Y:S04]  /*2f540*/  LDL.LU R236, [R1+0x760] ;  /* 0x0007600001ec7983 */ /* 0x000f280000300800 */
[----:B------:R0:W-:Y:S04]  /*2f550*/  STL.64 [R1+0xa18], R6 ;  /* 0x000a180601007387 */ /* 0x0001e80000100a00 */
[----:B------:R-:W4:Y:S04]  /*2f560*/  LDL.LU R224, [R1+0x768] ;  /* 0x0007680001e07983 */ /* 0x000f280000300800 */
[----:B------:R-:W-:Y:S01]  /*2f570*/  STL.64 [R1+0x1180], R170 ;  /* 0x001180aa01007387 */ /* 0x000fe20000100a00 */
        /* <DEDUP_REMOVED lines=20> */
[----:B0-----:R-:W-:-:S04]  /*2f6c0*/  IADD3 R6, P4, R218, R10, RZ ;  /* 0x0000000ada067210 */ /* 0x001fc80007f9e0ff */
[----:B------:R-:W-:-:S05]  /*2f6d0*/  LEA.HI.X.SX32 R7, R218, R0, 0x1, P4 ;  /* 0x00000000da077211 */ /* 0x000fca00020f0eff */
[----:B------:R2:W-:Y:S02]  /*2f6e0*/  STL.64 [R1+0x9e0], R6 ;  /* 0x0009e00601007387 */ /* 0x0005e40000100a00 */
[----:B--2---:R-:W-:-:S04]  /*2f6f0*/  IADD3 R6, P4, R234, R10, RZ ;  /* 0x0000000aea067210 */ /* 0x004fc80007f9e0ff */
[----:B------:R-:W-:Y:S02]  /*2f700*/  LEA.HI.X.SX32 R7, R234, R0, 0x1, P4 ;  /* 0x00000000ea077211 */ /* 0x000fe400020f0eff */
[----:B------:R-:W2:Y:S04]  /*2f710*/  LDL.LU R234, [R1+0x74c] ;  /* 0x00074c0001ea7983 */ /* 0x000ea80000300800 */
[----:B------:R4:W-:Y:S02]  /*2f720*/  STL.64 [R1+0x9d8], R6 ;  /* 0x0009d80601007387 */ /* 0x0009e40000100a00 */
[----:B----4-:R-:W-:-:S04]  /*2f730*/  IADD3 R6, P4, R232, R10, RZ ;  /* 0x0000000ae8067210 */ /* 0x010fc80007f9e0ff */
[----:B------:R-:W-:Y:S02]  /*2f740*/  LEA.HI.X.SX32 R7, R232, R0, 0x1, P4 ;  /* 0x00000000e8077211 */ /* 0x000fe400020f0eff */
[----:B------:R-:W4:Y:S04]  /*2f750*/  LDL.LU R232, [R1+0x744] ;  /* 0x0007440001e87983 */ /* 0x000f280000300800 */
[----:B------:R0:W-:Y:S04]  /*2f760*/  STL.64 [R1+0x9d0], R6 ;  /* 0x0009d00601007387 */ /* 0x0001e80000100a00 */
[----:B------:R-:W4:Y:S01]  /*2f770*/  LDL.LU R218, [R1+0x73c] ;  /* 0x00073c0001da7983 */ /* 0x000f220000300800 */
[----:B------:R-:W-:-:S04]  /*2f780*/  IADD3 R164, P4, R238, R10, RZ ;  /* 0x0000000aeea47210 */ /* 0x000fc80007f9e0ff */
[----:B------:R-:W-:Y:S02]  /*2f790*/  LEA.HI.X.SX32 R165, R238, R0, 0x1, P4 ;  /* 0x00000000eea57211 */ /* 0x000fe400020f0eff */
        /* <DEDUP_REMOVED lines=29> */
[----:B------:R4:W-:Y:S01]  /*2f970*/  STL.64 [R1+0x1150], R6 ;  /* 0x0011500601007387 */ /* 0x0009e20000100a00 */
[----:B--2---:R-:W-:-:S04]  /*2f980*/  IADD3 R166, P4, R234, R10, RZ ;  /* 0x0000000aeaa67210 */ /* 0x004fc80007f9e0ff */
[----:B------:R-:W-:Y:S02]  /*2f990*/  LEA.HI.X.SX32 R167, R234, R0, 0x1, P4 ;  /* 0x00000000eaa77211 */ /* 0x000fe400020f0eff */
[----:B------:R-:W2:Y:S04]  /*2f9a0*/  LDL.LU R234, [R1+0x6f4] ;  /* 0x0006f40001ea7983 */ /* 0x000ea80000300800 */
[----:B------:R-:W-:Y:S01]  /*2f9b0*/  STL.64 [R1+0x1158], R166 ;  /* 0x001158a601007387 */ /* 0x000fe20000100a00 */
[----:B----4-:R-:W-:-:S04]  /*2f9c0*/  IADD3 R6, P4, R232, R10, RZ ;  /* 0x0000000ae8067210 */ /* 0x010fc80007f9e0ff */
        /* <DEDUP_REMOVED lines=21> */
[----:B------:R0:W-:Y:S04]  /*2fb20*/  STL.64 [R1+0x958], R6 ;  /* 0x0009580601007387 */ /* 0x0001e80000100a00 */
[----:B------:R-:W4:Y:S01]  /*2fb30*/  LDL.LU R216, [R1+0x6c4] ;  /* 0x0006c40001d87983 */ /* 0x000f220000300800 */
[----:B0-----:R-:W-:-:S04]  /*2fb40*/  IADD3 R6, P4, R220, R10, RZ ;  /* 0x0000000adc067210 */ /* 0x001fc80007f9e0ff */
[----:B------:R-:W-:-:S05]  /*2fb50*/  LEA.HI.X.SX32 R7, R220, R0, 0x1, P4 ;  /* 0x00000000dc077211 */ /* 0x000fca00020f0eff */
[----:B------:R0:W-:Y:S04]  /*2fb60*/  STL.64 [R1+0x950], R6 ;  /* 0x0009500601007387 */ /* 0x0001e80000100a00 */
[----:B------:R-:W4:Y:S01]  /*2fb70*/  LDL.LU R218, [R1+0x6bc] ;  /* 0x0006bc0001da7983 */ /* 0x000f220000300800 */
[----:B0-----:R-:W-:-:S04]  /*2fb80*/  IADD3 R6, P4, R222, R10, RZ ;  /* 0x0000000ade067210 */ /* 0x001fc80007f9e0ff */
[----:B------:R-:W-:-:S05]  /*2fb90*/  LEA.HI.X.SX32 R7, R222, R0, 0x1, P4 ;  /* 0x00000000de077211 */ /* 0x000fca00020f0eff */
[----:B------:R0:W-:Y:S04]  /*2fba0*/  STL.64 [R1+0x948], R6 ;  /* 0x0009480601007387 */ /* 0x0001e80000100a00 */
[----:B------:R-:W4:Y:S01]  /*2fbb0*/  LDL.LU R220, [R1+0x6b4] ;  /* 0x0006b40001dc7983 */ /* 0x000f220000300800 */
[----:B0-----:R-:W-:-:S04]  /*2fbc0*/  IADD3 R6, P4, R228, R10, RZ ;  /* 0x0000000ae4067210 */ /* 0x001fc80007f9e0ff */
[----:B------:R-:W-:Y:S02]  /*2fbd0*/  LEA.HI.X.SX32 R7, R228, R0, 0x1, P4 ;  /* 0x00000000e4077211 */ /* 0x000fe400020f0eff */
[----:B------:R-:W4:Y:S04]  /*2fbe0*/  LDL.LU R228, [R1+0x6ac] ;  /* 0x0006ac0001e47983 */ /* 0x000f280000300800 */
[----:B------:R2:W-:Y:S01]  /*2fbf0*/  STL.64 [R1+0x940], R6 ;  /* 0x0009400601007387 */ /* 0x0005e20000100a00 */
[----:B---3--:R-:W-:-:S04]  /*2fc00*/  IADD3 R160, P4, R230, R10, RZ ;  /* 0x0000000ae6a07210 */ /* 0x008fc80007f9e0ff */
[----:B------:R-:W-:Y:S02]  /*2fc10*/  LEA.HI.X.SX32 R161, R230, R0, 0x1, P4 ;  /* 0x00000000e6a17211 */ /* 0x000fe400020f0eff */
[----:B------:R-:W3:Y:S04]  /*2fc20*/  LDL.LU R230, [R1+0x6a4] ;  /* 0x0006a40001e67983 */ /* 0x000ee80000300800 */
[----:B------:R-:W-:Y:S01]  /*2fc30*/  STL.64 [R1+0x1118], R160 ;  /* 0x001118a001007387 */ /* 0x000fe20000100a00 */
[----:B--2---:R-:W-:-:S04]  /*2fc40*/  IADD3 R6, P4, R234, R10, RZ ;  /* 0x0000000aea067210 */ /* 0x004fc80007f9e0ff */
[----:B------:R-:W-:Y:S02]  /*2fc50*/  LEA.HI.X.SX32 R7, R234, R0, 0x1, P4 ;  /* 0x00000000ea077211 */ /* 0x000fe400020f0eff */
[----:B------:R-:W2:Y:S04]  /*2fc60*/  LDL.LU R234, [R1+0x69c] ;  /* 0x00069c0001ea7983 */ /* 0x000ea80000300800 */
[----:B------:R0:W-:Y:S01]  /*2fc70*/  STL.64 [R1+0x930], R6 ;  /* 0x0009300601007387 */ /* 0x0001e20000100a00 */
[----:B----4-:R-:W-:-:S04]  /*2fc80*/  IADD3 R162, P4, R232, R10, RZ ;  /* 0x0000000ae8a27210 */ /* 0x010fc80007f9e0ff */
[----:B------:R-:W-:Y:S02]  /*2fc90*/  LEA.HI.X.SX32 R163, R232, R0, 0x1, P4 ;  /* 0x00000000e8a37211 */ /* 0x000fe400020f0eff */
[----:B------:R-:W4:Y:S04]  /*2fca0*/  LDL.LU R232, [R1+0x694] ;  /* 0x0006940001e87983 */ /* 0x000f280000300800 */
        /* <DEDUP_REMOVED lines=61> */
[----:B------:R-:W-:-:S04]  /*30080*/  IADD3 R156, P4, R226, R10, RZ ;  /* 0x0000000ae29c7210 */ /* 0x000fc80007f9e0ff */
[----:B------:R-:W-:Y:S02]  /*30090*/  LEA.HI.X.SX32 R157, R226, R0, 0x1, P4 ;  /* 0x00000000e29d7211 */ /* 0x000fe400020f0eff */
[----:B------:R-:W4:Y:S04]  /*300a0*/  LDL.LU R226, [R1+0x61c] ;  /* 0x00061c0001e27983 */ /* 0x000f280000300800 */
[----:B------:R-:W-:Y:S01]  /*300b0*/  STL.64 [R1+0x1128], R156 ;  /* 0x0011289c01007387 */ /* 0x000fe20000100a00 */
        /* <DEDUP_REMOVED lines=65> */
[----:B------:R-:W-:Y:S02]  /*304d0*/  LEA.HI.X.SX32 R7, R220, R0, 0x1, P4 ;  /* 0x00000000dc077211 */ /* 0x000fe400020f0eff */
[----:B------:R-:W4:Y:S04]  /*304e0*/  LDL.LU R220, [R1+0x5d4] ;  /* 0x0005d40001dc7983 */ /* 0x000f280000300800 */
[----:B------:R0:W-:Y:S01]  /*304f0*/  STL.64 [R1+0x820], R6 ;  /* 0x0008200601007387 */ /* 0x0001e20000100a00 */
[----:B------:R-:W-:-:S04]  /*30500*/  IADD3 R154, P4, R238, R10, RZ ;  /* 0x0000000aee9a7210 */ /* 0x000fc80007f9e0ff */
[----:B------:R-:W-:Y:S02]  /*30510*/  LEA.HI.X.SX32 R155, R238, R0, 0x1, P4 ;  /* 0x00000000ee9b7211 */ /* 0x000fe400020f0eff */
        /* <DEDUP_REMOVED lines=116> */
[----:B------:R-:W2:Y:S01]  /*30c60*/  LDL.LU R234, [R1+0x558] ;  /* 0x0005580001ea7983 */ /* 0x000ea20000300800 */
        /* <DEDUP_REMOVED lines=42> */
[----:B------:R0:W-:Y:S01]  /*30f10*/  STL.64 [R1+0x6d0], R6 ;  /* 0x0006d00601007387 */ /* 0x0001e20000100a00 */
[----:B----4-:R-:W-:-:S04]  /*30f20*/  IADD3 R140, P4, R232, R10, RZ ;  /* 0x0000000ae88c7210 */ /* 0x010fc80007f9e0ff */
        /* <DEDUP_REMOVED lines=76> */
[----:B---3--:R-:W-:-:S04]  /*313f0*/  IADD3 R138, P4, R230, R10, RZ ;  /* 0x0000000ae68a7210 */ /* 0x008fc80007f9e0ff */
[----:B------:R-:W-:Y:S02]  /*31400*/  LEA.HI.X.SX32 R139, R230, R0, 0x1, P4 ;  /* 0x00000000e68b7211 */ /* 0x000fe400020f0eff */
        /* <DEDUP_REMOVED lines=924> */
[----:B------:R-:W4:Y:S04]  /*34dd0*/  LDL.LU R226, [R1+0xe58] ;  /* 0x000e580001e27983 */ /* 0x000f280000300800 */
        /* <DEDUP_REMOVED lines=15> */
[----:B------:R-:W2:Y:S01]  /*34ed0*/  LDL.LU R234, [R1+0xe6c] ;  /* 0x000e6c0001ea7983 */ /* 0x000ea20000300800 */
        /* <DEDUP_REMOVED lines=39> */
[----:B------:R-:W-:Y:S02]  /*35150*/  LEA.HI.X.SX32 R7, R218, R0, 0x1, P4 ;  /* 0x00000000da077211 */ /* 0x000fe400020f0eff */
        /* <DEDUP_REMOVED lines=22> */
[----:B------:R-:W4:Y:S04]  /*352c0*/  LDL.LU R210, [R1+0xea8] ;  /* 0x000ea80001d27983 */ /* 0x000f280000300800 */
        /* <DEDUP_REMOVED lines=16> */
[----:B---3--:R-:W-:-:S04]  /*353d0*/  IADD3 R6, P4, R230, R10, RZ ;  /* 0x0000000ae6067210 */ /* 0x008fc80007f9e0ff */
[----:B------:R-:W-:-:S05]  /*353e0*/  LEA.HI.X.SX32 R7, R230, R0, 0x1, P4 ;  /* 0x00000000e6077211 */ /* 0x000fca00020f0eff */
[----:B------:R2:W-:Y:S04]  /*353f0*/  STL.64 [R1+0x118], R6 ;  /* 0x0001180601007387 */ /* 0x0005e80000100a00 */
[----:B------:R-:W3:Y:S04]  /*35400*/  LDL.LU R226, [R1+0xec8] ;  /* 0x000ec80001e27983 */ /* 0x000ee80000300800 */
[----:B------:R-:W3:Y:S01]  /*35410*/  LDL.LU R228, [R1+0xecc] ;  /* 0x000ecc0001e47983 */ /* 0x000ee20000300800 */
[----:B--2---:R-:W-:-:S04]  /*35420*/  IADD3 R6, P4, R234, R10, RZ ;  /* 0x0000000aea067210 */ /* 0x004fc80007f9e0ff */
[----:B------:R-:W-:-:S05]  /*35430*/  LEA.HI.X.SX32 R7, R234, R0, 0x1, P4 ;  /* 0x00000000ea077211 */ /* 0x000fca00020f0eff */
[----:B------:R4:W-:Y:S04]  /*35440*/  STL.64 [R1+0x110], R6 ;  /* 0x0001100601007387 */ /* 0x0009e80000100a00 */
[----:B------:R-:W2:Y:S04]  /*35450*/  LDL.LU R230, [R1+0xed0] ;  /* 0x000ed00001e67983 */ /* 0x000ea80000300800 */
[----:B------:R-:W2:Y:S01]  /*35460*/  LDL.LU R234, [R1+0xed4] ;  /* 0x000ed40001ea7983 */ /* 0x000ea20000300800 */
[----:B----4-:R-:W-:-:S04]  /*35470*/  IADD3 R6, P4, R232, R10, RZ ;  /* 0x0000000ae8067210 */ /* 0x010fc80007f9e0ff */
[----:B------:R-:W-:-:S05]  /*35480*/  LEA.HI.X.SX32 R7, R232, R0, 0x1, P4 ;  /* 0x00000000e8077211 */ /* 0x000fca00020f0eff */
[----:B------:R0:W-:Y:S04]  /*35490*/  STL.64 [R1+0x108], R6 ;  /* 0x0001080601007387 */ /* 0x0001e80000100a00 */
        /* <DEDUP_REMOVED lines=13> */
[----:B------:R-:W-:-:S05]  /*35570*/  LEA.HI.X.SX32 R7, R210, R0, 0x1, P4 ;  /* 0x00000000d2077211 */ /* 0x000fca00020f0eff */
[----:B------:R0:W-:Y:S02]  /*35580*/  STL.64 [R1+0xe8], R6 ;  /* 0x0000e80601007387 */ /* 0x0001e40000100a00 */
[----:B0-----:R-:W-:-:S04]  /*35590*/  IADD3 R6, P4, R212, R10, RZ ;  /* 0x0000000ad4067210 */ /* 0x001fc80007f9e0ff */
[----:B------:R-:W-:Y:S02]  /*355a0*/  LEA.HI.X.SX32 R7, R212, R0, 0x1, P4 ;  /* 0x00000000d4077211 */ /* 0x000fe400020f0eff */
[----:B------:R-:W-:-:S03]  /*355b0*/  IADD3 R68, P4, R214, R10, RZ ;  /* 0x0000000ad6447210 */ /* 0x000fc60007f9e0ff */
[----:B------:R0:W-:Y:S01]  /*355c0*/  STL.64 [R1+0xe0], R6 ;  /* 0x0000e00601007387 */ /* 0x0001e20000100a00 */
[----:B------:R-:W-:Y:S02]  /*355d0*/  LEA.HI.X.SX32 R69, R214, R0, 0x1, P4 ;  /* 0x00000000d6457211 */ /* 0x000fe400020f0eff */
        /* <DEDUP_REMOVED lines=12> */
[----:B------:R-:W-:-:S05]  /*356a0*/  LEA.HI.X.SX32 R7, R224, R0, 0x1, P4 ;  /* 0x00000000e0077211 */ /* 0x000fca00020f0eff */
[----:B------:R3:W-:Y:S02]  /*356b0*/  STL.64 [R1+0xb0], R6 ;  /* 0x0000b00601007387 */ /* 0x0007e40000100a00 */
[----:B---3--:R-:W-:-:S04]  /*356c0*/  IADD3 R6, P4, R226, R10, RZ ;  /* 0x0000000ae2067210 */ /* 0x008fc80007f9e0ff */
[----:B------:R-:W-:-:S05]  /*356d0*/  LEA.HI.X.SX32 R7, R226, R0, 0x1, P4 ;  /* 0x00000000e2077211 */ /* 0x000fca00020f0eff */
[----:B------:R0:W-:Y:S02]  /*356e0*/  STL.64 [R1+0xa8], R6 ;  /* 0x0000a80601007387 */ /* 0x0001e40000100a00 */
[----:B0-----:R-:W-:-:S04]  /*356f0*/  IADD3 R6, P4, R228, R10, RZ ;  /* 0x0000000ae4067210 */ /* 0x001fc80007f9e0ff */
[----:B------:R-:W-:-:S05]  /*35700*/  LEA.HI.X.SX32 R7, R228, R0, 0x1, P4 ;  /* 0x00000000e4077211 */ /* 0x000fca00020f0eff */
[----:B------:R2:W-:Y:S02]  /*35710*/  STL.64 [R1+0xa0], R6 ;  /* 0x0000a00601007387 */ /* 0x0005e40000100a00 */
[----:B--2---:R-:W-:-:S04]  /*35720*/  IADD3 R6, P4, R230, R10, RZ ;  /* 0x0000000ae6067210 */ /* 0x004fc80007f9e0ff */
[----:B------:R-:W-:-:S05]  /*35730*/  LEA.HI.X.SX32 R7, R230, R0, 0x1, P4 ;  /* 0x00000000e6077211 */ /* 0x000fca00020f0eff */
[----:B------:R0:W-:Y:S02]  /*35740*/  STL.64 [R1+0x98], R6 ;  /* 0x0000980601007387 */ /* 0x0001e40000100a00 */
[----:B0-----:R-:W-:-:S04]  /*35750*/  IADD3 R6, P4, R234, R10, RZ ;  /* 0x0000000aea067210 */ /* 0x001fc80007f9e0ff */
[----:B------:R-:W-:-:S05]  /*35760*/  LEA.HI.X.SX32 R7, R234, R0, 0x1, P4 ;  /* 0x00000000ea077211 */ /* 0x000fca00020f0eff */
[----:B------:R4:W-:Y:S02]  /*35770*/  STL.64 [R1+0x90], R6 ;  /* 0x0000900601007387 */ /* 0x0009e40000100a00 */
[----:B----4-:R-:W-:-:S04]  /*35780*/  IADD3 R6, P4, R232, R10, RZ ;  /* 0x0000000ae8067210 */ /* 0x010fc80007f9e0ff */
[----:B------:R-:W-:-:S05]  /*35790*/  LEA.HI.X.SX32 R7, R232, R0, 0x1, P4 ;  /* 0x00000000e8077211 */ /* 0x000fca00020f0eff */
        /* <DEDUP_REMOVED lines=34> */
[----:B------:R0:W-:Y:S01]  /*359c0*/  STL.64 [R1+0x28], R6 ;  /* 0x0000280601007387 */ /* 0x0001e20000100a00 */
[----:B------:R-:W-:Y:S02]  /*359d0*/  IMAD.MOV.U32 R164, RZ, RZ, R56 ;  /* 0x000000ffffa47224 */ /* 0x000fe400078e0038 */
[----:B------:R-:W-:Y:S01]  /*359e0*/  IMAD.MOV.U32 R165, RZ, RZ, R57 ;  /* 0x000000ffffa57224 */ /* 0x000fe200078e0039 */
[----:B0-----:R-:W-:-:S04]  /*359f0*/  IADD3 R6, P4, R30, R10, RZ ;  /* 0x0000000a1e067210 */ /* 0x001fc80007f9e0ff */
[----:B------:R-:W-:Y:S02]  /*35a00*/  LEA.HI.X.SX32 R7, R30, R0, 0x1, P4 ;  /* 0x000000001e077211 */ /* 0x000fe400020f0eff */
[----:B------:R-:W-:Y:S01]  /*35a10*/  IADD3 R56, P4, R33, R10, RZ ;  /* 0x0000000a21387210 */ /* 0x000fe20007f9e0ff */
[----:B------:R-:W-:-:S03]  /*35a20*/  IMAD.MOV.U32 R170, RZ, RZ, R58 ;  /* 0x000000ffffaa7224 */ /* 0x000fc600078e003a */
[----:B------:R-:W-:Y:S02]  /*35a30*/  LEA.HI.X.SX32 R57, R33, R0, 0x1, P4 ;  /* 0x0000000021397211 */ /* 0x000fe400020f0eff */
[C---:B------:R-:W-:Y:S01]  /*35a40*/  IADD3 R58, P4, R35.reuse, R10, RZ ;  /* 0x0000000a233a7210 */ /* 0x040fe20007f9e0ff */
[----:B------:R-:W-:Y:S02]  /*35a50*/  IMAD.MOV.U32 R171, RZ, RZ, R59 ;  /* 0x000000ffffab7224 */ /* 0x000fe400078e003b */
[----:B------:R-:W-:Y:S01]  /*35a60*/  IMAD.MOV.U32 R158, RZ, RZ, R60 ;  /* 0x000000ffff9e7224 */ /* 0x000fe200078e003c */
[----:B------:R-:W-:Y:S02]  /*35a70*/  LEA.HI.X.SX32 R59, R35, R0, 0x1, P4 ;  /* 0x00000000233b7211 */ /* 0x000fe400020f0eff */
[----:B------:R-:W-:Y:S01]  /*35a80*/  IADD3 R60, P4, R32, R10, RZ ;  /* 0x0000000a203c7210 */ /* 0x000fe20007f9e0ff */
[----:B------:R-:W-:-:S03]  /*35a90*/  IMAD.MOV.U32 R159, RZ, RZ, R61 ;  /* 0x000000ffff9f7224 */ /* 0x000fc600078e003d */
        /* <DEDUP_REMOVED lines=8> */
[C---:B------:R-:W-:Y:S01]  /*35b20*/  IADD3 R14, P4, R39.reuse, R10, RZ ;  /* 0x0000000a270e7210 */ /* 0x040fe20007f9e0ff */
[----:B------:R-:W-:Y:S02]  /*35b30*/  IMAD.MOV.U32 R163, RZ, RZ, R15 ;  /* 0x000000ffffa37224 */ /* 0x000fe400078e000f */
[----:B------:R-:W-:Y:S01]  /*35b40*/  IMAD.MOV.U32 R160, RZ, RZ, R16 ;  /* 0x000000ffffa07224 */ /* 0x000fe200078e0010 */
[----:B------:R-:W-:-:S02]  /*35b50*/  LEA.HI.X.SX32 R15, R39, R0, 0x1, P4 ;  /* 0x00000000270f7211 */ /* 0x000fc400020f0eff */
[----:B------:R-:W-:Y:S01]  /*35b60*/  IADD3 R16, P4, R36, R10, RZ ;  /* 0x0000000a24107210 */ /* 0x000fe20007f9e0ff */
[----:B------:R-:W-:-:S03]  /*35b70*/  IMAD.MOV.U32 R161, RZ, RZ, R17 ;  /* 0x000000ffffa17224 */ /* 0x000fc600078e0011 */
[----:B------:R-:W-:Y:S02]  /*35b80*/  LEA.HI.X.SX32 R17, R36, R0, 0x1, P4 ;  /* 0x0000000024117211 */ /* 0x000fe400020f0eff */
[----:B------:R-:W-:Y:S01]  /*35b90*/  IADD3 R18, P4, R38, R10, RZ ;  /* 0x0000000a26127210 */ /* 0x000fe20007f9e0ff */
[----:B------:R-:W-:-:S03]  /*35ba0*/  IMAD.MOV.U32 R166, RZ, RZ, R20 ;  /* 0x000000ffffa67224 */ /* 0x000fc600078e0014 */
[----:B------:R-:W-:Y:S02]  /*35bb0*/  LEA.HI.X.SX32 R19, R38, R0, 0x1, P4 ;  /* 0x0000000026137211 */ /* 0x000fe400020f0eff */
[C---:B------:R-:W-:Y:S01]  /*35bc0*/  IADD3 R20, P4, R41.reuse, R10, RZ ;  /* 0x0000000a29147210 */ /* 0x040fe20007f9e0ff */
[----:B------:R0:W-:Y:S01]  /*35bd0*/  STL.64 [R1+0x20], R6 ;  /* 0x0000200601007387 */ /* 0x0001e20000100a00 */
[----:B------:R-:W-:Y:S02]  /*35be0*/  IMAD.MOV.U32 R167, RZ, RZ, R21 ;  /* 0x000000ffffa77224 */ /* 0x000fe400078e0015 */
[----:B------:R-:W-:Y:S01]  /*35bf0*/  LEA.HI.X.SX32 R21, R41, R0, 0x1, P4 ;  /* 0x0000000029157211 */ /* 0x000fe200020f0eff */
[----:B------:R-:W2:Y:S01]  /*35c00*/  LDL.LU.64 R168, [R1+0xab8] ;  /* 0x000ab80001a87983 */ /* 0x000ea20000300a00 */
[----:B0-----:R-:W-:Y:S01]  /*35c10*/  IMAD.MOV.U32 R6, RZ, RZ, R22 ;  /* 0x000000ffff067224 */ /* 0x001fe200078e0016 */
[----:B------:R-:W-:Y:S01]  /*35c20*/  IADD3 R22, P4, R43, R10, RZ ;  /* 0x0000000a2b167210 */ /* 0x000fe20007f9e0ff */
[----:B------:R-:W-:-:S03]  /*35c30*/  IMAD.MOV.U32 R7, RZ, RZ, R23 ;  /* 0x000000ffff077224 */ /* 0x000fc600078e0017 */
[----:B------:R-:W-:Y:S02]  /*35c40*/  LEA.HI.X.SX32 R23, R43, R0, 0x1, P4 ;  /* 0x000000002b177211 */ /* 0x000fe400020f0eff */
[----:B------:R-:W-:-:S04]  /*35c50*/  IADD3 R24, P4, R40, R10, RZ ;  /* 0x0000000a28187210 */ /* 0x000fc80007f9e0ff */
        /* <DEDUP_REMOVED lines=73> */
[----:B------:R-:W-:Y:S02]  /*360f0*/  IADD3 R222, P4, R223, R10, RZ ;  /* 0x0000000adfde7210 */ /* 0x000fe40007f9e0ff */
[----:B------:R-:W-:Y:S02]  /*36100*/  LOP3.LUT P5, RZ, R3, 0x4000, RZ, 0xc0, !PT ;  /* 0x0000400003ff7812 */ /* 0x000fe400078ac0ff */
[----:B------:R-:W-:Y:S02]  /*36110*/  LEA.HI.X.SX32 R223, R223, R0, 0x1, P4 ;  /* 0x00000000dfdf7211 */ /* 0x000fe400020f0eff */
[----:B------:R-:W-:-:S04]  /*36120*/  IADD3 R224, P4, R225, R10, RZ ;  /* 0x0000000ae1e07210 */ /* 0x000fc80007f9e0ff */
[----:B------:R-:W-:Y:S02]  /*36130*/  LEA.HI.X.SX32 R225, R225, R0, 0x1, P4 ;  /* 0x00000000e1e17211 */ /* 0x000fe400020f0eff */
[C---:B------:R-:W-:Y:S02]  /*36140*/  IADD3 R226, P4, R227.reuse, R10, RZ ;  /* 0x0000000ae3e27210 */ /* 0x040fe40007f9e0ff */
[----:B------:R-:W-:Y:S02]  /*36150*/  LOP3.LUT R250, R250, 0xffffffef, RZ, 0xc0, !PT ;  /* 0xffffffeffafa7812 */ /* 0x000fe400078ec0ff */
[----:B------:R-:W-:Y:S02]  /*36160*/  LEA.HI.X.SX32 R227, R227, R0, 0x1, P4 ;  /* 0x00000000e3e37211 */ /* 0x000fe400020f0eff */
[----:B------:R-:W-:Y:S02]  /*36170*/  IADD3 R228, P4, R229, R10, RZ ;  /* 0x0000000ae5e47210 */ /* 0x000fe40007f9e0ff */
[----:B------:R-:W-:-:S02]  /*36180*/  @P5 LOP3.LUT R250, R250, 0x10, RZ, 0xfc, !PT ;  /* 0x00000010fafa5812 */ /* 0x000fc400078efcff */
        /* <DEDUP_REMOVED lines=22> */
[----:B------:R-:W-:-:S05]  /*362f0*/  PRMT R252, R177, 0x7771, RZ ;  /* 0x00007771b1fc7816 */ /* 0x000fca00000000ff */
[----:B------:R0:W-:Y:S01]  /*36300*/  @P5 STG.E.U8 desc[UR32][R158.64], R252 ;  /* 0x000000fc9e005986 */ /* 0x0001e2000c101120 */
[----:B------:R-:W-:Y:S02]  /*36310*/  LOP3.LUT P5, RZ, R250, 0x40, RZ, 0xc0, !PT ;  /* 0x00000040faff7812 */ /* 0x000fe400078ac0ff */
[----:B0-----:R-:W-:-:S11]  /*36320*/  PRMT R252, R178, 0x7770, RZ ;  /* 0x00007770b2fc7816 */ /* 0x001fd600000000ff */
[----:B------:R0:W-:Y:S01]  /*36330*/  @P5 STG.E.U8 desc[UR32][R156.64], R252 ;  /* 0x000000fc9c005986 */ /* 0x0001e2000c101120 */
[----:B------:R-:W-:Y:S02]  /*36340*/  LOP3.LUT P5, RZ, R250, 0x20, RZ, 0xc0, !PT ;  /* 0x00000020faff7812 */ /* 0x000fe400078ac0ff */
[----:B------:R-:W-:Y:S02]  /*36350*/  LOP3.LUT P4, RZ, R3, 0x2000, RZ, 0xc0, !PT ;  /* 0x0000200003ff7812 */ /* 0x000fe4000788c0ff */
[----:B0-----:R-:W-:-:S09]  /*36360*/  PRMT R252, R178, 0x7771, RZ ;  /* 0x00007771b2fc7816 */ /* 0x001fd200000000ff */
[----:B------:R0:W-:Y:S01]  /*36370*/  @P5 STG.E.U8 desc[UR32][R162.64], R252 ;  /* 0x000000fca2005986 */ /* 0x0001e2000c101120 */
[----:B------:R-:W-:Y:S02]  /*36380*/  LOP3.LUT P5, RZ, R250, 0x10, RZ, 0xc0, !PT ;  /* 0x00000010faff7812 */ /* 0x000fe400078ac0ff */
[C---:B------:R-:W-:Y:S02]  /*36390*/  LOP3.LUT P6, RZ, R3.reuse, 0x8000, RZ, 0xc0, !PT ;  /* 0x0000800003ff7812 */ /* 0x040fe400078cc0ff */
[----:B------:R-:W-:Y:S02]  /*363a0*/  LOP3.LUT P0, RZ, R3, 0x10000, RZ, 0xc0, !PT ;  /* 0x0001000003ff7812 */ /* 0x000fe4000780c0ff */
[----:B0-----:R-:W-:-:S05]  /*363b0*/  PRMT R252, R179, 0x7770, RZ ;  /* 0x00007770b3fc7816 */ /* 0x001fca00000000ff */
[----:B------:R0:W-:Y:S01]  /*363c0*/  @P4 STG.E.U8 desc[UR32][R160.64], R252 ;  /* 0x000000fca0004986 */ /* 0x0001e2000c101120 */
[C---:B------:R-:W-:Y:S02]  /*363d0*/  LOP3.LUT P1, RZ, R3.reuse, 0x20000, RZ, 0xc0, !PT ;  /* 0x0002000003ff7812 */ /* 0x040fe4000782c0ff */
[----:B------:R-:W-:Y:S02]  /*363e0*/  LOP3.LUT P2, RZ, R3, 0x40000, RZ, 0xc0, !PT ;  /* 0x0004000003ff7812 */ /* 0x000fe4000784c0ff */
[----:B0-----:R-:W-:-:S05]  /*363f0*/  PRMT R252, R179, 0x7771, RZ ;  /* 0x00007771b3fc7816 */ /* 0x001fca00000000ff */
[----:B------:R0:W-:Y:S02]  /*36400*/  @P5 STG.E.U8 desc[UR32][R166.64], R252 ;  /* 0x000000fca6005986 */ /* 0x0001e4000c101120 */
[C---:B0-----:R-:W-:Y:S02]  /*36410*/  PRMT R252, R176.reuse, 0x7772, RZ ;  /* 0x00007772b0fc7816 */ /* 0x041fe400000000ff */
[----:B------:R-:W-:-:S03]  /*36420*/  PRMT R176, R176, 0x7773, RZ ;  /* 0x00007773b0b07816 */ /* 0x000fc600000000ff */
[----:B------:R-:W-:Y:S04]  /*36430*/  @P6 STG.E.U8 desc[UR32][R6.64], R252 ;  /* 0x000000fc06006986 */ /* 0x000fe8000c101120 */
[----:B------:R0:W-:Y:S02]  /*36440*/  @P0 STG.E.U8 desc[UR32][R164.64], R176 ;  /* 0x000000b0a4000986 */ /* 0x0001e4000c101120 */
[C---:B0-----:R-:W-:Y:S02]  /*36450*/  PRMT R176, R177.reuse, 0x7772, RZ ;  /* 0x00007772b1b07816 */ /* 0x041fe400000000ff */
[----:B------:R-:W-:-:S03]  /*36460*/  PRMT R177, R177, 0x7773, RZ ;  /* 0x00007773b1b17816 */ /* 0x000fc600000000ff */
[----:B------:R-:W-:Y:S04]  /*36470*/  @P1 STG.E.U8 desc[UR32][R170.64], R176 ;  /* 0x000000b0aa001986 */ /* 0x000fe8000c101120 */
[----:B------:R0:W-:Y:S04]  /*36480*/  @P2 STG.E.U8 desc[UR32][R4.64], R177 ;  /* 0x000000b104002986 */ /* 0x0001e8000c101120 */
[----:B0-----:R-:W3:Y:S01]  /*36490*/  LDL.LU.64 R4, [R1+0x11a0] ;  /* 0x0011a00001047983 */ /* 0x001ee20000300a00 */
[C---:B------:R-:W-:Y:S02]  /*364a0*/  LOP3.LUT P3, RZ, R3.reuse, 0x80000, RZ, 0xc0, !PT ;  /* 0x0008000003ff7812 */ /* 0x040fe4000786c0ff */
[----:B------:R-:W-:-:S02]  /*364b0*/  LOP3.LUT P0, RZ, R3, 0x100000, RZ, 0xc0, !PT ;  /* 0x0010000003ff7812 */ /* 0x000fc4000780c0ff */
[C---:B------:R-:W-:Y:S02]  /*364c0*/  PRMT R176, R178.reuse, 0x7772, RZ ;  /* 0x00007772b2b07816 */ /* 0x040fe400000000ff */
[----:B------:R-:W-:-:S07]  /*364d0*/  PRMT R178, R178, 0x7773, RZ ;  /* 0x00007773b2b27816 */ /* 0x000fce00000000ff */
[----:B--2---:R0:W-:Y:S04]  /*364e0*/  @P3 STG.E.U8 desc[UR32][R168.64], R176 ;  /* 0x000000b0a8003986 */ /* 0x0041e8000c101120 */
[----:B------:R1:W-:Y:S04]  /*364f0*/  @P0 STG.E.U8 desc[UR32][R172.64], R178 ;  /* 0x000000b2ac000986 */ /* 0x0003e8000c101120 */
[----:B0-----:R-:W2:Y:S04]  /*36500*/  LDL.LU.64 R168, [R1+0xaa8] ;  /* 0x000aa80001a87983 */ /* 0x001ea80000300a00 */
[----:B------:R-:W4:Y:S04]  /*36510*/  LDL.LU.64 R160, [R1+0xaa0] ;  /* 0x000aa00001a07983 */ /* 0x000f280000300a00 */
[----:B------:R-:W4:Y:S04]  /*36520*/  LDL.LU.64 R166, [R1+0xa98] ;  /* 0x000a980001a67983 */ /* 0x000f280000300a00 */
[----:B------:R-:W4:Y:S04]  /*36530*/  LDL.LU.64 R6, [R1+0xa90] ;  /* 0x000a900001067983 */ /* 0x000f280000300a00 */
[----:B------:R-:W4:Y:S04]  /*36540*/  LDL.LU.64 R164, [R1+0xa88] ;  /* 0x000a880001a47983 */ /* 0x000f280000300a00 */
[----:B-1----:R-:W4:Y:S01]  /*36550*/  LDL.LU.64 R172, [R1+0x1198] ;  /* 0x0011980001ac7983 */ /* 0x002f220000300a00 */
[----:B------:R-:W-:-:S02]  /*36560*/  LOP3.LUT R0, R0, 0xefffffff, RZ, 0xc0, !PT ;  /* 0xefffffff00007812 */ /* 0x000fc400078ec0ff */
[----:B------:R-:W-:Y:S01]  /*36570*/  LOP3.LUT R250, R250, 0xfffffffe, RZ, 0xc0, !PT ;  /* 0xfffffffefafa7812 */ /* 0x000fe200078ec0ff */
[----:B------:R-:W4:Y:S01]  /*36580*/  LDL.LU.64 R152, [R1+0xa78] ;  /* 0x000a780001987983 */ /* 0x000f220000300a00 */
[C---:B------:R-:W-:Y:S02]  /*36590*/  LOP3.LUT P1, RZ, R3.reuse, 0x200000, RZ, 0xc0, !PT ;  /* 0x0020000003ff7812 */ /* 0x040fe4000782c0ff */
[C---:B------:R-:W-:Y:S01]  /*365a0*/  LOP3.LUT P2, RZ, R3.reuse, 0x400000, RZ, 0xc0, !PT ;  /* 0x0040000003ff7812 */ /* 0x040fe2000784c0ff */
[----:B------:R-:W4:Y:S01]  /*365b0*/  LDL.LU.64 R170, [R1+0xa70] ;  /* 0x000a700001aa7983 */ /* 0x000f220000300a00 */
[----:B------:R-:W-:Y:S02]  /*365c0*/  LOP3.LUT P3, RZ, R3, 0x800000, RZ, 0xc0, !PT ;  /* 0x0080000003ff7812 */ /* 0x000fe4000786c0ff */
[C---:B------:R-:W-:Y:S02]  /*365d0*/  PRMT R176, R179.reuse, 0x7772, RZ ;  /* 0x00007772b3b07816 */ /* 0x040fe400000000ff */
[----:B------:R-:W-:-:S02]  /*365e0*/  PRMT R179, R179, 0x7773, RZ ;  /* 0x00007773b3b37816 */ /* 0x000fc400000000ff */
[----:B---3--:R-:W-:-:S13]  /*365f0*/  LOP3.LUT P4, RZ, R5, 0x1, RZ, 0xc0, !PT ;  /* 0x0000000105ff7812 */ /* 0x008fda000788c0ff */
[----:B------:R-:W-:Y:S02]  /*36600*/  @P4 LOP3.LUT R0, R0, 0x10000000, RZ, 0xfc, !PT ;  /* 0x1000000000004812 */ /* 0x000fe400078efcff */
[----:B------:R-:W-:Y:S02]  /*36610*/  LOP3.LUT P4, RZ, R3, 0x80000000, RZ, 0xc0, !PT ;  /* 0x8000000003ff7812 */ /* 0x000fe4000788c0ff */
[----:B------:R-:W-:-:S11]  /*36620*/  LOP3.LUT R0, R0, 0xdfffffff, RZ, 0xc0, !PT ;  /* 0xdfffffff00007812 */ /* 0x000fd600078ec0ff */
[----:B------:R-:W-:Y:S02]  /*36630*/  @P4 LOP3.LUT R0, R0, 0x20000000, RZ, 0xfc, !PT ;  /* 0x2000000000004812 */ /* 0x000fe400078efcff */
[----:B------:R-:W-:Y:S02]  /*36640*/  LOP3.LUT P4, RZ, R3, 0x40000000, RZ, 0xc0, !PT ;  /* 0x4000000003ff7812 */ /* 0x000fe4000788c0ff */
[----:B------:R-:W-:-:S11]  /*36650*/  LOP3.LUT R0, R0, 0xbfffffff, RZ, 0xc0, !PT ;  /* 0xbfffffff00007812 */ /* 0x000fd600078ec0ff */
[----:B------:R-:W-:Y:S02]  /*36660*/  @P4 LOP3.LUT R0, R0, 0x40000000, RZ, 0xfc, !PT ;  /* 0x4000000000004812 */ /* 0x000fe400078efcff */
[----:B------:R-:W-:Y:S02]  /*36670*/  LOP3.LUT P4, RZ, R3, 0x20000000, RZ, 0xc0, !PT ;  /* 0x2000000003ff7812 */ /* 0x000fe4000788c0ff */
[----:B------:R-:W-:-:S11]  /*36680*/  LOP3.LUT R0, R0, 0x7fffffff, RZ, 0xc0, !PT ;  /* 0x7fffffff00007812 */ /* 0x000fd600078ec0ff */
[----:B------:R-:W-:Y:S02]  /*36690*/  @P4 LOP3.LUT R0, R0, 0x80000000, RZ, 0xfc, !PT ;  /* 0x8000000000004812 */ /* 0x000fe400078efcff */
[----:B------:R-:W-:-:S13]  /*366a0*/  LOP3.LUT P4, RZ, R3, 0x10000000, RZ, 0xc0, !PT ;  /* 0x1000000003ff7812 */ /* 0x000fda000788c0ff */
        /* <DEDUP_REMOVED lines=8> */
[----:B------:R-:W-:Y:S01]  /*36730*/  LOP3.LUT R250, R250, 0xfffffff7, RZ, 0xc0, !PT ;  /* 0xfffffff7fafa7812 */ /* 0x000fe200078ec0ff */
[----:B--2---:R4:W-:Y:S10]  /*36740*/  @P1 STG.E.U8 desc[UR32][R168.64], R176 ;  /* 0x000000b0a8001986 */ /* 0x0049f4000c101120 */
[----:B------:R-:W-:-:S02]  /*36750*/  @P4 LOP3.LUT R250, R250, 0x8, RZ, 0xfc, !PT ;  /* 0x00000008fafa4812 */ /* 0x000fc400078efcff */
[----:B------:R-:W-:Y:S02]  /*36760*/  LOP3.LUT P4, RZ, R3, 0x1000000, RZ, 0xc0, !PT ;  /* 0x0100000003ff7812 */ /* 0x000fe4000788c0ff */
[C---:B----4-:R-:W-:Y:S01]  /*36770*/  PRMT R176, R172.reuse, 0x7770, RZ ;  /* 0x00007770acb07816 */ /* 0x050fe200000000ff */
[----:B------:R0:W-:Y:S04]  /*36780*/  @P2 STG.E.U8 desc[UR32][R160.64], R179 ;  /* 0x000000b3a0002986 */ /* 0x0001e8000c101120 */
[----:B------:R1:W-:Y:S04]  /*36790*/  @P3 STG.E.U8 desc[UR32][R166.64], R176 ;  /* 0x000000b0a6003986 */ /* 0x0003e8000c101120 */
[----:B------:R-:W2:Y:S04]  /*367a0*/  LDL.LU.64 R168, [R1+0xa68] ;  /* 0x000a680001a87983 */ /* 0x000ea80000300a00 */
[----:B0-----:R-:W3:Y:S01]  /*367b0*/  LDL.LU.64 R178, [R1+0xa60] ;  /* 0x000a600001b27983 */ /* 0x001ee20000300a00 */
[----:B-1----:R-:W-:-:S03]  /*367c0*/  PRMT R176, R172, 0x7771, RZ ;  /* 0x00007771acb07816 */ /* 0x002fc600000000ff */
[----:B------:R-:W4:Y:S04]  /*367d0*/  LDL.LU.64 R158, [R1+0xa58] ;  /* 0x000a5800019e7983 */ /* 0x000f280000300a00 */
[----:B------:R0:W-:Y:S01]  /*367e0*/  @P4 STG.E.U8 desc[UR32][R6.64], R176 ;  /* 0x000000b006004986 */ /* 0x0001e2000c101120 */
[----:B------:R-:W-:-:S03]  /*367f0*/  LOP3.LUT P4, RZ, R250, 0x8, RZ, 0xc0, !PT ;  /* 0x00000008faff7812 */ /* 0x000fc6000788c0ff */
[----:B------:R-:W4:Y:S04]  /*36800*/  LDL.LU.64 R156, [R1+0xa50] ;  /* 0x000a5000019c7983 */ /* 0x000f280000300a00 */
[----:B------:R-:W4:Y:S01]  /*36810*/  LDL.LU.64 R162, [R1+0xa48] ;  /* 0x000a480001a27983 */ /* 0x000f220000300a00 */
[----:B0-----:R-:W-:-:S03]  /*36820*/  PRMT R176, R173, 0x7770, RZ ;  /* 0x00007770adb07816 */ /* 0x001fc600000000ff */
[----:B------:R-:W4:Y:S04]  /*36830*/  LDL.LU.64 R160, [R1+0xa40] ;  /* 0x000a400001a07983 */ /* 0x000f280000300a00 */
[----:B------:R0:W-:Y:S01]  /*36840*/  @P4 STG.E.U8 desc[UR32][R164.64], R176 ;  /* 0x000000b0a4004986 */ /* 0x0001e2000c101120 */
[----:B------:R-:W-:-:S03]  /*36850*/  LOP3.LUT P4, RZ, R250, 0x4, RZ, 0xc0, !PT ;  /* 0x00000004faff7812 */ /* 0x000fc6000788c0ff */
[----:B------:R-:W4:Y:S04]  /*36860*/  LDL.LU.64 R166, [R1+0xa38] ;  /* 0x000a380001a67983 */ /* 0x000f280000300a00 */
[----:B------:R-:W4:Y:S01]  /*36870*/  LDL.LU.64 R6, [R1+0xa30] ;  /* 0x000a300001067983 */ /* 0x000f220000300a00 */
[----:B0-----:R-:W-:-:S03]  /*36880*/  PRMT R176, R173, 0x7771, RZ ;  /* 0x00007771adb07816 */ /* 0x001fc600000000ff */
[----:B------:R-:W4:Y:S04]  /*36890*/  LDL.LU.64 R164, [R1+0xa28] ;  /* 0x000a280001a47983 */ /* 0x000f280000300a00 */
[----:B------:R0:W-:Y:S04]  /*368a0*/  @P4 STG.E.U8 desc[UR32][R174.64], R176 ;  /* 0x000000b0ae004986 */ /* 0x0001e8000c101120 */
[----:B0-----:R-:W2:Y:S01]  /*368b0*/  LDL.LU.64 R174, [R1+0x1190] ;  /* 0x0011900001ae7983 */ /* 0x001ea20000300a00 */
[----:B------:R-:W-:Y:S02]  /*368c0*/  LOP3.LUT P4, RZ, R250, 0x2, RZ, 0xc0, !PT ;  /* 0x00000002faff7812 */ /* 0x000fe4000788c0ff */
[----:B--2---:R-:W-:-:S11]  /*368d0*/  PRMT R176, R174, 0x7770, RZ ;  /* 0x00007770aeb07816 */ /* 0x004fd600000000ff */
[----:B------:R0:W-:Y:S01]  /*368e0*/  @P4 STG.E.U8 desc[UR32][R152.64], R176 ;  /* 0x000000b098004986 */ /* 0x0001e2000c101120 */
[----:B------:R-:W-:Y:S02]  /*368f0*/  LOP3.LUT P4, RZ, R250, 0x1, RZ, 0xc0, !PT ;  /* 0x00000001faff7812 */ /* 0x000fe4000788c0ff */
[----:B0-----:R-:W-:Y:S01]  /*36900*/  PRMT R176, R174, 0x7771, RZ ;  /* 0x00007771aeb07816 */ /* 0x001fe200000000ff */
[----:B------:R-:W2:Y:S10]  /*36910*/  LDL.LU.64 R152, [R1+0x1188] ;  /* 0x0011880001987983 */ /* 0x000eb40000300a00 */
[----:B------:R0:W-:Y:S01]  /*36920*/  @P4 STG.E.U8 desc[UR32][R170.64], R176 ;  /* 0x000000b0aa004986 */ /* 0x0001e2000c101120 */
[----:B------:R-:W-:-:S02]  /*36930*/  LOP3.LUT P4, RZ, R0, 0x80000000, RZ, 0xc0, !PT ;  /* 0x8000000000ff7812 */ /* 0x000fc4000788c0ff */
[----:B0-----:R-:W-:Y:S01]  /*36940*/  PRMT R176, R175, 0x7770, RZ ;  /* 0x00007770afb07816 */ /* 0x001fe200000000ff */
[----:B------:R-:W2:Y:S10]  /*36950*/  LDL.LU.64 R170, [R1+0x1180] ;  /* 0x0011800001aa7983 */ /* 0x000eb40000300a00 */
[----:B------:R0:W-:Y:S04]  /*36960*/  @P4 STG.E.U8 desc[UR32][R168.64], R176 ;  /* 0x000000b0a8004986 */ /* 0x0001e8000c101120 */
[----:B0-----:R-:W2:Y:S01]  /*36970*/  LDL.LU.64 R168, [R1+0x1178] ;  /* 0x0011780001a87983 */ /* 0x001ea20000300a00 */
[----:B------:R-:W-:-:S02]  /*36980*/  LOP3.LUT P4, RZ, R0, 0x40000000, RZ, 0xc0, !PT ;  /* 0x4000000000ff7812 */ /* 0x000fc4000788c0ff */
[----:B------:R-:W-:-:S11]  /*36990*/  PRMT R176, R175, 0x7771, RZ ;  /* 0x00007771afb07816 */ /* 0x000fd600000000ff */
[----:B---3--:R0:W-:Y:S01]  /*369a0*/  @P4 STG.E.U8 desc[UR32][R178.64], R176 ;  /* 0x000000b0b2004986 */ /* 0x0081e2000c101120 */
[----:B------:R-:W-:Y:S02]  /*369b0*/  LOP3.LUT P4, RZ, R0, 0x20000000, RZ, 0xc0, !PT ;  /* 0x2000000000ff7812 */ /* 0x000fe4000788c0ff */
[----:B0-----:R-:W-:-:S11]  /*369c0*/  PRMT R176, R172, 0x7772, RZ ;  /* 0x00007772acb07816 */ /* 0x001fd600000000ff */
[----:B----4-:R-:W-:Y:S01]  /*369d0*/  @P4 STG.E.U8 desc[UR32][R158.64], R176 ;  /* 0x000000b09e004986 */ /* 0x010fe2000c101120 */
[----:B------:R-:W-:Y:S02]  /*369e0*/  LOP3.LUT P4, RZ, R0, 0x10000000, RZ, 0xc0, !PT ;  /* 0x1000000000ff7812 */ /* 0x000fe4000788c0ff */
[C---:B------:R-:W-:Y:S02]  /*369f0*/  LOP3.LUT P5, RZ, R5.reuse, 0x2, RZ, 0xc0, !PT ;  /* 0x0000000205ff7812 */ /* 0x040fe400078ac0ff */
[----:B------:R-:W-:Y:S02]  /*36a00*/  PRMT R172, R172, 0x7773, RZ ;  /* 0x00007773acac7816 */ /* 0x000fe400000000ff */
[C---:B------:R-:W-:Y:S02]  /*36a10*/  LOP3.LUT P6, RZ, R5.reuse, 0x4, RZ, 0xc0, !PT ;  /* 0x0000000405ff7812 */ /* 0x040fe400078cc0ff */
[----:B------:R-:W-:-:S05]  /*36a20*/  LOP3.LUT P0, RZ, R5, 0x8, RZ, 0xc0, !PT ;  /* 0x0000000805ff7812 */ /* 0x000fca000780c0ff */
[----:B------:R0:W-:Y:S01]  /*36a30*/  @P4 STG.E.U8 desc[UR32][R156.64], R172 ;  /* 0x000000ac9c004986 */ /* 0x0001e2000c101120 */
[C---:B------:R-:W-:Y:S02]  /*36a40*/  LOP3.LUT P1, RZ, R5.reuse, 0x10, RZ, 0xc0, !PT ;  /* 0x0000001005ff7812 */ /* 0x040fe4000782c0ff */
[C---:B------:R-:W-:Y:S02]  /*36a50*/  LOP3.LUT P2, RZ, R5.reuse, 0x20, RZ, 0xc0, !PT ;  /* 0x0000002005ff7812 */ /* 0x040fe4000784c0ff */
[----:B------:R-:W-:Y:S02]  /*36a60*/  LOP3.LUT P3, RZ, R5, 0x40, RZ, 0xc0, !PT ;  /* 0x0000004005ff7812 */ /* 0x000fe4000786c0ff */
[C---:B0-----:R-:W-:Y:S02]  /*36a70*/  PRMT R172, R173.reuse, 0x7772, RZ ;  /* 0x00007772adac7816 */ /* 0x041fe400000000ff */
[----:B------:R-:W-:-:S03]  /*36a80*/  PRMT R173, R173, 0x7773, RZ ;  /* 0x00007773adad7816 */ /* 0x000fc600000000ff */
[----:B------:R0:W-:Y:S04]  /*36a90*/  @P5 STG.E.U8 desc[UR32][R162.64], R172 ;  /* 0x000000aca2005986 */ /* 0x0001e8000c101120 */
[----:B------:R-:W-:Y:S01]  /*36aa0*/  @P6 STG.E.U8 desc[UR32][R160.64], R173 ;  /* 0x000000ada0006986 */ /* 0x000fe2000c101120 */
[C---:B0-----:R-:W-:Y:S02]  /*36ab0*/  PRMT R172, R174.reuse, 0x7772, RZ ;  /* 0x00007772aeac7816 */ /* 0x041fe400000000ff */
[----:B------:R-:W-:-:S03]  /*36ac0*/  PRMT R174, R174, 0x7773, RZ ;  /* 0x00007773aeae7816 */ /* 0x000fc600000000ff */
[----:B------:R0:W-:Y:S04]  /*36ad0*/  @P0 STG.E.U8 desc[UR32][R166.64], R172 ;  /* 0x000000aca6000986 */ /* 0x0001e8000c101120 */
[----:B------:R-:W-:Y:S01]  /*36ae0*/  @P1 STG.E.U8 desc[UR32][R6.64], R174 ;  /* 0x000000ae06001986 */ /* 0x000fe2000c101120 */
[C---:B0-----:R-:W-:Y:S02]  /*36af0*/  PRMT R172, R175.reuse, 0x7772, RZ ;  /* 0x00007772afac7816 */ /* 0x041fe400000000ff */
[----:B------:R-:W-:-:S03]  /*36b00*/  PRMT R175, R175, 0x7773, RZ ;  /* 0x00007773afaf7816 */ /* 0x000fc600000000ff */
[----:B------:R-:W-:Y:S04]  /*36b10*/  @P2 STG.E.U8 desc[UR32][R164.64], R172 ;  /* 0x000000aca4002986 */ /* 0x000fe8000c101120 */
[----:B--2---:R0:W-:Y:S04]  /*36b20*/  @P3 STG.E.U8 desc[UR32][R168.64], R175 ;  /* 0x000000afa8003986 */ /* 0x0041e8000c101120 */
[----:B0-----:R-:W2:Y:S04]  /*36b30*/  LDL.LU.64 R168, [R1+0x1170] ;  /* 0x0011700001a87983 */ /* 0x001ea80000300a00 */
[----:B------:R-:W3:Y:S01]  /*36b40*/  LDL.LU.64 R164, [R1+0xa18] ;  /* 0x000a180001a47983 */ /* 0x000ee20000300a00 */
[----:B------:R-:W-:-:S02]  /*36b50*/  LOP3.LUT P0, RZ, R5, 0x80, RZ, 0xc0, !PT ;  /* 0x0000008005ff7812 */ /* 0x000fc4000780c0ff */
[C---:B------:R-:W-:Y:S01]  /*36b60*/  LOP3.LUT P1, RZ, R5.reuse, 0x100, RZ, 0xc0, !PT ;  /* 0x0000010005ff7812 */ /* 0x040fe2000782c0ff */
[----:B------:R-:W4:Y:S04]  /*36b70*/  LDL.LU.64 R156, [R1+0xa08] ;  /* 0x000a0800019c7983 */ /* 0x000f280000300a00 */
[----:B------:R-:W4:Y:S04]  /*36b80*/  LDL.LU.64 R162, [R1+0xa00] ;  /* 0x000a000001a27983 */ /* 0x000f280000300a00 */
[----:B------:R-:W4:Y:S04]  /*36b90*/  LDL.LU.64 R160, [R1+0x9f8] ;  /* 0x0009f80001a07983 */ /* 0x000f280000300a00 */
[----:B------:R-:W4:Y:S04]  /*36ba0*/  LDL.LU.64 R158, [R1+0x9f0] ;  /* 0x0009f000019e7983 */ /* 0x000f280000300a00 */
[----:B------:R-:W4:Y:S04]  /*36bb0*/  LDL.LU.64 R166, [R1+0x9e8] ;  /* 0x0009e80001a67983 */ /* 0x000f280000300a00 */
[----:B------:R-:W4:Y:S01]  /*36bc0*/  LDL.LU.64 R6, [R1+0x9e0] ;  /* 0x0009e00001067983 */ /* 0x000f220000300a00 */
[----:B------:R-:W-:-:S02]  /*36bd0*/  LOP3.LUT P4, RZ, R5, 0x80000, RZ, 0xc0, !PT ;  /* 0x0008000005ff7812 */ /* 0x000fc4000788c0ff */
[----:B------:R-:W-:-:S11]  /*36be0*/  LOP3.LUT R0, R0, 0xffefffff, RZ, 0xc0, !PT ;  /* 0xffefffff00007812 */ /* 0x000fd600078ec0ff */
[----:B------:R-:W-:Y:S02]  /*36bf0*/  @P4 LOP3.LUT R0, R0, 0x100000, RZ, 0xfc, !PT ;  /* 0x0010000000004812 */ /* 0x000fe400078efcff */
[----:B------:R-:W-:Y:S02]  /*36c00*/  LOP3.LUT P4, RZ, R5, 0x40000, RZ, 0xc0, !PT ;  /* 0x0004000005ff7812 */ /* 0x000fe4000788c0ff */
[----:B------:R-:W-:-:S11]  /*36c10*/  LOP3.LUT R0, R0, 0xffdfffff, RZ, 0xc0, !PT ;  /* 0xffdfffff00007812 */ /* 0x000fd600078ec0ff */
[----:B------:R-:W-:Y:S02]  /*36c20*/  @P4 LOP3.LUT R0, R0, 0x200000, RZ, 0xfc, !PT ;  /* 0x0020000000004812 */ /* 0x000fe400078efcff */
[----:B------:R-:W-:Y:S02]  /*36c30*/  LOP3.LUT P4, RZ, R5, 0x20000, RZ, 0xc0, !PT ;  /* 0x0002000005ff7812 */ /* 0x000fe4000788c0ff */
[----:B------:R-:W-:Y:S02]  /*36c40*/  LOP3.LUT R0, R0, 0xffbfffff, RZ, 0xc0, !PT ;  /* 0xffbfffff00007812 */ /* 0x000fe400078ec0ff */
[----:B--2---:R-:W-:-:S05]  /*36c50*/  PRMT R172, R168, 0x7770, RZ ;  /* 0x00007770a8ac7816 */ /* 0x004fca00000000ff */
[----:B---3--:R0:W-:Y:S02]  /*36c60*/  @P0 STG.E.U8 desc[UR32][R164.64], R172 ;  /* 0x000000aca4000986 */ /* 0x0081e4000c101120 */
[----:B0-----:R-:W-:Y:S02]  /*36c70*/  PRMT R172, R168, 0x7771, RZ ;  /* 0x00007771a8ac7816 */ /* 0x001fe400000000ff */
[----:B------:R-:W2:Y:S04]  /*36c80*/  LDL.LU.64 R164, [R1+0x9d8] ;  /* 0x0009d80001a47983 */ /* 0x000ea80000300a00 */
[----:B------:R0:W-:Y:S04]  /*36c90*/  @P1 STG.E.U8 desc[UR32][R170.64], R172 ;  /* 0x000000acaa001986 */ /* 0x0001e8000c101120 */
[----:B0-----:R-:W3:Y:S01]  /*36ca0*/  LDL.LU.64 R170, [R1+0x1168] ;  /* 0x0011680001aa7983 */ /* 0x001ee20000300a00 */
[----:B------:R-:W-:-:S02]  /*36cb0*/  @P4 LOP3.LUT R0, R0, 0x400000, RZ, 0xfc, !PT ;  /* 0x0040000000004812 */ /* 0x000fc400078efcff */
[C---:B------:R-:W-:Y:S01]  /*36cc0*/  LOP3.LUT P4, RZ, R5.reuse, 0x10000, RZ, 0xc0, !PT ;  /* 0x0001000005ff7812 */ /* 0x040fe2000788c0ff */
[----:B------:R-:W2:Y:S01]  /*36cd0*/  LDL.LU.64 R174, [R1+0x9c0] ;  /* 0x0009c00001ae7983 */ /* 0x000ea20000300a00 */
[----:B------:R-:W-:Y:S02]  /*36ce0*/  LOP3.LUT R0, R0, 0xff7fffff, RZ, 0xc0, !PT ;  /* 0xff7fffff00007812 */ /* 0x000fe400078ec0ff */
[C---:B------:R-:W-:Y:S01]  /*36cf0*/  LOP3.LUT P2, RZ, R5.reuse, 0x200, RZ, 0xc0, !PT ;  /* 0x0000020005ff7812 */ /* 0x040fe2000784c0ff */
[----:B------:R-:W2:Y:S01]  /*36d00*/  LDL.LU.64 R176, [R1+0x9b8] ;  /* 0x0009b80001b07983 */ /* 0x000ea20000300a00 */
[----:B------:R-:W-:Y:S02]  /*36d10*/  LOP3.LUT P3, RZ, R5, 0x400, RZ, 0xc0, !PT ;  /* 0x0000040005ff7812 */ /* 0x000fe4000786c0ff */
[----:B------:R-:W-:Y:S01]  /*36d20*/  PRMT R172, R169, 0x7770, RZ ;  /* 0x00007770a9ac7816 */ /* 0x000fe200000000ff */
[----:B------:R-:W2:Y:S04]  /*36d30*/  LDL.LU.64 R178, [R1+0x9b0] ;  /* 0x0009b00001b27983 */ /* 0x000ea80000300a00 */
[----:B------:R-:W-:-:S02]  /*36d40*/  @P4 LOP3.LUT R0, R0, 0x800000, RZ, 0xfc, !PT ;  /* 0x0080000000004812 */ /* 0x000fc400078efcff */
        /* <DEDUP_REMOVED lines=11> */
[----:B----4-:R0:W-:Y:S10]  /*36e00*/  @P2 STG.E.U8 desc[UR32][R156.64], R172 ;  /* 0x000000ac9c002986 */ /* 0x0101f4000c101120 */
[----:B------:R-:W-:-:S02]  /*36e10*/  @P4 LOP3.LUT R0, R0, 0x8000000, RZ, 0xfc, !PT ;  /* 0x0800000000004812 */ /* 0x000fc400078efcff */
[----:B------:R-:W-:Y:S01]  /*36e20*/  LOP3.LUT P4, RZ, R5, 0x800, RZ, 0xc0, !PT ;  /* 0x0000080005ff7812 */ /* 0x000fe2000788c0ff */
[----:B0-----:R-:W4:Y:S01]  /*36e30*/  LDL.LU.64 R156, [R1+0x9a8] ;  /* 0x0009a800019c7983 */ /* 0x001f220000300a00 */
[----:B------:R-:W-:-:S05]  /*36e40*/  PRMT R172, R169, 0x7771, RZ ;  /* 0x00007771a9ac7816 */ /* 0x000fca00000000ff */
[----:B------:R0:W-:Y:S04]  /*36e50*/  @P3 STG.E.U8 desc[UR32][R162.64], R172 ;  /* 0x000000aca2003986 */ /* 0x0001e8000c101120 */
[----:B0-----:R-:W4:Y:S01]  /*36e60*/  LDL.LU.64 R162, [R1+0x9a0] ;  /* 0x0009a00001a27983 */ /* 0x001f220000300a00 */
[----:B---3--:R-:W-:-:S05]  /*36e70*/  PRMT R172, R170, 0x7770, RZ ;  /* 0x00007770aaac7816 */ /* 0x008fca00000000ff */
[----:B------:R0:W-:Y:S01]  /*36e80*/  @P4 STG.E.U8 desc[UR32][R160.64], R172 ;  /* 0x000000aca0004986 */ /* 0x0001e2000c101120 */
[----:B------:R-:W-:Y:S02]  /*36e90*/  LOP3.LUT P4, RZ, R0, 0x8000000, RZ, 0xc0, !PT ;  /* 0x0800000000ff7812 */ /* 0x000fe4000788c0ff */
[----:B0-----:R-:W-:Y:S01]  /*36ea0*/  PRMT R172, R170, 0x7771, RZ ;  /* 0x00007771aaac7816 */ /* 0x001fe200000000ff */
[----:B------:R-:W3:Y:S10]  /*36eb0*/  LDL.LU.64 R160, [R1+0x998] ;  /* 0x0009980001a07983 */ /* 0x000ef40000300a00 */
[----:B------:R0:W-:Y:S01]  /*36ec0*/  @P4 STG.E.U8 desc[UR32][R158.64], R172 ;  /* 0x000000ac9e004986 */ /* 0x0001e2000c101120 */
[----:B------:R-:W-:-:S02]  /*36ed0*/  LOP3.LUT P4, RZ, R0, 0x4000000, RZ, 0xc0, !PT ;  /* 0x0400000000ff7812 */ /* 0x000fc4000788c0ff */
        /* <DEDUP_REMOVED lines=10> */
[----:B--2---:R0:W-:Y:S04]  /*36f80*/  @P4 STG.E.U8 desc[UR32][R164.64], R172 ;  /* 0x000000aca4004986 */ /* 0x0041e8000c101120 */
[----:B0-----:R-:W2:Y:S04]  /*36f90*/  LDL.LU.64 R164, [R1+0x1148] ;  /* 0x0011480001a47983 */ /* 0x001ea80000300a00 */
[----:B------:R-:W4:Y:S01]  /*36fa0*/  LDL.LU.64 R172, [R1+0x9d0] ;  /* 0x0009d00001ac7983 */ /* 0x000f220000300a00 */
[----:B------:R-:W-:-:S02]  /*36fb0*/  LOP3.LUT P4, RZ, R0, 0x800000, RZ, 0xc0, !PT ;  /* 0x0080000000ff7812 */ /* 0x000fc4000788c0ff */
[----:B------:R-:W-:-:S11]  /*36fc0*/  PRMT R168, R168, 0x7773, RZ ;  /* 0x00007773a8a87816 */ /* 0x000fd600000000ff */
[----:B----4-:R0:W-:Y:S01]  /*36fd0*/  @P4 STG.E.U8 desc[UR32][R172.64], R168 ;  /* 0x000000a8ac004986 */ /* 0x0101e2000c101120 */
[----:B------:R-:W-:Y:S02]  /*36fe0*/  LOP3.LUT P4, RZ, R0, 0x400000, RZ, 0xc0, !PT ;  /* 0x0040000000ff7812 */ /* 0x000fe4000788c0ff */
[----:B0-----:R-:W-:-:S11]  /*36ff0*/  PRMT R168, R169, 0x7772, RZ ;  /* 0x00007772a9a87816 */ /* 0x001fd600000000ff */
[----:B--2---:R0:W-:Y:S04]  /*37000*/  @P4 STG.E.U8 desc[UR32][R164.64], R168 ;  /* 0x000000a8a4004986 */ /* 0x0041e8000c101120 */
[----:B0-----:R-:W2:Y:S01]  /*37010*/  LDL.LU.64 R164, [R1+0x1140] ;  /* 0x0011400001a47983 */ /* 0x001ea20000300a00 */
[----:B------:R-:W-:Y:S02]  /*37020*/  LOP3.LUT P4, RZ, R0, 0x200000, RZ, 0xc0, !PT ;  /* 0x0020000000ff7812 */ /* 0x000fe4000788c0ff */
[----:B------:R-:W-:Y:S02]  /*37030*/  PRMT R169, R169, 0x7773, RZ ;  /* 0x00007773a9a97816 */ /* 0x000fe400000000ff */
[C---:B------:R-:W-:Y:S02]  /*37040*/  LOP3.LUT P5, RZ, R5.reuse, 0x100000, RZ, 0xc0, !PT ;  /* 0x0010000005ff7812 */ /* 0x040fe400078ac0ff */
[----:B------:R-:W-:-:S07]  /*37050*/  LOP3.LUT P6, RZ, R5, 0x200000, RZ, 0xc0, !PT ;  /* 0x0020000005ff7812 */ /* 0x000fce00078cc0ff */
[----:B------:R-:W-:Y:S01]  /*37060*/  @P4 STG.E.U8 desc[UR32][R174.64], R169 ;  /* 0x000000a9ae004986 */ /* 0x000fe2000c101120 */
[----:B------:R-:W-:Y:S02]  /*37070*/  LOP3.LUT P4, RZ, R0, 0x100000, RZ, 0xc0, !PT ;  /* 0x0010000000ff7812 */ /* 0x000fe4000788c0ff */
[C---:B------:R-:W-:Y:S02]  /*37080*/  PRMT R168, R170.reuse, 0x7772, RZ ;  /* 0x00007772aaa87816 */ /* 0x040fe400000000ff */
[C---:B------:R-:W-:Y:S02]  /*37090*/  LOP3.LUT P0, RZ, R5.reuse, 0x400000, RZ, 0xc0, !PT ;  /* 0x0040000005ff7812 */ /* 0x040fe4000780c0ff */
[----:B------:R-:W-:Y:S02]  /*370a0*/  LOP3.LUT P1, RZ, R5, 0x800000, RZ, 0xc0, !PT ;  /* 0x0080000005ff7812 */ /* 0x000fe4000782c0ff */
[----:B------:R-:W-:-:S05]  /*370b0*/  PRMT R170, R170, 0x7773, RZ ;  /* 0x00007773aaaa7816 */ /* 0x000fca00000000ff */
[----:B------:R0:W-:Y:S01]  /*370c0*/  @P4 STG.E.U8 desc[UR32][R176.64], R168 ;  /* 0x000000a8b0004986 */ /* 0x0001e2000c101120 */
[----:B------:R-:W-:-:S03]  /*370d0*/  LOP3.LUT P2, RZ, R5, 0x1000000, RZ, 0xc0, !PT ;  /* 0x0100000005ff7812 */ /* 0x000fc6000784c0ff */
[----:B------:R-:W-:Y:S01]  /*370e0*/  @P5 STG.E.U8 desc[UR32][R178.64], R170 ;  /* 0x000000aab2005986 */ /* 0x000fe2000c101120 */
[C---:B0-----:R-:W-:Y:S02]  /*370f0*/  PRMT R168, R171.reuse, 0x7772, RZ ;  /* 0x00007772aba87816 */ /* 0x041fe400000000ff */
[----:B------:R-:W-:-:S03]  /*37100*/  PRMT R171, R171, 0x7773, RZ ;  /* 0x00007773abab7816 */ /* 0x000fc600000000ff */
[----:B------:R2:W-:Y:S01]  /*37110*/  @P6 STG.E.U8 desc[UR32][R156.64], R168 ;  /* 0x000000a89c006986 */ /* 0x0005e2000c101120 */
[----:B------:R-:W-:-:S03]  /*37120*/  LOP3.LUT P3, RZ, R5, 0x2000000, RZ, 0xc0, !PT ;  /* 0x0200000005ff7812 */ /* 0x000fc6000786c0ff */
[----:B------:R-:W-:Y:S01]  /*37130*/  @P0 STG.E.U8 desc[UR32][R162.64], R171 ;  /* 0x000000aba2000986 */ /* 0x000fe2000c101120 */
[----:B--2---:R-:W-:-:S05]  /*37140*/  PRMT R168, R164, 0x7770, RZ ;  /* 0x00007770a4a87816 */ /* 0x004fca00000000ff */
[----:B---3--:R0:W-:Y:S02]  /*37150*/  @P1 STG.E.U8 desc[UR32][R160.64], R168 ;  /* 0x000000a8a0001986 */ /* 0x0081e4000c101120 */
[----:B0-----:R-:W-:-:S05]  /*37160*/  PRMT R168, R164, 0x7771, RZ ;  /* 0x00007771a4a87816 */ /* 0x001fca00000000ff */
[----:B------:R0:W-:Y:S02]  /*37170*/  @P2 STG.E.U8 desc[UR32][R6.64], R168 ;  /* 0x000000a806002986 */ /* 0x0001e4000c101120 */
[----:B0-----:R-:W-:Y:S02]  /*37180*/  PRMT R168, R165, 0x7770, RZ ;  /* 0x00007770a5a87816 */ /* 0x001fe400000000ff */
[----:B------:R-:W2:Y:S04]  /*37190*/  LDL.LU.64 R6, [R1+0x1138] ;  /* 0x0011380001067983 */ /* 0x000ea80000300a00 */
[----:B------:R0:W-:Y:S04]  /*371a0*/  @P3 STG.E.U8 desc[UR32][R166.64], R168 ;  /* 0x000000a8a6003986 */ /* 0x0001e8000c101120 */
[----:B0-----:R-:W3:Y:S04]  /*371b0*/  LDL.LU.64 R166, [R1+0x1130] ;  /* 0x0011300001a67983 */ /* 0x001ee80000300a00 */
[----:B------:R-:W4:Y:S04]  /*371c0*/  LDL.LU.64 R160, [R1+0x980] ;  /* 0x0009800001a07983 */ /* 0x000f280000300a00 */
[----:B------:R-:W3:Y:S04]  /*371d0*/  LDL.LU.64 R156, [R1+0x978] ;  /* 0x00097800019c7983 */ /* 0x000ee80000300a00 */
[----:B------:R-:W3:Y:S04]  /*371e0*/  LDL.LU.64 R170, [R1+0x970] ;  /* 0x0009700001aa7983 */ /* 0x000ee80000300a00 */
[----:B------:R-:W3:Y:S04]  /*371f0*/  LDL.LU.64 R172, [R1+0x968] ;  /* 0x0009680001ac7983 */ /* 0x000ee80000300a00 */
[----:B------:R-:W3:Y:S04]  /*37200*/  LDL.LU.64 R174, [R1+0x960] ;  /* 0x0009600001ae7983 */ /* 0x000ee80000300a00 */
[----:B------:R-:W3:Y:S04]  /*37210*/  LDL.LU.64 R176, [R1+0x958] ;  /* 0x0009580001b07983 */ /* 0x000ee80000300a00 */
[----:B------:R-:W3:Y:S01]  /*37220*/  LDL.LU.64 R178, [R1+0x950] ;  /* 0x0009500001b27983 */ /* 0x000ee20000300a00 */
[----:B------:R-:W-:-:S03]  /*37230*/  LOP3.LUT P0, RZ, R5, 0x4000000, RZ, 0xc0, !PT ;  /* 0x0400000005ff7812 */ /* 0x000fc6000780c0ff */
[----:B------:R-:W3:Y:S01]  /*37240*/  LDL.LU.64 R162, [R1+0x948] ;  /* 0x0009480001a27983 */ /* 0x000ee20000300a00 */
[----:B------:R-:W-:Y:S02]  /*37250*/  PRMT R168, R165, 0x7771, RZ ;  /* 0x00007771a5a87816 */ /* 0x000fe400000000ff */
[----:B------:R-:W-:Y:S02]  /*37260*/  LOP3.LUT R0, R0, 0xffffefff, RZ, 0xc0, !PT ;  /* 0xffffefff00007812 */ /* 0x000fe400078ec0ff */
[C---:B------:R-:W-:Y:S02]  /*37270*/  LOP3.LUT P1, RZ, R5.reuse, 0x8000000, RZ, 0xc0, !PT ;  /* 0x0800000005ff7812 */ /* 0x040fe4000782c0ff */
[C---:B------:R-:W-:Y:S02]  /*37280*/  LOP3.LUT P2, RZ, R5.reuse, 0x10000000, RZ, 0xc0, !PT ;  /* 0x1000000005ff7812 */ /* 0x040fe4000784c0ff */
[----:B------:R-:W-:Y:S01]  /*37290*/  LOP3.LUT P3, RZ, R5, 0x20000000, RZ, 0xc0, !PT ;  /* 0x2000000005ff7812 */ /* 0x000fe2000786c0ff */
[----:B----4-:R0:W-:Y:S04]  /*372a0*/  @P0 STG.E.U8 desc[UR32][R160.64], R168 ;  /* 0x000000a8a0000986 */ /* 0x0101e8000c101120 */
[----:B0-----:R-:W4:Y:S01]  /*372b0*/  LDL.LU.64 R160, [R1+0x940] ;  /* 0x0009400001a07983 */ /* 0x001f220000300a00 */
[----:B--2---:R-:W-:-:S13]  /*372c0*/  LOP3.LUT P4, RZ, R6, 0x40, RZ, 0xc0, !PT ;  /* 0x0000004006ff7812 */ /* 0x004fda000788c0ff */
        /* <DEDUP_REMOVED lines=17> */
[----:B------:R-:W-:Y:S02]  /*373e0*/  LOP3.LUT R0, R0, 0xfffbffff, RZ, 0xc0, !PT ;  /* 0xfffbffff00007812 */ /* 0x000fe400078ec0ff */
[----:B---3--:R-:W-:-:S09]  /*373f0*/  PRMT R168, R166, 0x7770, RZ ;  /* 0x00007770a6a87816 */ /* 0x008fd200000000ff */
[----:B------:R-:W-:Y:S02]  /*37400*/  @P4 LOP3.LUT R0, R0, 0x40000, RZ, 0xfc, !PT ;  /* 0x0004000000004812 */ /* 0x000fe400078efcff */
[----:B------:R-:W-:Y:S01]  /*37410*/  LOP3.LUT P4, RZ, R5, 0x80000000, RZ, 0xc0, !PT ;  /* 0x8000000005ff7812 */ /* 0x000fe2000788c0ff */
[----:B------:R0:W-:Y:S01]  /*37420*/  @P1 STG.E.U8 desc[UR32][R156.64], R168 ;  /* 0x000000a89c001986 */ /* 0x0001e2000c101120 */
[----:B------:R-:W-:Y:S02]  /*37430*/  LOP3.LUT R0, R0, 0xfff7ffff, RZ, 0xc0, !PT ;  /* 0xfff7ffff00007812 */ /* 0x000fe400078ec0ff */
[----:B0-----:R-:W-:Y:S01]  /*37440*/  PRMT R168, R166, 0x7771, RZ ;  /* 0x00007771a6a87816 */ /* 0x001fe200000000ff */
[----:B------:R-:W2:Y:S08]  /*37450*/  LDL.LU.64 R156, [R1+0x1128] ;  /* 0x00112800019c7983 */ /* 0x000eb00000300a00 */
[----:B------:R-:W-:-:S02]  /*37460*/  @P4 LOP3.LUT R0, R0, 0x80000, RZ, 0xfc, !PT ;  /* 0x0008000000004812 */ /* 0x000fc400078efcff */
[----:B------:R-:W-:Y:S01]  /*37470*/  LOP3.LUT P4, RZ, R5, 0x40000000, RZ, 0xc0, !PT ;  /* 0x4000000005ff7812 */ /* 0x000fe2000788c0ff */
[----:B------:R0:W-:Y:S02]  /*37480*/  @P2 STG.E.U8 desc[UR32][R170.64], R168 ;  /* 0x000000a8aa002986 */ /* 0x0001e4000c101120 */
[C---:B0-----:R-:W-:Y:S02]  /*37490*/  PRMT R168, R167.reuse, 0x7770, RZ ;  /* 0x00007770a7a87816 */ /* 0x041fe400000000ff */
[----:B------:R-:W3:Y:S04]  /*374a0*/  LDL.LU.64 R170, [R1+0x910] ;  /* 0x0009100001aa7983 */ /* 0x000ee80000300a00 */
[----:B------:R0:W-:Y:S02]  /*374b0*/  @P3 STG.E.U8 desc[UR32][R172.64], R168 ;  /* 0x000000a8ac003986 */ /* 0x0001e4000c101120 */
[----:B0-----:R-:W-:-:S02]  /*374c0*/  PRMT R168, R167, 0x7771, RZ ;  /* 0x00007771a7a87816 */ /* 0x001fc400000000ff */
[----:B------:R-:W2:Y:S04]  /*374d0*/  LDL.LU.64 R172, [R1+0x908] ;  /* 0x0009080001ac7983 */ /* 0x000ea80000300a00 */
[----:B------:R0:W-:Y:S01]  /*374e0*/  @P4 STG.E.U8 desc[UR32][R174.64], R168 ;  /* 0x000000a8ae004986 */ /* 0x0001e2000c101120 */
[----:B------:R-:W-:Y:S02]  /*374f0*/  LOP3.LUT P4, RZ, R0, 0x80000, RZ, 0xc0, !PT ;  /* 0x0008000000ff7812 */ /* 0x000fe4000788c0ff */
[----:B0-----:R-:W-:-:S11]  /*37500*/  PRMT R168, R164, 0x7772, RZ ;  /* 0x00007772a4a87816 */ /* 0x001fd600000000ff */
[----:B------:R0:W-:Y:S01]  /*37510*/  @P4 STG.E.U8 desc[UR32][R176.64], R168 ;  /* 0x000000a8b0004986 */ /* 0x0001e2000c101120 */
[----:B------:R-:W-:Y:S02]  /*37520*/  LOP3.LUT P4, RZ, R0, 0x40000, RZ, 0xc0, !PT ;  /* 0x0004000000ff7812 */ /* 0x000fe4000788c0ff */
[----:B------:R-:W-:Y:S01]  /*37530*/  PRMT R164, R164, 0x7773, RZ ;  /* 0x00007773a4a47816 */ /* 0x000fe200000000ff */
[----:B0-----:R-:W3:Y:S10]  /*37540*/  LDL.LU.64 R168, [R1+0x918] ;  /* 0x0009180001a87983 */ /* 0x001ef40000300a00 */
[----:B------:R0:W-:Y:S01]  /*37550*/  @P4 STG.E.U8 desc[UR32][R178.64], R164 ;  /* 0x000000a4b2004986 */ /* 0x0001e2000c101120 */
[----:B------:R-:W-:-:S03]  /*37560*/  LOP3.LUT P4, RZ, R0, 0x20000, RZ, 0xc0, !PT ;  /* 0x0002000000ff7812 */ /* 0x000fc6000788c0ff */
[----:B------:R-:W2:Y:S04]  /*37570*/  LDL.LU.64 R174, [R1+0x900] ;  /* 0x0009000001ae7983 */ /* 0x000ea80000300a00 */
[----:B------:R-:W2:Y:S01]  /*37580*/  LDL.LU.64 R176, [R1+0x8f8] ;  /* 0x0008f80001b07983 */ /* 0x000ea20000300a00 */
[----:B0-----:R-:W-:-:S03]  /*37590*/  PRMT R164, R165, 0x7772, RZ ;  /* 0x00007772a5a47816 */ /* 0x001fc600000000ff */
[----:B------:R-:W2:Y:S04]  /*375a0*/  LDL.LU.64 R178, [R1+0x8f0] ;  /* 0x0008f00001b27983 */ /* 0x000ea80000300a00 */
[----:B------:R0:W-:Y:S01]  /*375b0*/  @P4 STG.E.U8 desc[UR32][R162.64], R164 ;  /* 0x000000a4a2004986 */ /* 0x0001e2000c101120 */
[C---:B------:R-:W-:Y:S02]  /*375c0*/  LOP3.LUT P4, RZ, R0.reuse, 0x10000, RZ, 0xc0, !PT ;  /* 0x0001000000ff7812 */ /* 0x040fe4000788c0ff */
[----:B------:R-:W-:Y:S01]  /*375d0*/  PRMT R165, R165, 0x7773, RZ ;  /* 0x00007773a5a57816 */ /* 0x000fe200000000ff */
[----:B0-----:R-:W3:Y:S10]  /*375e0*/  LDL.LU.64 R162, [R1+0x1120] ;  /* 0x0011200001a27983 */ /* 0x001ef40000300a00 */
[----:B----4-:R0:W-:Y:S04]  /*375f0*/  @P4 STG.E.U8 desc[UR32][R160.64], R165 ;  /* 0x000000a5a0004986 */ /* 0x0101e8000c101120 */
[----:B0-----:R-:W4:Y:S01]  /*37600*/  LDL.LU.64 R160, [R1+0x1118] ;  /* 0x0011180001a07983 */ /* 0x001f220000300a00 */
[----:B------:R-:W-:-:S02]  /*37610*/  LOP3.LUT P4, RZ, R0, 0x8000, RZ, 0xc0, !PT ;  /* 0x0000800000ff7812 */ /* 0x000fc4000788c0ff */
[----:B------:R-:W-:-:S11]  /*37620*/  PRMT R164, R166, 0x7772, RZ ;  /* 0x00007772a6a47816 */ /* 0x000fd600000000ff */
[----:B----4-:R0:W-:Y:S04]  /*37630*/  @P4 STG.E.U8 desc[UR32][R160.64], R164 ;  /* 0x000000a4a0004986 */ /* 0x0101e8000c101120 */
[----:B0-----:R-:W4:Y:S04]  /*37640*/  LDL.LU.64 R160, [R1+0x1110] ;  /* 0x0011100001a07983 */ /* 0x001f280000300a00 */
[----:B------:R-:W2:Y:S01]  /*37650*/  LDL.LU.64 R164, [R1+0x930] ;  /* 0x0009300001a47983 */ /* 0x000ea20000300a00 */
[----:B------:R-:W-:Y:S02]  /*37660*/  LOP3.LUT P4, RZ, R0, 0x4000, RZ, 0xc0, !PT ;  /* 0x0000400000ff7812 */ /* 0x000fe4000788c0ff */
[----:B------:R-:W-:-:S11]  /*37670*/  PRMT R166, R166, 0x7773, RZ ;  /* 0x00007773a6a67816 */ /* 0x000fd600000000ff */
[----:B--2---:R0:W-:Y:S01]  /*37680*/  @P4 STG.E.U8 desc[UR32][R164.64], R166 ;  /* 0x000000a6a4004986 */ /* 0x0041e2000c101120 */
[----:B------:R-:W-:Y:S02]  /*37690*/  LOP3.LUT P4, RZ, R0, 0x2000, RZ, 0xc0, !PT ;  /* 0x0000200000ff7812 */ /* 0x000fe4000788c0ff */
[----:B0-----:R-:W-:-:S11]  /*376a0*/  PRMT R164, R167, 0x7772, RZ ;  /* 0x00007772a7a47816 */ /* 0x001fd600000000ff */
[----:B---3--:R0:W-:Y:S04]  /*376b0*/  @P4 STG.E.U8 desc[UR32][R162.64], R164 ;  /* 0x000000a4a2004986 */ /* 0x0081e8000c101120 */
[----:B0-----:R-:W2:Y:S04]  /*376c0*/  LDL.LU.64 R162, [R1+0x1108] ;  /* 0x0011080001a27983 */ /* 0x001ea80000300a00 */
[----:B------:R-:W3:Y:S01]  /*376d0*/  LDL.LU.64 R164, [R1+0x920] ;  /* 0x0009200001a47983 */ /* 0x000ee20000300a00 */
[----:B------:R-:W-:Y:S02]  /*376e0*/  LOP3.LUT P4, RZ, R0, 0x1000, RZ, 0xc0, !PT ;  /* 0x0000100000ff7812 */ /* 0x000fe4000788c0ff */
[----:B------:R-:W-:-:S02]  /*376f0*/  LOP3.LUT P5, RZ, R6, 0x80, RZ, 0xc0, !PT ;  /* 0x0000008006ff7812 */ /* 0x000fc400078ac0ff */
[----:B------:R-:W-:Y:S02]  /*37700*/  PRMT R167, R167, 0x7773, RZ ;  /* 0x00007773a7a77816 */ /* 0x000fe400000000ff */
[C---:B------:R-:W-:Y:S02]  /*37710*/  LOP3.LUT P6, RZ, R6.reuse, 0x100, RZ, 0xc0, !PT ;  /* 0x0000010006ff7812 */ /* 0x040fe400078cc0ff */
[C---:B------:R-:W-:Y:S02]  /*37720*/  LOP3.LUT P0, RZ, R6.reuse, 0x200, RZ, 0xc0, !PT ;  /* 0x0000020006ff7812 */ /* 0x040fe4000780c0ff */
[C---:B------:R-:W-:Y:S02]  /*37730*/  LOP3.LUT P1, RZ, R6.reuse, 0x400, RZ, 0xc0, !PT ;  /* 0x0000040006ff7812 */ /* 0x040fe4000782c0ff */
[C---:B------:R-:W-:Y:S02]  /*37740*/  LOP3.LUT P2, RZ, R6.reuse, 0x800, RZ, 0xc0, !PT ;  /* 0x0000080006ff7812 */ /* 0x040fe4000784c0ff */
[----:B------:R-:W-:-:S02]  /*37750*/  LOP3.LUT P3, RZ, R6, 0x1000, RZ, 0xc0, !PT ;  /* 0x0000100006ff7812 */ /* 0x000fc4000786c0ff */
[----:B------:R-:W-:Y:S01]  /*37760*/  LOP3.LUT R0, R0, 0xffffffef, RZ, 0xc0, !PT ;  /* 0xffffffef00007812 */ /* 0x000fe200078ec0ff */
[----:B---3--:R4:W-:Y:S02]  /*37770*/  @P4 STG.E.U8 desc[UR32][R164.64], R167 ;  /* 0x000000a7a4004986 */ /* 0x0089e4000c101120 */
[C---:B----4-:R-:W-:Y:S02]  /*37780*/  PRMT R164, R160.reuse, 0x7770, RZ ;  /* 0x00007770a0a47816 */ /* 0x050fe400000000ff */
[----:B------:R-:W3:Y:S04]  /*37790*/  LDL.LU.64 R166, [R1+0x8e8] ;  /* 0x0008e80001a67983 */ /* 0x000ee80000300a00 */
[----:B------:R0:W-:Y:S02]  /*377a0*/  @P5 STG.E.U8 desc[UR32][R168.64], R164 ;  /* 0x000000a4a8005986 */ /* 0x0001e4000c101120 */
[----:B0-----:R-:W-:-:S02]  /*377b0*/  PRMT R164, R160, 0x7771, RZ ;  /* 0x00007771a0a47816 */ /* 0x001fc400000000ff */
[----:B------:R-:W4:Y:S04]  /*377c0*/  LDL.LU.64 R168, [R1+0x8e0] ;  /* 0x0008e00001a87983 */ /* 0x000f280000300a00 */
[----:B------:R0:W-:Y:S02]  /*377d0*/  @P6 STG.E.U8 desc[UR32][R170.64], R164 ;  /* 0x000000a4aa006986 */ /* 0x0001e4000c101120 */
[C---:B0-----:R-:W-:Y:S02]  /*377e0*/  PRMT R164, R161.reuse, 0x7770, RZ ;  /* 0x00007770a1a47816 */ /* 0x041fe400000000ff */
[----:B------:R-:W4:Y:S04]  /*377f0*/  LDL.LU.64 R170, [R1+0x8d8] ;  /* 0x0008d80001aa7983 */ /* 0x000f280000300a00 */
[----:B------:R0:W-:Y:S02]  /*37800*/  @P0 STG.E.U8 desc[UR32][R172.64], R164 ;  /* 0x000000a4ac000986 */ /* 0x0001e4000c101120 */
[----:B0-----:R-:W-:-:S02]  /*37810*/  PRMT R164, R161, 0x7771, RZ ;  /* 0x00007771a1a47816 */ /* 0x001fc400000000ff */
[----:B------:R-:W4:Y:S04]  /*37820*/  LDL.LU.64 R172, [R1+0x8d0] ;  /* 0x0008d00001ac7983 */ /* 0x000f280000300a00 */
[----:B------:R0:W-:Y:S04]  /*37830*/  @P1 STG.E.U8 desc[UR32][R174.64], R164 ;  /* 0x000000a4ae001986 */ /* 0x0001e8000c101120 */
[----:B0-----:R-:W4:Y:S01]  /*37840*/  LDL.LU.64 R174, [R1+0x8c8] ;  /* 0x0008c80001ae7983 */ /* 0x001f220000300a00 */
[----:B--2---:R-:W-:-:S05]  /*37850*/  PRMT R164, R162, 0x7770, RZ ;  /* 0x00007770a2a47816 */ /* 0x004fca00000000ff */
[----:B------:R0:W-:Y:S04]  /*37860*/  @P2 STG.E.U8 desc[UR32][R176.64], R164 ;  /* 0x000000a4b0002986 */ /* 0x0001e8000c101120 */
[----:B0-----:R-:W2:Y:S01]  /*37870*/  LDL.LU.64 R176, [R1+0x8c0] ;  /* 0x0008c00001b07983 */ /* 0x001ea20000300a00 */
[----:B------:R-:W-:-:S05]  /*37880*/  PRMT R164, R162, 0x7771, RZ ;  /* 0x00007771a2a47816 */ /* 0x000fca00000000ff */
[----:B------:R0:W-:Y:S04]  /*37890*/  @P3 STG.E.U8 desc[UR32][R178.64], R164 ;  /* 0x000000a4b2003986 */ /* 0x0001e8000c101120 */
[----:B0-----:R-:W2:Y:S01]  /*378a0*/  LDL.LU.64 R178, [R1+0x8b8] ;  /* 0x0008b80001b27983 */ /* 0x001ea20000300a00 */
        /* <DEDUP_REMOVED lines=17> */
[C---:B------:R-:W-:Y:S02]  /*379c0*/  LOP3.LUT P4, RZ, R6.reuse, 0x80000, RZ, 0xc0, !PT ;  /* 0x0008000006ff7812 */ /* 0x040fe4000788c0ff */
[----:B------:R-:W-:Y:S02]  /*379d0*/  LOP3.LUT P0, RZ, R6, 0x2000, RZ, 0xc0, !PT ;  /* 0x0000200006ff7812 */ /* 0x000fe4000780c0ff */
[----:B------:R-:W-:Y:S02]  /*379e0*/  LOP3.LUT R0, R0, 0xfffffbff, RZ, 0xc0, !PT ;  /* 0xfffffbff00007812 */ /* 0x000fe400078ec0ff */
[----:B------:R-:W-:Y:S02]  /*379f0*/  LOP3.LUT P1, RZ, R6, 0x4000, RZ, 0xc0, !PT ;  /* 0x0000400006ff7812 */ /* 0x000fe4000782c0ff */
[----:B------:R-:W-:-:S05]  /*37a00*/  PRMT R164, R163, 0x7770, RZ ;  /* 0x00007770a3a47816 */ /* 0x000fca00000000ff */
[----:B------:R-:W-:Y:S02]  /*37a10*/  @P4 LOP3.LUT R0, R0, 0x400, RZ, 0xfc, !PT ;  /* 0x0000040000004812 */ /* 0x000fe400078efcff */
[C---:B------:R-:W-:Y:S02]  /*37a20*/  LOP3.LUT P4, RZ, R6.reuse, 0x40000, RZ, 0xc0, !PT ;  /* 0x0004000006ff7812 */ /* 0x040fe4000788c0ff */
[C---:B------:R-:W-:Y:S02]  /*37a30*/  LOP3.LUT P2, RZ, R6.reuse, 0x8000, RZ, 0xc0, !PT ;  /* 0x0000800006ff7812 */ /* 0x040fe4000784c0ff */
[----:B------:R-:W-:Y:S02]  /*37a40*/  LOP3.LUT P3, RZ, R6, 0x10000, RZ, 0xc0, !PT ;  /* 0x0001000006ff7812 */ /* 0x000fe4000786c0ff */
[----:B------:R-:W-:-:S07]  /*37a50*/  LOP3.LUT R0, R0, 0xfffff7ff, RZ, 0xc0, !PT ;  /* 0xfffff7ff00007812 */ /* 0x000fce00078ec0ff */
[----:B------:R-:W-:Y:S02]  /*37a60*/  @P4 LOP3.LUT R0, R0, 0x800, RZ, 0xfc, !PT ;  /* 0x0000080000004812 */ /* 0x000fe400078efcff */
[----:B------:R-:W-:Y:S01]  /*37a70*/  LOP3.LUT P4, RZ, R6, 0x20000, RZ, 0xc0, !PT ;  /* 0x0002000006ff7812 */ /* 0x000fe2000788c0ff */
[----:B---3--:R0:W-:Y:S02]  /*37a80*/  @P0 STG.E.U8 desc[UR32][R166.64], R164 ;  /* 0x000000a4a6000986 */ /* 0x0081e4000c101120 */
[----:B0-----:R-:W-:-:S05]  /*37a90*/  PRMT R164, R163, 0x7771, RZ ;  /* 0x00007771a3a47816 */ /* 0x001fca00000000ff */
[----:B----4-:R0:W-:Y:S02]  /*37aa0*/  @P1 STG.E.U8 desc[UR32][R168.64], R164 ;  /* 0x000000a4a8001986 */ /* 0x0101e4000c101120 */
[C---:B0-----:R-:W-:Y:S02]  /*37ab0*/  PRMT R164, R160.reuse, 0x7772, RZ ;  /* 0x00007772a0a47816 */ /* 0x041fe400000000ff */
[----:B------:R-:W-:-:S03]  /*37ac0*/  PRMT R160, R160, 0x7773, RZ ;  /* 0x00007773a0a07816 */ /* 0x000fc600000000ff */
[----:B------:R0:W-:Y:S04]  /*37ad0*/  @P2 STG.E.U8 desc[UR32][R170.64], R164 ;  /* 0x000000a4aa002986 */ /* 0x0001e8000c101120 */
[----:B0-----:R-:W3:Y:S04]  /*37ae0*/  LDL.LU.64 R164, [R1+0x890] ;  /* 0x0008900001a47983 */ /* 0x001ee80000300a00 */
[----:B------:R-:W4:Y:S04]  /*37af0*/  LDL.LU.64 R166, [R1+0x888] ;  /* 0x0008880001a67983 */ /* 0x000f280000300a00 */
[----:B------:R0:W-:Y:S04]  /*37b00*/  @P3 STG.E.U8 desc[UR32][R172.64], R160 ;  /* 0x000000a0ac003986 */ /* 0x0001e8000c101120 */
[----:B------:R-:W4:Y:S04]  /*37b10*/  LDL.LU.64 R168, [R1+0x880] ;  /* 0x0008800001a87983 */ /* 0x000f280000300a00 */
[----:B------:R-:W4:Y:S01]  /*37b20*/  LDL.LU.64 R170, [R1+0x878] ;  /* 0x0008780001aa7983 */ /* 0x000f220000300a00 */
[----:B0-----:R-:W-:-:S03]  /*37b30*/  PRMT R160, R161, 0x7772, RZ ;  /* 0x00007772a1a07816 */ /* 0x001fc600000000ff */
[----:B------:R-:W4:Y:S04]  /*37b40*/  LDL.LU.64 R172, [R1+0x870] ;  /* 0x0008700001ac7983 */ /* 0x000f280000300a00 */
[----:B------:R0:W-:Y:S01]  /*37b50*/  @P4 STG.E.U8 desc[UR32][R174.64], R160 ;  /* 0x000000a0ae004986 */ /* 0x0001e2000c101120 */
[----:B------:R-:W-:Y:S02]  /*37b60*/  LOP3.LUT P4, RZ, R0, 0x800, RZ, 0xc0, !PT ;  /* 0x0000080000ff7812 */ /* 0x000fe4000788c0ff */
[----:B------:R-:W-:Y:S02]  /*37b70*/  PRMT R161, R161, 0x7773, RZ ;  /* 0x00007773a1a17816 */ /* 0x000fe400000000ff */
[----:B0-----:R-:W-:Y:S01]  /*37b80*/  PRMT R160, R162, 0x7772, RZ ;  /* 0x00007772a2a07816 */ /* 0x001fe200000000ff */
[----:B------:R-:W4:Y:S08]  /*37b90*/  LDL.LU.64 R174, [R1+0x868] ;  /* 0x0008680001ae7983 */ /* 0x000f300000300a00 */
[----:B--2---:R0:W-:Y:S01]  /*37ba0*/  @P4 STG.E.U8 desc[UR32][R176.64], R161 ;  /* 0x000000a1b0004986 */ /* 0x0041e2000c101120 */
[----:B------:R-:W-:-:S03]  /*37bb0*/  LOP3.LUT P4, RZ, R0, 0x400, RZ, 0xc0, !PT ;  /* 0x0000040000ff7812 */ /* 0x000fc6000788c0ff */
[----:B0-----:R-:W2:Y:S10]  /*37bc0*/  LDL.LU.64 R176, [R1+0x860] ;  /* 0x0008600001b07983 */ /* 0x001eb40000300a00 */
[----:B------:R0:W-:Y:S04]  /*37bd0*/  @P4 STG.E.U8 desc[UR32][R178.64], R160 ;  /* 0x000000a0b2004986 */ /* 0x0001e8000c101120 */
[----:B0-----:R-:W3:Y:S01]  /*37be0*/  LDL.LU.64 R160, [R1+0x8b0] ;  /* 0x0008b00001a07983 */ /* 0x001ee20000300a00 */
[----:B------:R-:W-:-:S02]  /*37bf0*/  LOP3.LUT P4, RZ, R0, 0x200, RZ, 0xc0, !PT ;  /* 0x0000020000ff7812 */ /* 0x000fc4000788c0ff */
[----:B------:R-:W-:Y:S01]  /*37c00*/  PRMT R162, R162, 0x7773, RZ ;  /* 0x00007773a2a27816 */ /* 0x000fe200000000ff */
[----:B------:R-:W2:Y:S10]  /*37c10*/  LDL.LU.64 R178, [R1+0x858] ;  /* 0x0008580001b27983 */ /* 0x000eb40000300a00 */
[----:B---3--:R0:W-:Y:S01]  /*37c20*/  @P4 STG.E.U8 desc[UR32][R160.64], R162 ;  /* 0x000000a2a0004986 */ /* 0x0081e2000c101120 */
[----:B------:R-:W-:-:S02]  /*37c30*/  LOP3.LUT P4, RZ, R0, 0x100, RZ, 0xc0, !PT ;  /* 0x0000010000ff7812 */ /* 0x000fc4000788c0ff */
[----:B0-----:R-:W-:-:S11]  /*37c40*/  PRMT R160, R163, 0x7772, RZ ;  /* 0x00007772a3a07816 */ /* 0x001fd600000000ff */
[----:B------:R0:W-:Y:S01]  /*37c50*/  @P4 STG.E.U8 desc[UR32][R156.64], R160 ;  /* 0x000000a09c004986 */ /* 0x0001e2000c101120 */
[C---:B------:R-:W-:Y:S02]  /*37c60*/  LOP3.LUT P4, RZ, R0.reuse, 0x80, RZ, 0xc0, !PT ;  /* 0x0000008000ff7812 */ /* 0x040fe4000788c0ff */
[----:B------:R-:W-:Y:S01]  /*37c70*/  PRMT R163, R163, 0x7773, RZ ;  /* 0x00007773a3a37816 */ /* 0x000fe200000000ff */
[----:B0-----:R-:W3:Y:S10]  /*37c80*/  LDL.LU.64 R156, [R1+0x1100] ;  /* 0x00110000019c7983 */ /* 0x001ef40000300a00 */
[----:B------:R0:W-:Y:S04]  /*37c90*/  @P4 STG.E.U8 desc[UR32][R158.64], R163 ;  /* 0x000000a39e004986 */ /* 0x0001e8000c101120 */
[----:B0-----:R-:W2:Y:S04]  /*37ca0*/  LDL.LU.64 R158, [R1+0x10f8] ;  /* 0x0010f800019e7983 */ /* 0x001ea80000300a00 */
[----:B------:R-:W4:Y:S01]  /*37cb0*/  LDL.LU.64 R162, [R1+0x898] ;  /* 0x0008980001a27983 */ /* 0x000f220000300a00 */
[----:B------:R-:W-:-:S02]  /*37cc0*/  LOP3.LUT P4, RZ, R0, 0x40, RZ, 0xc0, !PT ;  /* 0x0000004000ff7812 */ /* 0x000fc4000788c0ff */
[C---:B------:R-:W-:Y:S02]  /*37cd0*/  LOP3.LUT P5, RZ, R6.reuse, 0x4000000, RZ, 0xc0, !PT ;  /* 0x0400000006ff7812 */ /* 0x040fe400078ac0ff */
[C---:B------:R-:W-:Y:S02]  /*37ce0*/  LOP3.LUT P6, RZ, R6.reuse, 0x8000000, RZ, 0xc0, !PT ;  /* 0x0800000006ff7812 */ /* 0x040fe400078cc0ff */
[C---:B------:R-:W-:Y:S02]  /*37cf0*/  LOP3.LUT P0, RZ, R6.reuse, 0x10000000, RZ, 0xc0, !PT ;  /* 0x1000000006ff7812 */ /* 0x040fe4000780c0ff */
[C---:B------:R-:W-:Y:S02]  /*37d00*/  LOP3.LUT P1, RZ, R6.reuse, 0x20000000, RZ, 0xc0, !PT ;  /* 0x2000000006ff7812 */ /* 0x040fe4000782c0ff */
[C---:B------:R-:W-:Y:S02]  /*37d10*/  LOP3.LUT P2, RZ, R6.reuse, 0x40000000, RZ, 0xc0, !PT ;  /* 0x4000000006ff7812 */ /* 0x040fe4000784c0ff */
[----:B------:R-:W-:-:S02]  /*37d20*/  LOP3.LUT P3, RZ, R6, 0x80000000, RZ, 0xc0, !PT ;  /* 0x8000000006ff7812 */ /* 0x000fc4000786c0ff */
[----:B------:R-:W-:Y:S02]  /*37d30*/  LOP3.LUT R5, R5, 0xefffffff, RZ, 0xc0, !PT ;  /* 0xefffffff05057812 */ /* 0x000fe400078ec0ff */
[----:B---3--:R-:W-:-:S05]  /*37d40*/  PRMT R160, R156, 0x7770, RZ ;  /* 0x000077709ca07816 */ /* 0x008fca00000000ff */
[----:B----4-:R0:W-:Y:S01]  /*37d50*/  @P4 STG.E.U8 desc[UR32][R162.64], R160 ;  /* 0x000000a0a2004986 */ /* 0x0101e2000c101120 */
[----:B------:R-:W-:Y:S02]  /*37d60*/  LOP3.LUT P4, RZ, R0, 0x20, RZ, 0xc0, !PT ;  /* 0x0000002000ff7812 */ /* 0x000fe4000788c0ff */
[----:B0-----:R-:W-:-:S11]  /*37d70*/  PRMT R160, R156, 0x7771, RZ ;  /* 0x000077719ca07816 */ /* 0x001fd600000000ff */
[----:B------:R0:W-:Y:S01]  /*37d80*/  @P4 STG.E.U8 desc[UR32][R164.64], R160 ;  /* 0x000000a0a4004986 */ /* 0x0001e2000c101120 */
[----:B------:R-:W-:Y:S02]  /*37d90*/  LOP3.LUT P4, RZ, R0, 0x10, RZ, 0xc0, !PT ;  /* 0x0000001000ff7812 */ /* 0x000fe4000788c0ff */
[----:B0-----:R-:W-:-:S11]  /*37da0*/  PRMT R160, R157, 0x7770, RZ ;  /* 0x000077709da07816 */ /* 0x001fd600000000ff */
[----:B------:R0:W-:Y:S02]  /*37db0*/  @P4 STG.E.U8 desc[UR32][R166.64], R160 ;  /* 0x000000a0a6004986 */ /* 0x0001e4000c101120 */
[----:B0-----:R-:W-:-:S05]  /*37dc0*/  PRMT R160, R157, 0x7771, RZ ;  /* 0x000077719da07816 */ /* 0x001fca00000000ff */
[----:B------:R2:W-:Y:S02]  /*37dd0*/  @P5 STG.E.U8 desc[UR32][R168.64], R160 ;  /* 0x000000a0a8005986 */ /* 0x0005e4000c101120 */
[----:B--2---:R-:W-:-:S05]  /*37de0*/  PRMT R160, R158, 0x7770, RZ ;  /* 0x000077709ea07816 */ /* 0x004fca00000000ff */
[----:B------:R0:W-:Y:S02]  /*37df0*/  @P6 STG.E.U8 desc[UR32][R170.64], R160 ;  /* 0x000000a0aa006986 */ /* 0x0001e4000c101120 */
[----:B0-----:R-:W-:Y:S02]  /*37e00*/  PRMT R160, R158, 0x7771, RZ ;  /* 0x000077719ea07816 */ /* 0x001fe400000000ff */
[----:B------:R-:W2:Y:S04]  /*37e10*/  LDL.LU.64 R170, [R1+0x850] ;  /* 0x0008500001aa7983 */ /* 0x000ea80000300a00 */
[----:B------:R0:W-:Y:S02]  /*37e20*/  @P0 STG.E.U8 desc[UR32][R172.64], R160 ;  /* 0x000000a0ac000986 */ /* 0x0001e4000c101120 */
[----:B0-----:R-:W-:-:S02]  /*37e30*/  PRMT R160, R159, 0x7770, RZ ;  /* 0x000077709fa07816 */ /* 0x001fc400000000ff */
[----:B------:R-:W3:Y:S04]  /*37e40*/  LDL.LU.64 R172, [R1+0x848] ;  /* 0x0008480001ac7983 */ /* 0x000ee80000300a00 */
[----:B------:R0:W-:Y:S02]  /*37e50*/  @P1 STG.E.U8 desc[UR32][R174.64], R160 ;  /* 0x000000a0ae001986 */ /* 0x0001e4000c101120 */
[----:B0-----:R-:W-:Y:S02]  /*37e60*/  PRMT R160, R159, 0x7771, RZ ;  /* 0x000077719fa07816 */ /* 0x001fe400000000ff */
[----:B------:R-:W4:Y:S04]  /*37e70*/  LDL.LU.64 R174, [R1+0x840] ;  /* 0x0008400001ae7983 */ /* 0x000f280000300a00 */
[----:B------:R0:W-:Y:S04]  /*37e80*/  @P2 STG.E.U8 desc[UR32][R176.64], R160 ;  /* 0x000000a0b0002986 */ /* 0x0001e8000c101120 */
[----:B0-----:R-:W4:Y:S01]  /*37e90*/  LDL.LU.64 R176, [R1+0x838] ;  /* 0x0008380001b07983 */ /* 0x001f220000300a00 */
[----:B------:R-:W-:-:S05]  /*37ea0*/  PRMT R160, R156, 0x7772, RZ ;  /* 0x000077729ca07816 */ /* 0x000fca00000000ff */
[----:B------:R0:W-:Y:S04]  /*37eb0*/  @P3 STG.E.U8 desc[UR32][R178.64], R160 ;  /* 0x000000a0b2003986 */ /* 0x0001e8000c101120 */
[----:B0-----:R-:W4:Y:S01]  /*37ec0*/  LDL.LU.64 R178, [R1+0x828] ;  /* 0x0008280001b27983 */ /* 0x001f220000300a00 */
[C---:B------:R-:W-:Y:S02]  /*37ed0*/  LOP3.LUT P4, RZ, R7.reuse, 0x1000, RZ, 0xc0, !PT ;  /* 0x0000100007ff7812 */ /* 0x040fe4000788c0ff */
[----:B------:R-:W-:Y:S01]  /*37ee0*/  LOP3.LUT R0, R0, 0xfffffffe, RZ, 0xc0, !PT ;  /* 0xfffffffe00007812 */ /* 0x000fe200078ec0ff */
[----:B------:R-:W4:Y:S01]  /*37ef0*/  LDL.LU.64 R160, [R1+0x810] ;  /* 0x0008100001a07983 */ /* 0x000f220000300a00 */
[C---:B------:R-:W-:Y:S02]  /*37f00*/  LOP3.LUT P0, RZ, R7.reuse, 0x1, RZ, 0xc0, !PT ;  /* 0x0000000107ff7812 */ /* 0x040fe4000780c0ff */
[----:B------:R-:W-:Y:S01]  /*37f10*/  LOP3.LUT P1, RZ, R7, 0x2, RZ, 0xc0, !PT ;  /* 0x0000000207ff7812 */ /* 0x000fe2000782c0ff */
[----:B------:R-:W4:Y:S01]  /*37f20*/  LDL.LU.64 R162, [R1+0x808] ;  /* 0x0008080001a27983 */ /* 0x000f220000300a00 */
[----:B------:R-:W-:-:S02]  /*37f30*/  PRMT R156, R156, 0x7773, RZ ;  /* 0x000077739c9c7816 */ /* 0x000fc400000000ff */
[----:B------:R-:W-:Y:S01]  /*37f40*/  LOP3.LUT P2, RZ, R7, 0x4, RZ, 0xc0, !PT ;  /* 0x0000000407ff7812 */ /* 0x000fe2000784c0ff */
[----:B------:R-:W4:Y:S02]  /*37f50*/  LDL.LU.64 R164, [R1+0x800] ;  /* 0x0008000001a47983 */ /* 0x000f240000300a00 */
[----:B------:R-:W-:Y:S02]  /*37f60*/  @P4 LOP3.LUT R5, R5, 0x10000000, RZ, 0xfc, !PT ;  /* 0x1000000005054812 */ /* 0x000fe400078efcff */
[----:B------:R-:W-:Y:S01]  /*37f70*/  LOP3.LUT P4, RZ, R7, 0x800, RZ, 0xc0, !PT ;  /* 0x0000080007ff7812 */ /* 0x000fe2000788c0ff */
[----:B------:R-:W4:Y:S01]  /*37f80*/  LDL.LU.64 R166, [R1+0x7f8] ;  /* 0x0007f80001a67983 */ /* 0x000f220000300a00 */
[----:B------:R-:W-:Y:S02]  /*37f90*/  LOP3.LUT R5, R5, 0xdfffffff, RZ, 0xc0, !PT ;  /* 0xdfffffff05057812 */ /* 0x000fe400078ec0ff */
[----:B------:R-:W-:Y:S01]  /*37fa0*/  LOP3.LUT P3, RZ, R7, 0x8, RZ, 0xc0, !PT ;  /* 0x0000000807ff7812 */ /* 0x000fe2000786c0ff */
[----:B------:R-:W4:Y:S08]  /*37fb0*/  LDL.LU.64 R168, [R1+0x7f0] ;  /* 0x0007f00001a87983 */ /* 0x000f300000300a00 */
[----:B------:R-:W-:-:S02]  /*37fc0*/  @P4 LOP3.LUT R5, R5, 0x20000000, RZ, 0xfc, !PT ;  /* 0x2000000005054812 */ /* 0x000fc400078efcff */
        /* <DEDUP_REMOVED lines=17> */
[----:B------:R-:W-:Y:S01]  /*380e0*/  LOP3.LUT P4, RZ, R7, 0x10, RZ, 0xc0, !PT ;  /* 0x0000001007ff7812 */ /* 0x000fe2000788c0ff */
[----:B--2---:R0:W-:Y:S02]  /*380f0*/  @P0 STG.E.U8 desc[UR32][R170.64], R156 ;  /* 0x0000009caa000986 */ /* 0x0041e4000c101120 */
[C---:B0-----:R-:W-:Y:S02]  /*38100*/  PRMT R156, R157.reuse, 0x7772, RZ ;  /* 0x000077729d9c7816 */ /* 0x041fe400000000ff */
[----:B------:R-:W2:Y:S01]  /*38110*/  LDL.LU.64 R170, [R1+0x7e8] ;  /* 0x0007e80001aa7983 */ /* 0x000ea20000300a00 */
[----:B------:R-:W-:-:S03]  /*38120*/  PRMT R157, R157, 0x7773, RZ ;  /* 0x000077739d9d7816 */ /* 0x000fc600000000ff */
[----:B---3--:R0:W-:Y:S02]  /*38130*/  @P1 STG.E.U8 desc[UR32][R172.64], R156 ;  /* 0x0000009cac001986 */ /* 0x0081e4000c101120 */
[C---:B0-----:R-:W-:Y:S02]  /*38140*/  PRMT R156, R158.reuse, 0x7772, RZ ;  /* 0x000077729e9c7816 */ /* 0x041fe400000000ff */
[----:B------:R-:W-:Y:S01]  /*38150*/  PRMT R158, R158, 0x7773, RZ ;  /* 0x000077739e9e7816 */ /* 0x000fe200000000ff */
[----:B----4-:R-:W-:Y:S04]  /*38160*/  @P2 STG.E.U8 desc[UR32][R174.64], R157 ;  /* 0x0000009dae002986 */ /* 0x010fe8000c101120 */
[----:B------:R0:W-:Y:S04]  /*38170*/  @P3 STG.E.U8 desc[UR32][R176.64], R156 ;  /* 0x0000009cb0003986 */ /* 0x0001e8000c101120 */
[----:B------:R1:W-:Y:S01]  /*38180*/  @P4 STG.E.U8 desc[UR32][R152.64], R158 ;  /* 0x0000009e98004986 */ /* 0x0003e2000c101120 */
[----:B------:R-:W-:-:S02]  /*38190*/  LOP3.LUT P4, RZ, R0, 0x8, RZ, 0xc0, !PT ;  /* 0x0000000800ff7812 */ /* 0x000fc4000788c0ff */
[----:B0-----:R-:W-:Y:S01]  /*381a0*/  PRMT R156, R159, 0x7772, RZ ;  /* 0x000077729f9c7816 */ /* 0x001fe200000000ff */
[----:B-1----:R-:W3:Y:S04]  /*381b0*/  LDL.LU.64 R152, [R1+0x10f0] ;  /* 0x0010f00001987983 */ /* 0x002ee80000300a00 */
[----:B------:R-:W4:Y:S04]  /*381c0*/  LDL.LU.64 R172, [R1+0x7e0] ;  /* 0x0007e00001ac7983 */ /* 0x000f280000300a00 */
[----:B------:R-:W4:Y:S04]  /*381d0*/  LDL.LU.64 R174, [R1+0x7d8] ;  /* 0x0007d80001ae7983 */ /* 0x000f280000300a00 */
[----:B------:R-:W4:Y:S04]  /*381e0*/  LDL.LU.64 R176, [R1+0x7d0] ;  /* 0x0007d00001b07983 */ /* 0x000f280000300a00 */
[----:B------:R0:W-:Y:S04]  /*381f0*/  @P4 STG.E.U8 desc[UR32][R178.64], R156 ;  /* 0x0000009cb2004986 */ /* 0x0001e8000c101120 */
[----:B0-----:R-:W2:Y:S01]  /*38200*/  LDL.LU.64 R156, [R1+0x820] ;  /* 0x00082000019c7983 */ /* 0x001ea20000300a00 */
[----:B------:R-:W-:-:S02]  /*38210*/  LOP3.LUT P4, RZ, R0, 0x4, RZ, 0xc0, !PT ;  /* 0x0000000400ff7812 */ /* 0x000fc4000788c0ff */
[----:B------:R-:W-:Y:S01]  /*38220*/  PRMT R159, R159, 0x7773, RZ ;  /* 0x000077739f9f7816 */ /* 0x000fe200000000ff */
[----:B------:R-:W4:Y:S10]  /*38230*/  LDL.LU.64 R178, [R1+0x7c8] ;  /* 0x0007c80001b27983 */ /* 0x000f340000300a00 */
[----:B--2---:R3:W-:Y:S01]  /*38240*/  @P4 STG.E.U8 desc[UR32][R156.64], R159 ;  /* 0x0000009f9c004986 */ /* 0x0047e2000c101120 */
[----:B------:R-:W-:-:S02]  /*38250*/  LOP3.LUT P4, RZ, R0, 0x2, RZ, 0xc0, !PT ;  /* 0x0000000200ff7812 */ /* 0x000fc4000788c0ff */
[----:B---3--:R-:W-:-:S11]  /*38260*/  PRMT R156, R152, 0x7770, RZ ;  /* 0x00007770989c7816 */ /* 0x008fd600000000ff */
[----:B------:R0:W-:Y:S04]  /*38270*/  @P4 STG.E.U8 desc[UR32][R154.64], R156 ;  /* 0x0000009c9a004986 */ /* 0x0001e8000c101120 */
[----:B0-----:R-:W2:Y:S01]  /*38280*/  LDL.LU.64 R154, [R1+0x10e8] ;  /* 0x0010e800019a7983 */ /* 0x001ea20000300a00 */
[----:B------:R-:W-:Y:S02]  /*38290*/  LOP3.LUT P4, RZ, R0, 0x1, RZ, 0xc0, !PT ;  /* 0x0000000100ff7812 */ /* 0x000fe4000788c0ff */
[----:B------:R-:W-:-:S11]  /*382a0*/  PRMT R0, R152, 0x7771, RZ ;  /* 0x0000777198007816 */ /* 0x000fd600000000ff */
[----:B------:R0:W-:Y:S01]  /*382b0*/  @P4 STG.E.U8 desc[UR32][R160.64], R0 ;  /* 0x00000000a0004986 */ /* 0x0001e2000c101120 */
[----:B------:R-:W-:Y:S02]  /*382c0*/  LOP3.LUT P4, RZ, R5, 0x80000000, RZ, 0xc0, !PT ;  /* 0x8000000005ff7812 */ /* 0x000fe4000788c0ff */
[----:B0-----:R-:W-:-:S11]  /*382d0*/  PRMT R0, R153, 0x7770, RZ ;  /* 0x0000777099007816 */ /* 0x001fd600000000ff */
[----:B------:R0:W-:Y:S01]  /*382e0*/  @P4 STG.E.U8 desc[UR32][R162.64], R0 ;  /* 0x00000000a2004986 */ /* 0x0001e2000c101120 */
[----:B------:R-:W-:Y:S02]  /*382f0*/  LOP3.LUT P4, RZ, R5, 0x40000000, RZ, 0xc0, !PT ;  /* 0x4000000005ff7812 */ /* 0x000fe4000788c0ff */
[----:B0-----:R-:W-:-:S11]  /*38300*/  PRMT R0, R153, 0x7771, RZ ;  /* 0x0000777199007816 */ /* 0x001fd600000000ff */
[----:B------:R2:W-:Y:S01]  /*38310*/  @P4 STG.E.U8 desc[UR32][R164.64], R0 ;  /* 0x00000000a4004986 */ /* 0x0005e2000c101120 */
[----:B------:R-:W-:Y:S02]  /*38320*/  LOP3.LUT P4, RZ, R5, 0x20000000, RZ, 0xc0, !PT ;  /* 0x2000000005ff7812 */ /* 0x000fe4000788c0ff */
[C---:B------:R-:W-:Y:S02]  /*38330*/  LOP3.LUT P5, RZ, R7.reuse, 0x2000, RZ, 0xc0, !PT ;  /* 0x0000200007ff7812 */ /* 0x040fe400078ac0ff */
[C---:B------:R-:W-:Y:S02]  /*38340*/  LOP3.LUT P6, RZ, R7.reuse, 0x4000, RZ, 0xc0, !PT ;  /* 0x0000400007ff7812 */ /* 0x040fe400078cc0ff */
[C---:B------:R-:W-:Y:S02]  /*38350*/  LOP3.LUT P0, RZ, R7.reuse, 0x8000, RZ, 0xc0, !PT ;  /* 0x0000800007ff7812 */ /* 0x040fe4000780c0ff */
[C---:B------:R-:W-:Y:S02]  /*38360*/  LOP3.LUT P1, RZ, R7.reuse, 0x10000, RZ, 0xc0, !PT ;  /* 0x0001000007ff7812 */ /* 0x040fe4000782c0ff */
[----:B------:R-:W-:-:S02]  /*38370*/  LOP3.LUT P2, RZ, R7, 0x20000, RZ, 0xc0, !PT ;  /* 0x0002000007ff7812 */ /* 0x000fc4000784c0ff */
[----:B------:R-:W-:Y:S02]  /*38380*/  LOP3.LUT P3, RZ, R7, 0x40000, RZ, 0xc0, !PT ;  /* 0x0004000007ff7812 */ /* 0x000fe4000786c0ff */
[----:B--2---:R-:W-:-:S05]  /*38390*/  PRMT R0, R154, 0x7770, RZ ;  /* 0x000077709a007816 */ /* 0x004fca00000000ff */
[----:B------:R0:W-:Y:S01]  /*383a0*/  @P4 STG.E.U8 desc[UR32][R166.64], R0 ;  /* 0x00000000a6004986 */ /* 0x0001e2000c101120 */
[----:B------:R-:W-:Y:S02]  /*383b0*/  LOP3.LUT P4, RZ, R5, 0x10000000, RZ, 0xc0, !PT ;  /* 0x1000000005ff7812 */ /* 0x000fe4000788c0ff */
[----:B0-----:R-:W-:-:S11]  /*383c0*/  PRMT R0, R154, 0x7771, RZ ;  /* 0x000077719a007816 */ /* 0x001fd600000000ff */
[----:B------:R0:W-:Y:S02]  /*383d0*/  @P4 STG.E.U8 desc[UR32][R168.64], R0 ;  /* 0x00000000a8004986 */ /* 0x0001e4000c101120 */
[----:B0-----:R-:W-:-:S05]  /*383e0*/  PRMT R0, R155, 0x7770, RZ ;  /* 0x000077709b007816 */ /* 0x001fca00000000ff */
[----:B------:R0:W-:Y:S02]  /*383f0*/  @P5 STG.E.U8 desc[UR32][R170.64], R0 ;  /* 0x00000000aa005986 */ /* 0x0001e4000c101120 */
[----:B0-----:R-:W-:-:S05]  /*38400*/  PRMT R0, R155, 0x7771, RZ ;  /* 0x000077719b007816 */ /* 0x001fca00000000ff */
[----:B----4-:R0:W-:Y:S02]  /*38410*/  @P6 STG.E.U8 desc[UR32][R172.64], R0 ;  /* 0x00000000ac006986 */ /* 0x0101e4000c101120 */
[C---:B0-----:R-:W-:Y:S02]  /*38420*/  PRMT R0, R152.reuse, 0x7772, RZ ;  /* 0x0000777298007816 */ /* 0x041fe400000000ff */
[----:B------:R-:W-:-:S03]  /*38430*/  PRMT R152, R152, 0x7773, RZ ;  /* 0x0000777398987816 */ /* 0x000fc600000000ff */
[----:B------:R0:W-:Y:S04]  /*38440*/  @P0 STG.E.U8 desc[UR32][R174.64], R0 ;  /* 0x00000000ae000986 */ /* 0x0001e8000c101120 */
[----:B------:R-:W-:Y:S01]  /*38450*/  @P1 STG.E.U8 desc[UR32][R176.64], R152 ;  /* 0x00000098b0001986 */ /* 0x000fe2000c101120 */
[C---:B0-----:R-:W-:Y:S02]  /*38460*/  PRMT R0, R153.reuse, 0x7772, RZ ;  /* 0x0000777299007816 */ /* 0x041fe400000000ff */
[----:B------:R-:W-:-:S03]  /*38470*/  PRMT R153, R153, 0x7773, RZ ;  /* 0x0000777399997816 */ /* 0x000fc600000000ff */
[----:B------:R-:W-:Y:S04]  /*38480*/  @P2 STG.E.U8 desc[UR32][R178.64], R0 ;  /* 0x00000000b2002986 */ /* 0x000fe8000c101120 */
[----:B------:R0:W-:Y:S04]  /*38490*/  @P3 STG.E.U8 desc[UR32][R8.64], R153 ;  /* 0x0000009908003986 */ /* 0x0001e8000c101120 */
[----:B0-----:R-:W2:Y:S04]  /*384a0*/  LDL.LU.64 R8, [R1+0x10e0] ;  /* 0x0010e00001087983 */ /* 0x001ea80000300a00 */
[----:B------:R-:W3:Y:S01]  /*384b0*/  LDL.LU.64 R172, [R1+0x7b8] ;  /* 0x0007b80001ac7983 */ /* 0x000ee20000300a00 */
[----:B------:R-:W-:-:S02]  /*384c0*/  LOP3.LUT P0, RZ, R7, 0x80000, RZ, 0xc0, !PT ;  /* 0x0008000007ff7812 */ /* 0x000fc4000780c0ff */
[C---:B------:R-:W-:Y:S01]  /*384d0*/  LOP3.LUT P1, RZ, R7.reuse, 0x100000, RZ, 0xc0, !PT ;  /* 0x0010000007ff7812 */ /* 0x040fe2000782c0ff */
[----:B------:R-:W4:Y:S01]  /*384e0*/  LDL.LU.64 R174, [R1+0x7a8] ;  /* 0x0007a80001ae7983 */ /* 0x000f220000300a00 */
[C---:B------:R-:W-:Y:S02]  /*384f0*/  PRMT R0, R154.reuse, 0x7772, RZ ;  /* 0x000077729a007816 */ /* 0x040fe400000000ff */
[----:B------:R-:W-:Y:S01]  /*38500*/  PRMT R154, R154, 0x7773, RZ ;  /* 0x000077739a9a7816 */ /* 0x000fe200000000ff */
[----:B------:R-:W2:Y:S04]  /*38510*/  LDL.LU.64 R176, [R1+0x7a0] ;  /* 0x0007a00001b07983 */ /* 0x000ea80000300a00 */
[----:B------:R-:W2:Y:S04]  /*38520*/  LDL.LU.64 R178, [R1+0x790] ;  /* 0x0007900001b27983 */ /* 0x000ea80000300a00 */
[----:B------:R-:W2:Y:S04]  /*38530*/  LDL.LU.64 R156, [R1+0x788] ;  /* 0x00078800019c7983 */ /* 0x000ea80000300a00 */
[----:B------:R-:W2:Y:S01]  /*38540*/  LDL.LU.64 R158, [R1+0x780] ;  /* 0x00078000019e7983 */ /* 0x000ea20000300a00 */
[----:B------:R-:W-:-:S02]  /*38550*/  LOP3.LUT P4, RZ, R7, 0x80000000, RZ, 0xc0, !PT ;  /* 0x8000000007ff7812 */ /* 0x000fc4000788c0ff */
        /* <DEDUP_REMOVED lines=9> */
[----:B---3--:R-:W-:Y:S04]  /*385f0*/  @P0 STG.E.U8 desc[UR32][R172.64], R0 ;  /* 0x00000000ac000986 */ /* 0x008fe8000c101120 */
[----:B------:R0:W-:Y:S04]  /*38600*/  @P1 STG.E.U8 desc[UR32][R148.64], R154 ;  /* 0x0000009a94001986 */ /* 0x0001e8000c101120 */
[----:B0-----:R-:W3:Y:S01]  /*38610*/  LDL.LU.64 R148, [R1+0x10d8] ;  /* 0x0010d80001947983 */ /* 0x001ee20000300a00 */
[----:B------:R-:W-:-:S02]  /*38620*/  LOP3.LUT R5, R5, 0xff7fffff, RZ, 0xc0, !PT ;  /* 0xff7fffff05057812 */ /* 0x000fc400078ec0ff */
[----:B------:R-:W-:Y:S01]  /*38630*/  LOP3.LUT P2, RZ, R7, 0x200000, RZ, 0xc0, !PT ;  /* 0x0020000007ff7812 */ /* 0x000fe2000784c0ff */
[----:B------:R-:W3:Y:S01]  /*38640*/  LDL.LU.64 R160, [R1+0x778] ;  /* 0x0007780001a07983 */ /* 0x000ee20000300a00 */
[----:B------:R-:W-:Y:S02]  /*38650*/  @P4 LOP3.LUT R5, R5, 0x800000, RZ, 0xfc, !PT ;  /* 0x0080000005054812 */ /* 0x000fe400078efcff */
[----:B------:R-:W-:Y:S01]  /*38660*/  LOP3.LUT P4, RZ, R7, 0x8000000, RZ, 0xc0, !PT ;  /* 0x0800000007ff7812 */ /* 0x000fe2000788c0ff */
[----:B------:R-:W3:Y:S01]  /*38670*/  LDL.LU.64 R162, [R1+0x770] ;  /* 0x0007700001a27983 */ /* 0x000ee20000300a00 */
[----:B------:R-:W-:Y:S02]  /*38680*/  LOP3.LUT R5, R5, 0xfeffffff, RZ, 0xc0, !PT ;  /* 0xfeffffff05057812 */ /* 0x000fe400078ec0ff */
[----:B------:R-:W-:Y:S01]  /*38690*/  LOP3.LUT P3, RZ, R7, 0x400000, RZ, 0xc0, !PT ;  /* 0x0040000007ff7812 */ /* 0x000fe2000786c0ff */
[----:B------:R-:W3:Y:S01]  /*386a0*/  LDL.LU.64 R164, [R1+0x768] ;  /* 0x0007680001a47983 */ /* 0x000ee20000300a00 */
[----:B------:R-:W-:-:S07]  /*386b0*/  PRMT R0, R155, 0x7772, RZ ;  /* 0x000077729b007816 */ /* 0x000fce00000000ff */
[----:B------:R-:W-:Y:S01]  /*386c0*/  @P4 LOP3.LUT R5, R5, 0x1000000, RZ, 0xfc, !PT ;  /* 0x0100000005054812 */ /* 0x000fe200078efcff */
[----:B------:R-:W3:Y:S01]  /*386d0*/  LDL.LU.64 R166, [R1+0x760] ;  /* 0x0007600001a67983 */ /* 0x000ee20000300a00 */
[----:B------:R-:W-:Y:S02]  /*386e0*/  LOP3.LUT P4, RZ, R7, 0x4000000, RZ, 0xc0, !PT ;  /* 0x0400000007ff7812 */ /* 0x000fe4000788c0ff */
[----:B------:R-:W-:Y:S01]  /*386f0*/  LOP3.LUT R5, R5, 0xfdffffff, RZ, 0xc0, !PT ;  /* 0xfdffffff05057812 */ /* 0x000fe200078ec0ff */
[----:B----4-:R3:W-:Y:S01]  /*38700*/  @P2 STG.E.U8 desc[UR32][R174.64], R0 ;  /* 0x00000000ae002986 */ /* 0x0107e2000c101120 */
[----:B------:R-:W-:-:S03]  /*38710*/  PRMT R155, R155, 0x7773, RZ ;  /* 0x000077739b9b7816 */ /* 0x000fc600000000ff */
[----:B------:R-:W4:Y:S06]  /*38720*/  LDL.LU.64 R168, [R1+0x758] ;  /* 0x0007580001a87983 */ /* 0x000f2c0000300a00 */
[----:B------:R-:W-:Y:S01]  /*38730*/  @P4 LOP3.LUT R5, R5, 0x2000000, RZ, 0xfc, !PT ;  /* 0x0200000005054812 */ /* 0x000fe200078efcff */
[----:B--2---:R-:W-:Y:S01]  /*38740*/  @P3 STG.E.U8 desc[UR32][R176.64], R155 ;  /* 0x0000009bb0003986 */ /* 0x004fe2000c101120 */
[----:B------:R-:W-:Y:S02]  /*38750*/  LOP3.LUT P4, RZ, R7, 0x2000000, RZ, 0xc0, !PT ;  /* 0x0200000007ff7812 */ /* 0x000fe4000788c0ff */
[----:B------:R-:W-:Y:S01]  /*38760*/  LOP3.LUT R5, R5, 0xfbffffff, RZ, 0xc0, !PT ;  /* 0xfbffffff05057812 */ /* 0x000fe200078ec0ff */
[----:B------:R-:W2:Y:S10]  /*38770*/  LDL.LU.64 R170, [R1+0x750] ;  /* 0x0007500001aa7983 */ /* 0x000eb40000300a00 */
[----:B------:R-:W-:-:S02]  /*38780*/  @P4 LOP3.LUT R5, R5, 0x4000000, RZ, 0xfc, !PT ;  /* 0x0400000005054812 */ /* 0x000fc400078efcff */
[----:B------:R-:W-:Y:S02]  /*38790*/  LOP3.LUT P4, RZ, R7, 0x1000000, RZ, 0xc0, !PT ;  /* 0x0100000007ff7812 */ /* 0x000fe4000788c0ff */
[----:B------:R-:W-:-:S11]  /*387a0*/  LOP3.LUT R5, R5, 0xf7ffffff, RZ, 0xc0, !PT ;  /* 0xf7ffffff05057812 */ /* 0x000fd600078ec0ff */
[----:B------:R-:W-:Y:S02]  /*387b0*/  @P4 LOP3.LUT R5, R5, 0x8000000, RZ, 0xfc, !PT ;  /* 0x0800000005054812 */ /* 0x000fe400078efcff */
[----:B------:R-:W-:Y:S02]  /*387c0*/  LOP3.LUT P4, RZ, R7, 0x800000, RZ, 0xc0, !PT ;  /* 0x0080000007ff7812 */ /* 0x000fe4000788c0ff */
[----:B---3--:R-:W-:-:S11]  /*387d0*/  PRMT R0, R148, 0x7770, RZ ;  /* 0x0000777094007816 */ /* 0x008fd600000000ff */
[----:B------:R0:W-:Y:S04]  /*387e0*/  @P4 STG.E.U8 desc[UR32][R150.64], R0 ;  /* 0x0000000096004986 */ /* 0x0001e8000c101120 */
[----:B0-----:R-:W3:Y:S01]  /*387f0*/  LDL.LU.64 R150, [R1+0x10d0] ;  /* 0x0010d00001967983 */ /* 0x001ee20000300a00 */
[----:B------:R-:W-:-:S03]  /*38800*/  LOP3.LUT P4, RZ, R5, 0x8000000, RZ, 0xc0, !PT ;  /* 0x0800000005ff7812 */ /* 0x000fc6000788c0ff */
[----:B------:R-:W2:Y:S01]  /*38810*/  LDL.LU.64 R172, [R1+0x748] ;  /* 0x0007480001ac7983 */ /* 0x000ea20000300a00 */
[----:B------:R-:W-:-:S03]  /*38820*/  PRMT R0, R148, 0x7771, RZ ;  /* 0x0000777194007816 */ /* 0x000fc600000000ff */
[----:B------:R-:W2:Y:S04]  /*38830*/  LDL.LU.64 R174, [R1+0x740] ;  /* 0x0007400001ae7983 */ /* 0x000ea80000300a00 */
[----:B------:R-:W2:Y:S04]  /*38840*/  LDL.LU.64 R176, [R1+0x738] ;  /* 0x0007380001b07983 */ /* 0x000ea80000300a00 */
[----:B------:R0:W-:Y:S04]  /*38850*/  @P4 STG.E.U8 desc[UR32][R178.64], R0 ;  /* 0x00000000b2004986 */ /* 0x0001e8000c101120 */
[----:B0-----:R-:W2:Y:S01]  /*38860*/  LDL.LU.64 R178, [R1+0x730] ;  /* 0x0007300001b27983 */ /* 0x001ea20000300a00 */
[----:B------:R-:W-:-:S02]  /*38870*/  LOP3.LUT P4, RZ, R5, 0x4000000, RZ, 0xc0, !PT ;  /* 0x0400000005ff7812 */ /* 0x000fc4000788c0ff */
[----:B------:R-:W-:-:S11]  /*38880*/  PRMT R0, R149, 0x7770, RZ ;  /* 0x0000777095007816 */ /* 0x000fd600000000ff */
        /* <DEDUP_REMOVED lines=11> */
[----:B---3--:R-:W-:-:S05]  /*38940*/  PRMT R0, R150, 0x7770, RZ ;  /* 0x0000777096007816 */ /* 0x008fca00000000ff */
        /* <DEDUP_REMOVED lines=11> */
[C---:B0-----:R-:W-:Y:S02]  /*38a00*/  PRMT R0, R148.reuse, 0x7772, RZ ;  /* 0x0000777294007816 */ /* 0x041fe400000000ff */
[----:B------:R-:W-:-:S09]  /*38a10*/  PRMT R148, R148, 0x7773, RZ ;  /* 0x0000777394947816 */ /* 0x000fd200000000ff */
[----:B----4-:R0:W-:Y:S04]  /*38a20*/  @P4 STG.E.U8 desc[UR32][R168.64], R0 ;  /* 0x00000000a8004986 */ /* 0x0101e8000c101120 */
[----:B--2---:R-:W-:Y:S01]  /*38a30*/  @P5 STG.E.U8 desc[UR32][R170.64], R148 ;  /* 0x00000094aa005986 */ /* 0x004fe2000c101120 */
        /* <DEDUP_REMOVED lines=8> */
[----:B0-----:R-:W-:-:S05]  /*38ac0*/  PRMT R0, R151, 0x7772, RZ ;  /* 0x0000777297007816 */ /* 0x001fca00000000ff */
[----:B------:R0:W-:Y:S04]  /*38ad0*/  @P3 STG.E.U8 desc[UR32][R144.64], R0 ;  /* 0x0000000090003986 */ /* 0x0001e8000c101120 */
[----:B0-----:R-:W2:Y:S04]  /*38ae0*/  LDL.LU.64 R144, [R1+0x10c8] ;  /* 0x0010c80001907983 */ /* 0x001ea80000300a00 */
[----:B------:R-:W3:Y:S04]  /*38af0*/  LDL.LU.64 R170, [R1+0x720] ;  /* 0x0007200001aa7983 */ /* 0x000ee80000300a00 */
[----:B------:R-:W4:Y:S01]  /*38b00*/  LDL.LU.64 R172, [R1+0x718] ;  /* 0x0007180001ac7983 */ /* 0x000f220000300a00 */
[----:B------:R-:W-:-:S02]  /*38b10*/  LOP3.LUT P0, RZ, R8, 0x40, RZ, 0xc0, !PT ;  /* 0x0000004008ff7812 */ /* 0x000fc4000780c0ff */
[C---:B------:R-:W-:Y:S01]  /*38b20*/  LOP3.LUT P1, RZ, R8.reuse, 0x80, RZ, 0xc0, !PT ;  /* 0x0000008008ff7812 */ /* 0x040fe2000782c0ff */
[----:B------:R-:W4:Y:S01]  /*38b30*/  LDL.LU.64 R174, [R1+0x708] ;  /* 0x0007080001ae7983 */ /* 0x000f220000300a00 */
[C---:B------:R-:W-:Y:S02]  /*38b40*/  LOP3.LUT P2, RZ, R8.reuse, 0x100, RZ, 0xc0, !PT ;  /* 0x0000010008ff7812 */ /* 0x040fe4000784c0ff */
[----:B------:R-:W-:Y:S01]  /*38b50*/  PRMT R151, R151, 0x7773, RZ ;  /* 0x0000777397977816 */ /* 0x000fe200000000ff */
[----:B------:R-:W4:Y:S04]  /*38b60*/  LDL.LU.64 R176, [R1+0x700] ;  /* 0x0007000001b07983 */ /* 0x000f280000300a00 */
        /* <DEDUP_REMOVED lines=14> */
[C---:B--2---:R-:W-:Y:S01]  /*38c50*/  PRMT R0, R144.reuse, 0x7770, RZ ;  /* 0x0000777090007816 */ /* 0x044fe200000000ff */
[----:B---3--:R-:W-:Y:S04]  /*38c60*/  @P0 STG.E.U8 desc[UR32][R170.64], R151 ;  /* 0x00000097aa000986 */ /* 0x008fe8000c101120 */
[----:B----4-:R0:W-:Y:S02]  /*38c70*/  @P1 STG.E.U8 desc[UR32][R172.64], R0 ;  /* 0x00000000ac001986 */ /* 0x0101e4000c101120 */
[----:B0-----:R-:W-:-:S05]  /*38c80*/  PRMT R0, R144, 0x7771, RZ ;  /* 0x0000777190007816 */ /* 0x001fca00000000ff */
[----:B------:R0:W-:Y:S04]  /*38c90*/  @P2 STG.E.U8 desc[UR32][R146.64], R0 ;  /* 0x0000000092002986 */ /* 0x0001e8000c101120 */
[----:B0-----:R-:W2:Y:S01]  /*38ca0*/  LDL.LU.64 R146, [R1+0x10c0] ;  /* 0x0010c00001927983 */ /* 0x001ea20000300a00 */
[----:B------:R-:W-:Y:S02]  /*38cb0*/  @P4 LOP3.LUT R5, R5, 0x4000, RZ, 0xfc, !PT ;  /* 0x0000400005054812 */ /* 0x000fe400078efcff */
[C---:B------:R-:W-:Y:S01]  /*38cc0*/  LOP3.LUT P4, RZ, R8.reuse, 0x8000, RZ, 0xc0, !PT ;  /* 0x0000800008ff7812 */ /* 0x040fe2000788c0ff */
[----:B------:R-:W3:Y:S01]  /*38cd0*/  LDL.LU.64 R168, [R1+0x6c0] ;  /* 0x0006c00001a87983 */ /* 0x000ee20000300a00 */
[----:B------:R-:W-:Y:S02]  /*38ce0*/  LOP3.LUT R5, R5, 0xffff7fff, RZ, 0xc0, !PT ;  /* 0xffff7fff05057812 */ /* 0x000fe400078ec0ff */
[----:B------:R-:W-:Y:S01]  /*38cf0*/  LOP3.LUT P3, RZ, R8, 0x200, RZ, 0xc0, !PT ;  /* 0x0000020008ff7812 */ /* 0x000fe2000786c0ff */
[----:B------:R-:W4:Y:S01]  /*38d00*/  LDL.LU.64 R170, [R1+0x6b8] ;  /* 0x0006b80001aa7983 */ /* 0x000f220000300a00 */
[----:B------:R-:W-:-:S03]  /*38d10*/  PRMT R0, R145, 0x7770, RZ ;  /* 0x0000777091007816 */ /* 0x000fc600000000ff */
[----:B------:R-:W4:Y:S04]  /*38d20*/  LDL.LU.64 R172, [R1+0x6b0] ;  /* 0x0006b00001ac7983 */ /* 0x000f280000300a00 */
        /* <DEDUP_REMOVED lines=12> */
[----:B------:R0:W-:Y:S10]  /*38df0*/  @P3 STG.E.U8 desc[UR32][R174.64], R0 ;  /* 0x00000000ae003986 */ /* 0x0001f4000c101120 */
[----:B------:R-:W-:-:S02]  /*38e00*/  @P4 LOP3.LUT R5, R5, 0x80000, RZ, 0xfc, !PT ;  /* 0x0008000005054812 */ /* 0x000fc400078efcff */
[----:B------:R-:W-:Y:S01]  /*38e10*/  LOP3.LUT P4, RZ, R8, 0x400, RZ, 0xc0, !PT ;  /* 0x0000040008ff7812 */ /* 0x000fe2000788c0ff */
[----:B0-----:R-:W4:Y:S01]  /*38e20*/  LDL.LU.64 R174, [R1+0x6a8] ;  /* 0x0006a80001ae7983 */ /* 0x001f220000300a00 */
[----:B------:R-:W-:-:S11]  /*38e30*/  PRMT R0, R145, 0x7771, RZ ;  /* 0x0000777191007816 */ /* 0x000fd600000000ff */
[----:B------:R0:W-:Y:S01]  /*38e40*/  @P4 STG.E.U8 desc[UR32][R176.64], R0 ;  /* 0x00000000b0004986 */ /* 0x0001e2000c101120 */
[----:B------:R-:W-:-:S03]  /*38e50*/  LOP3.LUT P4, RZ, R5, 0x80000, RZ, 0xc0, !PT ;  /* 0x0008000005ff7812 */ /* 0x000fc6000788c0ff */
[----:B0-----:R-:W4:Y:S01]  /*38e60*/  LDL.LU.64 R176, [R1+0x6a0] ;  /* 0x0006a00001b07983 */ /* 0x001f220000300a00 */
[----:B--2---:R-:W-:-:S09]  /*38e70*/  PRMT R0, R146, 0x7770, RZ ;  /* 0x0000777092007816 */ /* 0x004fd200000000ff */
[----:B------:R0:W-:Y:S01]  /*38e80*/  @P4 STG.E.U8 desc[UR32][R178.64], R0 ;  /* 0x00000000b2004986 */ /* 0x0001e2000c101120 */
[C---:B------:R-:W-:Y:S02]  /*38e90*/  LOP3.LUT P4, RZ, R5.reuse, 0x40000, RZ, 0xc0, !PT ;  /* 0x0004000005ff7812 */ /* 0x040fe4000788c0ff */
[----:B0-----:R-:W-:Y:S01]  /*38ea0*/  PRMT R0, R146, 0x7771, RZ ;  /* 0x0000777192007816 */ /* 0x001fe200000000ff */
[----:B------:R-:W2:Y:S10]  /*38eb0*/  LDL.LU.64 R178, [R1+0x698] ;  /* 0x0006980001b27983 */ /* 0x000eb40000300a00 */
[----:B------:R0:W-:Y:S01]  /*38ec0*/  @P4 STG.E.U8 desc[UR32][R158.64], R0 ;  /* 0x000000009e004986 */ /* 0x0001e2000c101120 */
[----:B------:R-:W-:-:S02]  /*38ed0*/  LOP3.LUT P4, RZ, R5, 0x20000, RZ, 0xc0, !PT ;  /* 0x0002000005ff7812 */ /* 0x000fc4000788c0ff */
        /* <DEDUP_REMOVED lines=9> */
[----:B------:R-:W-:-:S11]  /*38f70*/  PRMT R144, R144, 0x7773, RZ ;  /* 0x0000777390907816 */ /* 0x000fd600000000ff */
[----:B------:R-:W-:Y:S01]  /*38f80*/  @P4 STG.E.U8 desc[UR32][R166.64], R144 ;  /* 0x00000090a6004986 */ /* 0x000fe2000c101120 */
[----:B------:R-:W-:Y:S02]  /*38f90*/  LOP3.LUT P4, RZ, R5, 0x2000, RZ, 0xc0, !PT ;  /* 0x0000200005ff7812 */ /* 0x000fe4000788c0ff */
[----:B0-----:R-:W-:-:S11]  /*38fa0*/  PRMT R0, R145, 0x7772, RZ ;  /* 0x0000777291007816 */ /* 0x001fd600000000ff */
[----:B------:R0:W-:Y:S04]  /*38fb0*/  @P4 STG.E.U8 desc[UR32][R140.64], R0 ;  /* 0x000000008c004986 */ /* 0x0001e8000c101120 */
[----:B0-----:R-:W2:Y:S01]  /*38fc0*/  LDL.LU.64 R140, [R1+0x10b8] ;  /* 0x0010b800018c7983 */ /* 0x001ea20000300a00 */
[----:B------:R-:W-:Y:S02]  /*38fd0*/  LOP3.LUT P4, RZ, R5, 0x1000, RZ, 0xc0, !PT ;  /* 0x0000100005ff7812 */ /* 0x000fe4000788c0ff */
[C---:B------:R-:W-:Y:S02]  /*38fe0*/  LOP3.LUT P5, RZ, R8.reuse, 0x80000, RZ, 0xc0, !PT ;  /* 0x0008000008ff7812 */ /* 0x040fe400078ac0ff */
[C---:B------:R-:W-:Y:S02]  /*38ff0*/  LOP3.LUT P6, RZ, R8.reuse, 0x100000, RZ, 0xc0, !PT ;  /* 0x0010000008ff7812 */ /* 0x040fe400078cc0ff */
[----:B------:R-:W-:-:S02]  /*39000*/  LOP3.LUT P0, RZ, R8, 0x200000, RZ, 0xc0, !PT ;  /* 0x0020000008ff7812 */ /* 0x000fc4000780c0ff */
[----:B------:R-:W-:Y:S02]  /*39010*/  PRMT R145, R145, 0x7773, RZ ;  /* 0x0000777391917816 */ /* 0x000fe400000000ff */
[----:B------:R-:W-:Y:S02]  /*39020*/  PRMT R0, R146, 0x7772, RZ ;  /* 0x0000777292007816 */ /* 0x000fe400000000ff */
[C---:B------:R-:W-:Y:S01]  /*39030*/  LOP3.LUT P1, RZ, R8.reuse, 0x400000, RZ, 0xc0, !PT ;  /* 0x0040000008ff7812 */ /* 0x040fe2000782c0ff */
[----:B---3--:R-:W-:Y:S01]  /*39040*/  @P4 STG.E.U8 desc[UR32][R168.64], R145 ;  /* 0x00000091a8004986 */ /* 0x008fe2000c101120 */
[----:B------:R-:W-:Y:S02]  /*39050*/  LOP3.LUT P2, RZ, R8, 0x800000, RZ, 0xc0, !PT ;  /* 0x0080000008ff7812 */ /* 0x000fe4000784c0ff */
[----:B------:R-:W-:Y:S01]  /*39060*/  PRMT R146, R146, 0x7773, RZ ;  /* 0x0000777392927816 */ /* 0x000fe200000000ff */
[----:B----4-:R0:W-:Y:S01]  /*39070*/  @P5 STG.E.U8 desc[UR32][R170.64], R0 ;  /* 0x00000000aa005986 */ /* 0x0101e2000c101120 */
[----:B------:R-:W-:-:S03]  /*39080*/  LOP3.LUT P3, RZ, R8, 0x1000000, RZ, 0xc0, !PT ;  /* 0x0100000008ff7812 */ /* 0x000fc6000786c0ff */
[----:B------:R-:W-:Y:S01]  /*39090*/  @P6 STG.E.U8 desc[UR32][R172.64], R146 ;  /* 0x00000092ac006986 */ /* 0x000fe2000c101120 */
[C---:B0-----:R-:W-:Y:S02]  /*390a0*/  PRMT R0, R147.reuse, 0x7772, RZ ;  /* 0x0000777293007816 */ /* 0x041fe400000000ff */
[----:B------:R-:W-:-:S03]  /*390b0*/  PRMT R147, R147, 0x7773, RZ ;  /* 0x0000777393937816 */ /* 0x000fc600000000ff */
[----:B------:R2:W-:Y:S04]  /*390c0*/  @P0 STG.E.U8 desc[UR32][R174.64], R0 ;  /* 0x00000000ae000986 */ /* 0x0005e8000c101120 */
[----:B------:R-:W-:Y:S01]  /*390d0*/  @P1 STG.E.U8 desc[UR32][R176.64], R147 ;  /* 0x00000093b0001986 */ /* 0x000fe2000c101120 */
[----:B--2---:R-:W-:-:S05]  /*390e0*/  PRMT R0, R140, 0x7770, RZ ;  /* 0x000077708c007816 */ /* 0x004fca00000000ff */
[----:B------:R0:W-:Y:S02]  /*390f0*/  @P2 STG.E.U8 desc[UR32][R178.64], R0 ;  /* 0x00000000b2002986 */ /* 0x0001e4000c101120 */
[----:B0-----:R-:W-:-:S05]  /*39100*/  PRMT R0, R140, 0x7771, RZ ;  /* 0x000077718c007816 */ /* 0x001fca00000000ff */
[----:B------:R0:W-:Y:S04]  /*39110*/  @P3 STG.E.U8 desc[UR32][R142.64], R0 ;  /* 0x000000008e003986 */ /* 0x0001e8000c101120 */
[----:B0-----:R-:W2:Y:S04]  /*39120*/  LDL.LU.64 R142, [R1+0x10b0] ;  /* 0x0010b000018e7983 */ /* 0x001ea80000300a00 */
[----:B------:R-:W3:Y:S04]  /*39130*/  LDL.LU.64 R166, [R1+0x688] ;  /* 0x0006880001a67983 */ /* 0x000ee80000300a00 */
[----:B------:R-:W4:Y:S04]  /*39140*/  LDL.LU.64 R168, [R1+0x680] ;  /* 0x0006800001a87983 */ /* 0x000f280000300a00 */
[----:B------:R-:W2:Y:S04]  /*39150*/  LDL.LU.64 R170, [R1+0x678] ;  /* 0x0006780001aa7983 */ /* 0x000ea80000300a00 */
[----:B------:R-:W2:Y:S04]  /*39160*/  LDL.LU.64 R172, [R1+0x670] ;  /* 0x0006700001ac7983 */ /* 0x000ea80000300a00 */
[----:B------:R-:W2:Y:S04]  /*39170*/  LDL.LU.64 R174, [R1+0x668] ;  /* 0x0006680001ae7983 */ /* 0x000ea80000300a00 */
[----:B------:R-:W2:Y:S04]  /*39180*/  LDL.LU.64 R176, [R1+0x660] ;  /* 0x0006600001b07983 */ /* 0x000ea80000300a00 */
[----:B------:R-:W2:Y:S04]  /*39190*/  LDL.LU.64 R178, [R1+0x658] ;  /* 0x0006580001b27983 */ /* 0x000ea80000300a00 */
[----:B------:R-:W2:Y:S04]  /*391a0*/  LDL.LU.64 R160, [R1+0x650] ;  /* 0x0006500001a07983 */ /* 0x000ea80000300a00 */
[----:B------:R-:W2:Y:S01]  /*391b0*/  LDL.LU.64 R162, [R1+0x648] ;  /* 0x0006480001a27983 */ /* 0x000ea20000300a00 */
[----:B------:R-:W-:-:S03]  /*391c0*/  LOP3.LUT P0, RZ, R8, 0x2000000, RZ, 0xc0, !PT ;  /* 0x0200000008ff7812 */ /* 0x000fc6000780c0ff */
[----:B------:R-:W2:Y:S01]  /*391d0*/  LDL.LU.64 R164, [R1+0x638] ;  /* 0x0006380001a47983 */ /* 0x000ea20000300a00 */
[----:B------:R-:W-:Y:S02]  /*391e0*/  PRMT R0, R141, 0x7770, RZ ;  /* 0x000077708d007816 */ /* 0x000fe400000000ff */
        /* <DEDUP_REMOVED lines=18> */
[C---:B------:R-:W-:Y:S01]  /*39310*/  LOP3.LUT P4, RZ, R8.reuse, 0x80000000, RZ, 0xc0, !PT ;  /* 0x8000000008ff7812 */ /* 0x040fe2000788c0ff */
[----:B---3--:R0:W-:Y:S04]  /*39320*/  @P0 STG.E.U8 desc[UR32][R166.64], R0 ;  /* 0x00000000a6000986 */ /* 0x0081e8000c101120 */
[----:B0-----:R-:W3:Y:S01]  /*39330*/  LDL.LU.64 R166, [R1+0x630] ;  /* 0x0006300001a67983 */ /* 0x001ee20000300a00 */
[----:B------:R-:W-:Y:S02]  /*39340*/  LOP3.LUT R5, R5, 0xfffffbff, RZ, 0xc0, !PT ;  /* 0xfffffbff05057812 */ /* 0x000fe400078ec0ff */
[----:B------:R-:W-:-:S05]  /*39350*/  LOP3.LUT P1, RZ, R8, 0x4000000, RZ, 0xc0, !PT ;  /* 0x0400000008ff7812 */ /* 0x000fca000782c0ff */
[----:B------:R-:W-:Y:S02]  /*39360*/  @P4 LOP3.LUT R5, R5, 0x400, RZ, 0xfc, !PT ;  /* 0x0000040005054812 */ /* 0x000fe400078efcff */
[C---:B------:R-:W-:Y:S02]  /*39370*/  LOP3.LUT P4, RZ, R8.reuse, 0x40000000, RZ, 0xc0, !PT ;  /* 0x4000000008ff7812 */ /* 0x040fe4000788c0ff */
[C---:B------:R-:W-:Y:S02]  /*39380*/  LOP3.LUT P2, RZ, R8.reuse, 0x8000000, RZ, 0xc0, !PT ;  /* 0x0800000008ff7812 */ /* 0x040fe4000784c0ff */
[----:B------:R-:W-:Y:S02]  /*39390*/  PRMT R0, R141, 0x7771, RZ ;  /* 0x000077718d007816 */ /* 0x000fe400000000ff */
[----:B------:R-:W-:Y:S02]  /*393a0*/  LOP3.LUT P3, RZ, R8, 0x10000000, RZ, 0xc0, !PT ;  /* 0x1000000008ff7812 */ /* 0x000fe4000786c0ff */
[----:B------:R-:W-:Y:S01]  /*393b0*/  LOP3.LUT R5, R5, 0xfffff7ff, RZ, 0xc0, !PT ;  /* 0xfffff7ff05057812 */ /* 0x000fe200078ec0ff */
[----:B----4-:R2:W-:Y:S04]  /*393c0*/  @P1 STG.E.U8 desc[UR32][R168.64], R0 ;  /* 0x00000000a8001986 */ /* 0x0105e8000c101120 */
[----:B------:R-:W-:-:S02]  /*393d0*/  @P4 LOP3.LUT R5, R5, 0x800, RZ, 0xfc, !PT ;  /* 0x0000080005054812 */ /* 0x000fc400078efcff */
[----:B------:R-:W-:Y:S02]  /*393e0*/  LOP3.LUT P4, RZ, R8, 0x20000000, RZ, 0xc0, !PT ;  /* 0x2000000008ff7812 */ /* 0x000fe4000788c0ff */
[C---:B--2---:R-:W-:Y:S01]  /*393f0*/  PRMT R0, R142.reuse, 0x7770, RZ ;  /* 0x000077708e007816 */ /* 0x044fe200000000ff */
[----:B------:R-:W2:Y:S04]  /*39400*/  LDL.LU.64 R168, [R1+0x620] ;  /* 0x0006200001a87983 */ /* 0x000ea80000300a00 */
[----:B------:R0:W-:Y:S02]  /*39410*/  @P2 STG.E.U8 desc[UR32][R170.64], R0 ;  /* 0x00000000aa002986 */ /* 0x0001e4000c101120 */
[----:B0-----:R-:W-:Y:S02]  /*39420*/  PRMT R0, R142, 0x7771, RZ ;  /* 0x000077718e007816 */ /* 0x001fe400000000ff */
[----:B------:R-:W4:Y:S04]  /*39430*/  LDL.LU.64 R170, [R1+0x618] ;  /* 0x0006180001aa7983 */ /* 0x000f280000300a00 */
[----:B------:R0:W-:Y:S02]  /*39440*/  @P3 STG.E.U8 desc[UR32][R172.64], R0 ;  /* 0x00000000ac003986 */ /* 0x0001e4000c101120 */
[----:B0-----:R-:W-:-:S02]  /*39450*/  PRMT R0, R143, 0x7770, RZ ;  /* 0x000077708f007816 */ /* 0x001fc400000000ff */
[----:B------:R-:W4:Y:S04]  /*39460*/  LDL.LU.64 R172, [R1+0x610] ;  /* 0x0006100001ac7983 */ /* 0x000f280000300a00 */
[----:B------:R0:W-:Y:S01]  /*39470*/  @P4 STG.E.U8 desc[UR32][R174.64], R0 ;  /* 0x00000000ae004986 */ /* 0x0001e2000c101120 */
[----:B------:R-:W-:Y:S02]  /*39480*/  LOP3.LUT P4, RZ, R5, 0x800, RZ, 0xc0, !PT ;  /* 0x0000080005ff7812 */ /* 0x000fe4000788c0ff */
[----:B0-----:R-:W-:Y:S01]  /*39490*/  PRMT R0, R143, 0x7771, RZ ;  /* 0x000077718f007816 */ /* 0x001fe200000000ff */
[----:B------:R-:W4:Y:S10]  /*394a0*/  LDL.LU.64 R174, [R1+0x608] ;  /* 0x0006080001ae7983 */ /* 0x000f340000300a00 */
[----:B------:R0:W-:Y:S01]  /*394b0*/  @P4 STG.E.U8 desc[UR32][R176.64], R0 ;  /* 0x00000000b0004986 */ /* 0x0001e2000c101120 */
[----:B------:R-:W-:-:S02]  /*394c0*/  LOP3.LUT P4, RZ, R5, 0x400, RZ, 0xc0, !PT ;  /* 0x0000040005ff7812 */ /* 0x000fc4000788c0ff */
[----:B0-----:R-:W-:Y:S01]  /*394d0*/  PRMT R0, R140, 0x7772, RZ ;  /* 0x000077728c007816 */ /* 0x001fe200000000ff */
[----:B------:R-:W4:Y:S10]  /*394e0*/  LDL.LU.64 R176, [R1+0x600] ;  /* 0x0006000001b07983 */ /* 0x000f340000300a00 */
[----:B------:R0:W-:Y:S01]  /*394f0*/  @P4 STG.E.U8 desc[UR32][R178.64], R0 ;  /* 0x00000000b2004986 */ /* 0x0001e2000c101120 */
[----:B------:R-:W-:-:S02]  /*39500*/  LOP3.LUT P4, RZ, R5, 0x200, RZ, 0xc0, !PT ;  /* 0x0000020005ff7812 */ /* 0x000fc4000788c0ff */
[----:B------:R-:W-:Y:S02]  /*39510*/  PRMT R140, R140, 0x7773, RZ ;  /* 0x000077738c8c7816 */ /* 0x000fe400000000ff */
[----:B0-----:R-:W-:Y:S01]  /*39520*/  PRMT R0, R141, 0x7772, RZ ;  /* 0x000077728d007816 */ /* 0x001fe200000000ff */
[----:B------:R-:W4:Y:S08]  /*39530*/  LDL.LU.64 R178, [R1+0x5f8] ;  /* 0x0005f80001b27983 */ /* 0x000f300000300a00 */
[----:B------:R-:W-:Y:S01]  /*39540*/  @P4 STG.E.U8 desc[UR32][R160.64], R140 ;  /* 0x0000008ca0004986 */ /* 0x000fe2000c101120 */
[----:B------:R-:W-:-:S02]  /*39550*/  LOP3.LUT P4, RZ, R5, 0x100, RZ, 0xc0, !PT ;  /* 0x0000010005ff7812 */ /* 0x000fc4000788c0ff */
[----:B------:R-:W-:-:S11]  /*39560*/  PRMT R141, R141, 0x7773, RZ ;  /* 0x000077738d8d7816 */ /* 0x000fd600000000ff */
[----:B------:R0:W-:Y:S01]  /*39570*/  @P4 STG.E.U8 desc[UR32][R162.64], R0 ;  /* 0x00000000a2004986 */ /* 0x0001e2000c101120 */
[----:B------:R-:W-:-:S13]  /*39580*/  LOP3.LUT P4, RZ, R5, 0x80, RZ, 0xc0, !PT ;  /* 0x0000008005ff7812 */ /* 0x000fda000788c0ff */
[----:B------:R1:W-:Y:S01]  /*39590*/  @P4 STG.E.U8 desc[UR32][R136.64], R141 ;  /* 0x0000008d88004986 */ /* 0x0003e2000c101120 */
[C---:B------:R-:W-:Y:S02]  /*395a0*/  LOP3.LUT P4, RZ, R5.reuse, 0x40, RZ, 0xc0, !PT ;  /* 0x0000004005ff7812 */ /* 0x040fe4000788c0ff */
[----:B0-----:R-:W-:Y:S01]  /*395b0*/  PRMT R0, R142, 0x7772, RZ ;  /* 0x000077728e007816 */ /* 0x001fe200000000ff */
[----:B-1----:R-:W4:Y:S10]  /*395c0*/  LDL.LU.64 R136, [R1+0x10a8] ;  /* 0x0010a80001887983 */ /* 0x002f340000300a00 */
[----:B------:R0:W-:Y:S01]  /*395d0*/  @P4 STG.E.U8 desc[UR32][R164.64], R0 ;  /* 0x00000000a4004986 */ /* 0x0001e2000c101120 */
[----:B------:R-:W-:-:S02]  /*395e0*/  LOP3.LUT P4, RZ, R5, 0x20, RZ, 0xc0, !PT ;  /* 0x0000002005ff7812 */ /* 0x000fc4000788c0ff */
[----:B------:R-:W-:Y:S02]  /*395f0*/  PRMT R142, R142, 0x7773, RZ ;  /* 0x000077738e8e7816 */ /* 0x000fe400000000ff */
[----:B0-----:R-:W-:-:S09]  /*39600*/  PRMT R0, R143, 0x7772, RZ ;  /* 0x000077728f007816 */ /* 0x001fd200000000ff */
[----:B---3--:R-:W-:Y:S01]  /*39610*/  @P4 STG.E.U8 desc[UR32][R166.64], R142 ;  /* 0x0000008ea6004986 */ /* 0x008fe2000c101120 */
[----:B------:R-:W-:-:S13]  /*39620*/  LOP3.LUT P4, RZ, R5, 0x10, RZ, 0xc0, !PT ;  /* 0x0000001005ff7812 */ /* 0x000fda000788c0ff */
[----:B------:R0:W-:Y:S04]  /*39630*/  @P4 STG.E.U8 desc[UR32][R138.64], R0 ;  /* 0x000000008a004986 */ /* 0x0001e8000c101120 */
[----:B0-----:R-:W3:Y:S01]  /*39640*/  LDL.LU.64 R138, [R1+0x10a0] ;  /* 0x0010a000018a7983 */ /* 0x001ee20000300a00 */
[C---:B------:R-:W-:Y:S02]  /*39650*/  LOP3.LUT P5, RZ, R2.reuse, 0x40, RZ, 0xc0, !PT ;  /* 0x0000004002ff7812 */ /* 0x040fe400078ac0ff */
[C---:B------:R-:W-:Y:S01]  /*39660*/  LOP3.LUT P6, RZ, R2.reuse, 0x80, RZ, 0xc0, !PT ;  /* 0x0000008002ff7812 */ /* 0x040fe200078cc0ff */
[----:B------:R-:W3:Y:S01]  /*39670*/  LDL.LU.64 R166, [R1+0x5f0] ;  /* 0x0005f00001a67983 */ /* 0x000ee20000300a00 */
[----:B------:R-:W-:Y:S02]  /*39680*/  LOP3.LUT P0, RZ, R2, 0x100, RZ, 0xc0, !PT ;  /* 0x0000010002ff7812 */ /* 0x000fe4000780c0ff */
[----:B------:R-:W-:-:S02]  /*39690*/  PRMT R143, R143, 0x7773, RZ ;  /* 0x000077738f8f7816 */ /* 0x000fc400000000ff */
[----:B------:R-:W-:-:S05]  /*396a0*/  LOP3.LUT P1, RZ, R2, 0x200, RZ, 0xc0, !PT ;  /* 0x0000020002ff7812 */ /* 0x000fca000782c0ff */
[----:B--2---:R0:W-:Y:S04]  /*396b0*/  @P5 STG.E.U8 desc[UR32][R168.64], R143 ;  /* 0x0000008fa8005986 */ /* 0x0041e8000c101120 */
[----:B0-----:R-:W2:Y:S01]  /*396c0*/  LDL.LU.64 R168, [R1+0x5e8] ;  /* 0x0005e80001a87983 */ /* 0x001ea20000300a00 */
[C---:B------:R-:W-:Y:S02]  /*396d0*/  LOP3.LUT P2, RZ, R2.reuse, 0x400, RZ, 0xc0, !PT ;  /* 0x0000040002ff7812 */ /* 0x040fe4000784c0ff */
[----:B------:R-:W-:Y:S02]  /*396e0*/  LOP3.LUT P3, RZ, R2, 0x800, RZ, 0xc0, !PT ;  /* 0x0000080002ff7812 */ /* 0x000fe4000786c0ff */
[----:B----4-:R-:W-:-:S05]  /*396f0*/  PRMT R0, R136, 0x7770, RZ ;  /* 0x0000777088007816 */ /* 0x010fca00000000ff */
[----:B------:R0:W-:Y:S02]  /*39700*/  @P6 STG.E.U8 desc[UR32][R170.64], R0 ;  /* 0x00000000aa006986 */ /* 0x0001e4000c101120 */
[----:B0-----:R-:W-:Y:S02]  /*39710*/  PRMT R0, R136, 0x7771, RZ ;  /* 0x0000777188007816 */ /* 0x001fe400000000ff */
[----:B------:R-:W4:Y:S04]  /*39720*/  LDL.LU.64 R170, [R1+0x5e0] ;  /* 0x0005e00001aa7983 */ /* 0x000f280000300a00 */
[----:B------:R0:W-:Y:S02]  /*39730*/  @P0 STG.E.U8 desc[UR32][R172.64], R0 ;  /* 0x00000000ac000986 */ /* 0x0001e4000c101120 */
[----:B0-----:R-:W-:-:S02]  /*39740*/  PRMT R0, R137, 0x7770, RZ ;  /* 0x0000777089007816 */ /* 0x001fc400000000ff */
[----:B------:R-:W4:Y:S04]  /*39750*/  LDL.LU.64 R172, [R1+0x5d8] ;  /* 0x0005d80001ac7983 */ /* 0x000f280000300a00 */
[----:B------:R0:W-:Y:S04]  /*39760*/  @P1 STG.E.U8 desc[UR32][R174.64], R0 ;  /* 0x00000000ae001986 */ /* 0x0001e8000c101120 */
[----:B0-----:R-:W4:Y:S01]  /*39770*/  LDL.LU.64 R174, [R1+0x5d0] ;  /* 0x0005d00001ae7983 */ /* 0x001f220000300a00 */
[----:B------:R-:W-:-:S05]  /*39780*/  PRMT R0, R137, 0x7771, RZ ;  /* 0x0000777189007816 */ /* 0x000fca00000000ff */
[----:B------:R0:W-:Y:S04]  /*39790*/  @P2 STG.E.U8 desc[UR32][R176.64], R0 ;  /* 0x00000000b0002986 */ /* 0x0001e8000c101120 */
[----:B0-----:R-:W4:Y:S01]  /*397a0*/  LDL.LU.64 R176, [R1+0x5c8] ;  /* 0x0005c80001b07983 */ /* 0x001f220000300a00 */
[----:B---3--:R-:W-:-:S05]  /*397b0*/  PRMT R0, R138, 0x7770, RZ ;  /* 0x000077708a007816 */ /* 0x008fca00000000ff */
[----:B------:R0:W-:Y:S04]  /*397c0*/  @P3 STG.E.U8 desc[UR32][R178.64], R0 ;  /* 0x00000000b2003986 */ /* 0x0001e8000c101120 */
[----:B0-----:R-:W3:Y:S04]  /*397d0*/  LDL.LU.64 R178, [R1+0x5c0] ;  /* 0x0005c00001b27983 */ /* 0x001ee80000300a00 */
[----:B------:R-:W3:Y:S04]  /*397e0*/  LDL.LU.64 R160, [R1+0x5b0] ;  /* 0x0005b00001a07983 */ /* 0x000ee80000300a00 */
[----:B------:R-:W3:Y:S01]  /*397f0*/  LDL.LU.64 R162, [R1+0x5a8] ;  /* 0x0005a80001a27983 */ /* 0x000ee20000300a00 */
[----:B------:R-:W-:-:S02]  /*39800*/  LOP3.LUT P4, RZ, R2, 0x1000000, RZ, 0xc0, !PT ;  /* 0x0100000002ff7812 */ /* 0x000fc4000788c0ff */
[----:B------:R-:W-:Y:S01]  /*39810*/  LOP3.LUT R6, R6, 0xefffffff, RZ, 0xc0, !PT ;  /* 0xefffffff06067812 */ /* 0x000fe200078ec0ff */
[----:B------:R-:W3:Y:S10]  /*39820*/  LDL.LU.64 R164, [R1+0x598] ;  /* 0x0005980001a47983 */ /* 0x000ef40000300a00 */
        /* <DEDUP_REMOVED lines=17> */
[C---:B------:R-:W-:Y:S02]  /*39940*/  LOP3.LUT P0, RZ, R2.reuse, 0x1000, RZ, 0xc0, !PT ;  /* 0x0000100002ff7812 */ /* 0x040fe4000780c0ff */
[----:B------:R-:W-:Y:S02]  /*39950*/  LOP3.LUT R5, R5, 0xfffffffb, RZ, 0xc0, !PT ;  /* 0xfffffffb05057812 */ /* 0x000fe400078ec0ff */
[----:B------:R-:W-:Y:S02]  /*39960*/  LOP3.LUT P1, RZ, R2, 0x2000, RZ, 0xc0, !PT ;  /* 0x0000200002ff7812 */ /* 0x000fe4000782c0ff */
[----:B------:R-:W-:-:S05]  /*39970*/  PRMT R0, R138, 0x7771, RZ ;  /* 0x000077718a007816 */ /* 0x000fca00000000ff */
[----:B------:R-:W-:Y:S02]  /*39980*/  @P4 LOP3.LUT R5, R5, 0x4, RZ, 0xfc, !PT ;  /* 0x0000000405054812 */ /* 0x000fe400078efcff */
[C---:B------:R-:W-:Y:S01]  /*39990*/  LOP3.LUT P4, RZ, R2.reuse, 0x20000, RZ, 0xc0, !PT ;  /* 0x0002000002ff7812 */ /* 0x040fe2000788c0ff */
[----:B------:R0:W-:Y:S01]  /*399a0*/  @P0 STG.E.U8 desc[UR32][R166.64], R0 ;  /* 0x00000000a6000986 */ /* 0x0001e2000c101120 */
[C---:B------:R-:W-:Y:S02]  /*399b0*/  LOP3.LUT P2, RZ, R2.reuse, 0x4000, RZ, 0xc0, !PT ;  /* 0x0000400002ff7812 */ /* 0x040fe4000784c0ff */
[----:B------:R-:W-:Y:S02]  /*399c0*/  LOP3.LUT R5, R5, 0xfffffff7, RZ, 0xc0, !PT ;  /* 0xfffffff705057812 */ /* 0x000fe400078ec0ff */
[----:B------:R-:W-:Y:S02]  /*399d0*/  LOP3.LUT P3, RZ, R2, 0x8000, RZ, 0xc0, !PT ;  /* 0x0000800002ff7812 */ /* 0x000fe4000786c0ff */
[----:B0-----:R-:W-:Y:S01]  /*399e0*/  PRMT R0, R139, 0x7770, RZ ;  /* 0x000077708b007816 */ /* 0x001fe200000000ff */
[----:B------:R-:W3:Y:S04]  /*399f0*/  LDL.LU.64 R166, [R1+0x590] ;  /* 0x0005900001a67983 */ /* 0x000ee80000300a00 */
[----:B------:R-:W-:-:S02]  /*39a00*/  @P4 LOP3.LUT R5, R5, 0x8, RZ, 0xfc, !PT ;  /* 0x0000000805054812 */ /* 0x000fc400078efcff */
[----:B------:R-:W-:Y:S01]  /*39a10*/  LOP3.LUT P4, RZ, R2, 0x10000, RZ, 0xc0, !PT ;  /* 0x0001000002ff7812 */ /* 0x000fe2000788c0ff */
[----:B--2---:R0:W-:Y:S02]  /*39a20*/  @P1 STG.E.U8 desc[UR32][R168.64], R0 ;  /* 0x00000000a8001986 */ /* 0x0041e4000c101120 */
[----:B0-----:R-:W-:Y:S02]  /*39a30*/  PRMT R0, R139, 0x7771, RZ ;  /* 0x000077718b007816 */ /* 0x001fe400000000ff */
[----:B------:R-:W2:Y:S04]  /*39a40*/  LDL.LU.64 R168, [R1+0x588] ;  /* 0x0005880001a87983 */ /* 0x000ea80000300a00 */
[----:B----4-:R0:W-:Y:S02]  /*39a50*/  @P2 STG.E.U8 desc[UR32][R170.64], R0 ;  /* 0x00000000aa002986 */ /* 0x0101e4000c101120 */
[----:B0-----:R-:W-:-:S02]  /*39a60*/  PRMT R0, R136, 0x7772, RZ ;  /* 0x0000777288007816 */ /* 0x001fc400000000ff */
[----:B------:R-:W4:Y:S01]  /*39a70*/  LDL.LU.64 R170, [R1+0x580] ;  /* 0x0005800001aa7983 */ /* 0x000f220000300a00 */
[----:B------:R-:W-:-:S03]  /*39a80*/  PRMT R136, R136, 0x7773, RZ ;  /* 0x0000777388887816 */ /* 0x000fc600000000ff */
[----:B------:R0:W-:Y:S04]  /*39a90*/  @P3 STG.E.U8 desc[UR32][R172.64], R0 ;  /* 0x00000000ac003986 */ /* 0x0001e8000c101120 */
[----:B------:R1:W-:Y:S01]  /*39aa0*/  @P4 STG.E.U8 desc[UR32][R174.64], R136 ;  /* 0x00000088ae004986 */ /* 0x0003e2000c101120 */
[----:B------:R-:W-:Y:S02]  /*39ab0*/  LOP3.LUT P4, RZ, R5, 0x8, RZ, 0xc0, !PT ;  /* 0x0000000805ff7812 */ /* 0x000fe4000788c0ff */
[C---:B0-----:R-:W-:Y:S01]  /*39ac0*/  PRMT R0, R137.reuse, 0x7772, RZ ;  /* 0x0000777289007816 */ /* 0x041fe200000000ff */
[----:B------:R-:W4:Y:S01]  /*39ad0*/  LDL.LU.64 R172, [R1+0x578] ;  /* 0x0005780001ac7983 */ /* 0x000f220000300a00 */
[----:B------:R-:W-:-:S03]  /*39ae0*/  PRMT R137, R137, 0x7773, RZ ;  /* 0x0000777389897816 */ /* 0x000fc600000000ff */
[----:B-1----:R-:W4:Y:S06]  /*39af0*/  LDL.LU.64 R174, [R1+0x570] ;  /* 0x0005700001ae7983 */ /* 0x002f2c0000300a00 */
[----:B------:R0:W-:Y:S01]  /*39b00*/  @P4 STG.E.U8 desc[UR32][R176.64], R0 ;  /* 0x00000000b0004986 */ /* 0x0001e2000c101120 */
[----:B------:R-:W-:Y:S02]  /*39b10*/  LOP3.LUT P4, RZ, R5, 0x4, RZ, 0xc0, !PT ;  /* 0x0000000405ff7812 */ /* 0x000fe4000788c0ff */
[C---:B0-----:R-:W-:Y:S01]  /*39b20*/  PRMT R0, R138.reuse, 0x7772, RZ ;  /* 0x000077728a007816 */ /* 0x041fe200000000ff */
[----:B------:R-:W4:Y:S01]  /*39b30*/  LDL.LU.64 R176, [R1+0x568] ;  /* 0x0005680001b07983 */ /* 0x000f220000300a00 */
[----:B------:R-:W-:-:S09]  /*39b40*/  PRMT R138, R138, 0x7773, RZ ;  /* 0x000077738a8a7816 */ /* 0x000fd200000000ff */
[----:B---3--:R0:W-:Y:S01]  /*39b50*/  @P4 STG.E.U8 desc[UR32][R178.64], R137 ;  /* 0x00000089b2004986 */ /* 0x0081e2000c101120 */
[----:B------:R-:W-:-:S03]  /*39b60*/  LOP3.LUT P4, RZ, R5, 0x2, RZ, 0xc0, !PT ;  /* 0x0000000205ff7812 */ /* 0x000fc6000788c0ff */
[----:B0-----:R-:W3:Y:S10]  /*39b70*/  LDL.LU.64 R178, [R1+0x560] ;  /* 0x0005600001b27983 */ /* 0x001ef40000300a00 */
[----:B------:R0:W-:Y:S01]  /*39b80*/  @P4 STG.E.U8 desc[UR32][R132.64], R0 ;  /* 0x0000000084004986 */ /* 0x0001e2000c101120 */
[----:B------:R-:W-:-:S03]  /*39b90*/  LOP3.LUT P4, RZ, R5, 0x1, RZ, 0xc0, !PT ;  /* 0x0000000105ff7812 */ /* 0x000fc6000788c0ff */
[----:B0-----:R-:W2:Y:S10]  /*39ba0*/  LDL.LU.64 R132, [R1+0x1098] ;  /* 0x0010980001847983 */ /* 0x001eb40000300a00 */
[----:B------:R-:W-:Y:S01]  /*39bb0*/  @P4 STG.E.U8 desc[UR32][R160.64], R138 ;  /* 0x0000008aa0004986 */ /* 0x000fe2000c101120 */
[----:B------:R-:W-:-:S02]  /*39bc0*/  LOP3.LUT P4, RZ, R6, 0x80000000, RZ, 0xc0, !PT ;  /* 0x8000000006ff7812 */ /* 0x000fc4000788c0ff */
[C---:B------:R-:W-:Y:S02]  /*39bd0*/  PRMT R0, R139.reuse, 0x7772, RZ ;  /* 0x000077728b007816 */ /* 0x040fe400000000ff */
[----:B------:R-:W-:-:S09]  /*39be0*/  PRMT R139, R139, 0x7773, RZ ;  /* 0x000077738b8b7816 */ /* 0x000fd200000000ff */
[----:B------:R-:W-:Y:S01]  /*39bf0*/  @P4 STG.E.U8 desc[UR32][R162.64], R0 ;  /* 0x00000000a2004986 */ /* 0x000fe2000c101120 */
[----:B------:R-:W-:-:S13]  /*39c00*/  LOP3.LUT P4, RZ, R6, 0x40000000, RZ, 0xc0, !PT ;  /* 0x4000000006ff7812 */ /* 0x000fda000788c0ff */
[----:B------:R0:W-:Y:S04]  /*39c10*/  @P4 STG.E.U8 desc[UR32][R134.64], R139 ;  /* 0x0000008b86004986 */ /* 0x0001e8000c101120 */
[----:B0-----:R-:W3:Y:S01]  /*39c20*/  LDL.LU.64 R134, [R1+0x1090] ;  /* 0x0010900001867983 */ /* 0x001ee20000300a00 */
[----:B------:R-:W-:Y:S02]  /*39c30*/  LOP3.LUT P4, RZ, R6, 0x20000000, RZ, 0xc0, !PT ;  /* 0x2000000006ff7812 */ /* 0x000fe4000788c0ff */
[C---:B------:R-:W-:Y:S02]  /*39c40*/  LOP3.LUT P5, RZ, R3.reuse, 0x200, RZ, 0xc0, !PT ;  /* 0x0000020003ff7812 */ /* 0x040fe400078ac0ff */
[C---:B------:R-:W-:Y:S02]  /*39c50*/  LOP3.LUT P6, RZ, R3.reuse, 0x100, RZ, 0xc0, !PT ;  /* 0x0000010003ff7812 */ /* 0x040fe400078cc0ff */
[----:B------:R-:W-:-:S02]  /*39c60*/  LOP3.LUT P0, RZ, R3, 0x80, RZ, 0xc0, !PT ;  /* 0x0000008003ff7812 */ /* 0x000fc4000780c0ff */
[C---:B------:R-:W-:Y:S02]  /*39c70*/  LOP3.LUT P1, RZ, R3.reuse, 0x40, RZ, 0xc0, !PT ;  /* 0x0000004003ff7812 */ /* 0x040fe4000782c0ff */
        /* <DEDUP_REMOVED lines=8> */
[----:B0-----:R-:W-:Y:S02]  /*39d00*/  PRMT R0, R133, 0x7771, RZ ;  /* 0x0000777185007816 */ /* 0x001fe400000000ff */
[----:B------:R-:W2:Y:S04]  /*39d10*/  LDL.LU.64 R168, [R1+0x558] ;  /* 0x0005580001a87983 */ /* 0x000ea80000300a00 */
[----:B----4-:R3:W-:Y:S02]  /*39d20*/  @P6 STG.E.U8 desc[UR32][R170.64], R0 ;  /* 0x00000000aa006986 */ /* 0x0107e4000c101120 */
[----:B---3--:R-:W-:-:S02]  /*39d30*/  PRMT R0, R134, 0x7770, RZ ;  /* 0x0000777086007816 */ /* 0x008fc400000000ff */
[----:B------:R-:W3:Y:S04]  /*39d40*/  LDL.LU.64 R170, [R1+0x550] ;  /* 0x0005500001aa7983 */ /* 0x000ee80000300a00 */
        /* <DEDUP_REMOVED lines=28> */
[C---:B------:R-:W-:Y:S02]  /*39f10*/  LOP3.LUT P3, RZ, R3.reuse, 0x10, RZ, 0xc0, !PT ;  /* 0x0000001003ff7812 */ /* 0x040fe4000786c0ff */
[----:B------:R-:W-:Y:S02]  /*39f20*/  LOP3.LUT P0, RZ, R3, 0x8, RZ, 0xc0, !PT ;  /* 0x0000000803ff7812 */ /* 0x000fe4000780c0ff */
[----:B------:R-:W-:-:S05]  /*39f30*/  PRMT R0, R135, 0x7771, RZ ;  /* 0x0000777187007816 */ /* 0x000fca00000000ff */
[----:B------:R-:W-:Y:S02]  /*39f40*/  @P4 LOP3.LUT R6, R6, 0x4000000, RZ, 0xfc, !PT ;  /* 0x0400000006064812 */ /* 0x000fe400078efcff */
[----:B------:R-:W-:Y:S02]  /*39f50*/  LOP3.LUT P4, RZ, R9, 0x40000000, RZ, 0xc0, !PT ;  /* 0x4000000009ff7812 */ /* 0x000fe4000788c0ff */
[C---:B------:R-:W-:Y:S01]  /*39f60*/  LOP3.LUT P1, RZ, R3.reuse, 0x4, RZ, 0xc0, !PT ;  /* 0x0000000403ff7812 */ /* 0x040fe2000782c0ff */
[----:B------:R0:W-:Y:S01]  /*39f70*/  @P3 STG.E.U8 desc[UR32][R178.64], R0 ;  /* 0x00000000b2003986 */ /* 0x0001e2000c101120 */
[C---:B------:R-:W-:Y:S02]  /*39f80*/  LOP3.LUT P2, RZ, R3.reuse, 0x2, RZ, 0xc0, !PT ;  /* 0x0000000203ff7812 */ /* 0x040fe4000784c0ff */
[----:B------:R-:W-:Y:S02]  /*39f90*/  LOP3.LUT R6, R6, 0xf7ffffff, RZ, 0xc0, !PT ;  /* 0xf7ffffff06067812 */ /* 0x000fe400078ec0ff */
[----:B------:R-:W-:-:S02]  /*39fa0*/  LOP3.LUT P3, RZ, R3, 0x1, RZ, 0xc0, !PT ;  /* 0x0000000103ff7812 */ /* 0x000fc4000786c0ff */
[----:B0-----:R-:W-:Y:S01]  /*39fb0*/  PRMT R0, R132, 0x7772, RZ ;  /* 0x0000777284007816 */ /* 0x001fe200000000ff */
[----:B------:R-:W4:Y:S02]  /*39fc0*/  LDL.LU.64 R178, [R1+0x528] ;  /* 0x0005280001b27983 */ /* 0x000f240000300a00 */
[----:B------:R-:W-:Y:S02]  /*39fd0*/  @P4 LOP3.LUT R6, R6, 0x8000000, RZ, 0xfc, !PT ;  /* 0x0800000006064812 */ /* 0x000fe400078efcff */
[----:B------:R-:W-:Y:S01]  /*39fe0*/  LOP3.LUT P4, RZ, R9, 0x80000000, RZ, 0xc0, !PT ;  /* 0x8000000009ff7812 */ /* 0x000fe2000788c0ff */
[----:B------:R-:W4:Y:S01]  /*39ff0*/  LDL.LU.64 R158, [R1+0x520] ;  /* 0x00052000019e7983 */ /* 0x000f220000300a00 */
[----:B------:R-:W-:-:S03]  /*3a000*/  PRMT R132, R132, 0x7773, RZ ;  /* 0x0000777384847816 */ /* 0x000fc600000000ff */
[----:B------:R-:W4:Y:S04]  /*3a010*/  LDL.LU.64 R160, [R1+0x510] ;  /* 0x0005100001a07983 */ /* 0x000f280000300a00 */
[----:B------:R-:W4:Y:S04]  /*3a020*/  LDL.LU.64 R162, [R1+0x508] ;  /* 0x0005080001a27983 */ /* 0x000f280000300a00 */
[----:B------:R-:W4:Y:S04]  /*3a030*/  LDL.LU.64 R164, [R1+0x500] ;  /* 0x0005000001a47983 */ /* 0x000f280000300a00 */
[----:B------:R-:W4:Y:S04]  /*3a040*/  LDL.LU.64 R166, [R1+0x4f8] ;  /* 0x0004f80001a67983 */ /* 0x000f280000300a00 */
[----:B--2---:R0:W-:Y:S02]  /*3a050*/  @P0 STG.E.U8 desc[UR32][R168.64], R0 ;  /* 0x00000000a8000986 */ /* 0x0041e4000c101120 */
[----:B0-----:R-:W-:-:S02]  /*3a060*/  PRMT R0, R133, 0x7772, RZ ;  /* 0x0000777285007816 */ /* 0x001fc400000000ff */
[----:B------:R-:W2:Y:S01]  /*3a070*/  LDL.LU.64 R168, [R1+0x4f0] ;  /* 0x0004f00001a87983 */ /* 0x000ea20000300a00 */
[----:B------:R-:W-:-:S03]  /*3a080*/  PRMT R133, R133, 0x7773, RZ ;  /* 0x0000777385857816 */ /* 0x000fc600000000ff */
[----:B---3--:R0:W-:Y:S04]  /*3a090*/  @P1 STG.E.U8 desc[UR32][R170.64], R132 ;  /* 0x00000084aa001986 */ /* 0x0081e8000c101120 */
[----:B0-----:R-:W3:Y:S04]  /*3a0a0*/  LDL.LU.64 R170, [R1+0x4e8] ;  /* 0x0004e80001aa7983 */ /* 0x001ee80000300a00 */
[----:B----4-:R0:W-:Y:S02]  /*3a0b0*/  @P2 STG.E.U8 desc[UR32][R172.64], R0 ;  /* 0x00000000ac002986 */ /* 0x0101e4000c101120 */
[----:B0-----:R-:W-:-:S02]  /*3a0c0*/  PRMT R0, R134, 0x7772, RZ ;  /* 0x0000777286007816 */ /* 0x001fc400000000ff */
[----:B------:R-:W4:Y:S04]  /*3a0d0*/  LDL.LU.64 R172, [R1+0x4e0] ;  /* 0x0004e00001ac7983 */ /* 0x000f280000300a00 */
[----:B------:R-:W-:Y:S01]  /*3a0e0*/  @P3 STG.E.U8 desc[UR32][R174.64], R133 ;  /* 0x00000085ae003986 */ /* 0x000fe2000c101120 */
[----:B------:R-:W-:-:S03]  /*3a0f0*/  PRMT R134, R134, 0x7773, RZ ;  /* 0x0000777386867816 */ /* 0x000fc600000000ff */
[----:B------:R-:W-:Y:S01]  /*3a100*/  @P4 STG.E.U8 desc[UR32][R176.64], R0 ;  /* 0x00000000b0004986 */ /* 0x000fe2000c101120 */
[----:B------:R-:W-:-:S13]  /*3a110*/  LOP3.LUT P4, RZ, R6, 0x8000000, RZ, 0xc0, !PT ;  /* 0x0800000006ff7812 */ /* 0x000fda000788c0ff */
[----:B------:R0:W-:Y:S04]  /*3a120*/  @P4 STG.E.U8 desc[UR32][R128.64], R134 ;  /* 0x0000008680004986 */ /* 0x0001e8000c101120 */
[----:B0-----:R-:W2:Y:S01]  /*3a130*/  LDL.LU.64 R128, [R1+0x1088] ;  /* 0x0010880001807983 */ /* 0x001ea20000300a00 */
[----:B------:R-:W-:Y:S02]  /*3a140*/  LOP3.LUT P4, RZ, R6, 0x4000000, RZ, 0xc0, !PT ;  /* 0x0400000006ff7812 */ /* 0x000fe4000788c0ff */
[C---:B------:R-:W-:Y:S01]  /*3a150*/  PRMT R0, R135.reuse, 0x7772, RZ ;  /* 0x0000777287007816 */ /* 0x040fe200000000ff */
[----:B------:R-:W4:Y:S01]  /*3a160*/  LDL.LU.64 R174, [R1+0x4d8] ;  /* 0x0004d80001ae7983 */ /* 0x000f220000300a00 */
[----:B------:R-:W-:-:S03]  /*3a170*/  PRMT R135, R135, 0x7773, RZ ;  /* 0x0000777387877816 */ /* 0x000fc600000000ff */
[----:B------:R-:W4:Y:S06]  /*3a180*/  LDL.LU.64 R176, [R1+0x4d0] ;  /* 0x0004d00001b07983 */ /* 0x000f2c0000300a00 */
[----:B------:R0:W-:Y:S01]  /*3a190*/  @P4 STG.E.U8 desc[UR32][R178.64], R0 ;  /* 0x00000000b2004986 */ /* 0x0001e2000c101120 */
[----:B------:R-:W-:-:S03]  /*3a1a0*/  LOP3.LUT P4, RZ, R6, 0x2000000, RZ, 0xc0, !PT ;  /* 0x0200000006ff7812 */ /* 0x000fc6000788c0ff */
[----:B0-----:R-:W4:Y:S10]  /*3a1b0*/  LDL.LU.64 R178, [R1+0x4c8] ;  /* 0x0004c80001b27983 */ /* 0x001f340000300a00 */
[----:B------:R-:W-:Y:S01]  /*3a1c0*/  @P4 STG.E.U8 desc[UR32][R158.64], R135 ;  /* 0x000000879e004986 */ /* 0x000fe2000c101120 */
[----:B------:R-:W-:-:S02]  /*3a1d0*/  LOP3.LUT P4, RZ, R6, 0x1000000, RZ, 0xc0, !PT ;  /* 0x0100000006ff7812 */ /* 0x000fc4000788c0ff */
[----:B--2---:R-:W-:-:S11]  /*3a1e0*/  PRMT R0, R128, 0x7770, RZ ;  /* 0x0000777080007816 */ /* 0x004fd600000000ff */
        /* <DEDUP_REMOVED lines=15> */
[----:B------:R-:W-:Y:S02]  /*3a2e0*/  LOP3.LUT P1, RZ, R9, 0x80000, RZ, 0xc0, !PT ;  /* 0x0008000009ff7812 */ /* 0x000fe4000782c0ff */
[----:B--2---:R-:W-:-:S05]  /*3a2f0*/  PRMT R0, R130, 0x7770, RZ ;  /* 0x0000777082007816 */ /* 0x004fca00000000ff */
[----:B------:R0:W-:Y:S02]  /*3a300*/  @P4 STG.E.U8 desc[UR32][R166.64], R0 ;  /* 0x00000000a6004986 */ /* 0x0001e4000c101120 */
[----:B0-----:R-:W-:-:S05]  /*3a310*/  PRMT R0, R130, 0x7771, RZ ;  /* 0x0000777182007816 */ /* 0x001fca00000000ff */
[----:B------:R0:W-:Y:S02]  /*3a320*/  @P5 STG.E.U8 desc[UR32][R168.64], R0 ;  /* 0x00000000a8005986 */ /* 0x0001e4000c101120 */
[----:B0-----:R-:W-:-:S05]  /*3a330*/  PRMT R0, R131, 0x7770, RZ ;  /* 0x0000777083007816 */ /* 0x001fca00000000ff */
[----:B---3--:R0:W-:Y:S02]  /*3a340*/  @P6 STG.E.U8 desc[UR32][R170.64], R0 ;  /* 0x00000000aa006986 */ /* 0x0081e4000c101120 */
[----:B0-----:R-:W-:-:S05]  /*3a350*/  PRMT R0, R131, 0x7771, RZ ;  /* 0x0000777183007816 */ /* 0x001fca00000000ff */
[----:B----4-:R0:W-:Y:S02]  /*3a360*/  @P0 STG.E.U8 desc[UR32][R172.64], R0 ;  /* 0x00000000ac000986 */ /* 0x0101e4000c101120 */
[----:B0-----:R-:W-:-:S05]  /*3a370*/  PRMT R0, R128, 0x7772, RZ ;  /* 0x0000777280007816 */ /* 0x001fca00000000ff */
[----:B------:R0:W-:Y:S04]  /*3a380*/  @P1 STG.E.U8 desc[UR32][R174.64], R0 ;  /* 0x00000000ae001986 */ /* 0x0001e8000c101120 */
[----:B0-----:R-:W2:Y:S01]  /*3a390*/  LDL.LU.64 R174, [R1+0x4b8] ;  /* 0x0004b80001ae7983 */ /* 0x001ea20000300a00 */
[C---:B------:R-:W-:Y:S02]  /*3a3a0*/  LOP3.LUT P2, RZ, R9.reuse, 0x40000, RZ, 0xc0, !PT ;  /* 0x0004000009ff7812 */ /* 0x040fe4000784c0ff */
[C---:B------:R-:W-:Y:S02]  /*3a3b0*/  LOP3.LUT P3, RZ, R9.reuse, 0x20000, RZ, 0xc0, !PT ;  /* 0x0002000009ff7812 */ /* 0x040fe4000786c0ff */
[----:B------:R-:W-:Y:S02]  /*3a3c0*/  PRMT R128, R128, 0x7773, RZ ;  /* 0x0000777380807816 */ /* 0x000fe400000000ff */
[----:B------:R-:W-:-:S02]  /*3a3d0*/  LOP3.LUT P0, RZ, R9, 0x10000, RZ, 0xc0, !PT ;  /* 0x0001000009ff7812 */ /* 0x000fc4000780c0ff */
[----:B------:R-:W-:Y:S02]  /*3a3e0*/  PRMT R0, R129, 0x7772, RZ ;  /* 0x0000777281007816 */ /* 0x000fe400000000ff */
[----:B------:R-:W-:-:S03]  /*3a3f0*/  LOP3.LUT P1, RZ, R9, 0x8000, RZ, 0xc0, !PT ;  /* 0x0000800009ff7812 */ /* 0x000fc6000782c0ff */
[----:B------:R0:W-:Y:S01]  /*3a400*/  @P2 STG.E.U8 desc[UR32][R176.64], R128 ;  /* 0x00000080b0002986 */ /* 0x0001e2000c101120 */
[----:B------:R-:W-:Y:S02]  /*3a410*/  LOP3.LUT P2, RZ, R9, 0x4000, RZ, 0xc0, !PT ;  /* 0x0000400009ff7812 */ /* 0x000fe4000784c0ff */
[----:B------:R-:W-:Y:S01]  /*3a420*/  PRMT R129, R129, 0x7773, RZ ;  /* 0x0000777381817816 */ /* 0x000fe200000000ff */
[----:B------:R1:W-:Y:S04]  /*3a430*/  @P3 STG.E.U8 desc[UR32][R178.64], R0 ;  /* 0x00000000b2003986 */ /* 0x0003e8000c101120 */
[----:B------:R3:W-:Y:S04]  /*3a440*/  @P0 STG.E.U8 desc[UR32][R242.64], R129 ;  /* 0x00000081f2000986 */ /* 0x0007e8000c101120 */
[----:B0-----:R-:W4:Y:S04]  /*3a450*/  LDL.LU.64 R176, [R1+0x4a8] ;  /* 0x0004a80001b07983 */ /* 0x001f280000300a00 */
[----:B-1----:R-:W4:Y:S01]  /*3a460*/  LDL.LU.64 R178, [R1+0x4a0] ;  /* 0x0004a00001b27983 */ /* 0x002f220000300a00 */
[----:B------:R-:W-:-:S02]  /*3a470*/  PRMT R0, R130, 0x7772, RZ ;  /* 0x0000777282007816 */ /* 0x000fc400000000ff */
[----:B------:R-:W-:Y:S01]  /*3a480*/  PRMT R130, R130, 0x7773, RZ ;  /* 0x0000777382827816 */ /* 0x000fe200000000ff */
[----:B---3--:R-:W3:Y:S04]  /*3a490*/  LDL.LU.64 R242, [R1+0x1078] ;  /* 0x0010780001f27983 */ /* 0x008ee80000300a00 */
[----:B------:R-:W3:Y:S04]  /*3a4a0*/  LDL.LU.64 R156, [R1+0x490] ;  /* 0x00049000019c7983 */ /* 0x000ee80000300a00 */
[----:B------:R-:W3:Y:S04]  /*3a4b0*/  LDL.LU.64 R158, [R1+0x488] ;  /* 0x00048800019e7983 */ /* 0x000ee80000300a00 */
[----:B------:R-:W3:Y:S04]  /*3a4c0*/  LDL.LU.64 R160, [R1+0x480] ;  /* 0x0004800001a07983 */ /* 0x000ee80000300a00 */
[----:B------:R-:W3:Y:S01]  /*3a4d0*/  LDL.LU.64 R162, [R1+0x478] ;  /* 0x0004780001a27983 */ /* 0x000ee20000300a00 */
[----:B------:R-:W-:-:S02]  /*3a4e0*/  LOP3.LUT P4, RZ, R9, 0x10, RZ, 0xc0, !PT ;  /* 0x0000001009ff7812 */ /* 0x000fc4000788c0ff */
[----:B------:R-:W-:-:S11]  /*3a4f0*/  LOP3.LUT R6, R6, 0xffffefff, RZ, 0xc0, !PT ;  /* 0xffffefff06067812 */ /* 0x000fd600078ec0ff */
[----:B------:R-:W-:Y:S02]  /*3a500*/  @P4 LOP3.LUT R6, R6, 0x1000, RZ, 0xfc, !PT ;  /* 0x0000100006064812 */ /* 0x000fe400078efcff */
[----:B------:R-:W-:Y:S02]  /*3a510*/  LOP3.LUT P4, RZ, R9, 0x20, RZ, 0xc0, !PT ;  /* 0x0000002009ff7812 */ /* 0x000fe4000788c0ff */
[----:B------:R-:W-:-:S11]  /*3a520*/  LOP3.LUT R6, R6, 0xffffdfff, RZ, 0xc0, !PT ;  /* 0xffffdfff06067812 */ /* 0x000fd600078ec0ff */
[----:B------:R-:W-:Y:S02]  /*3a530*/  @P4 LOP3.LUT R6, R6, 0x2000, RZ, 0xfc, !PT ;  /* 0x0000200006064812 */ /* 0x000fe400078efcff */
[----:B------:R-:W-:Y:S02]  /*3a540*/  LOP3.LUT P4, RZ, R9, 0x40, RZ, 0xc0, !PT ;  /* 0x0000004009ff7812 */ /* 0x000fe4000788c0ff */
[----:B------:R-:W-:Y:S01]  /*3a550*/  LOP3.LUT R6, R6, 0xffffbfff, RZ, 0xc0, !PT ;  /* 0xffffbfff06067812 */ /* 0x000fe200078ec0ff */
[----:B--2---:R-:W-:Y:S04]  /*3a560*/  @P1 STG.E.U8 desc[UR32][R174.64], R0 ;  /* 0x00000000ae001986 */ /* 0x004fe8000c101120 */
[----:B------:R0:W-:Y:S04]  /*3a570*/  @P2 STG.E.U8 desc[UR32][R124.64], R130 ;  /* 0x000000827c002986 */ /* 0x0001e8000c101120 */
[----:B0-----:R-:W2:Y:S02]  /*3a580*/  LDL.LU.64 R124, [R1+0x1070] ;  /* 0x00107000017c7983 */ /* 0x001ea40000300a00 */
[----:B------:R-:W-:-:S02]  /*3a590*/  @P4 LOP3.LUT R6, R6, 0x4000, RZ, 0xfc, !PT ;  /* 0x0000400006064812 */ /* 0x000fc400078efcff */
[C---:B------:R-:W-:Y:S01]  /*3a5a0*/  LOP3.LUT P4, RZ, R9.reuse, 0x80, RZ, 0xc0, !PT ;  /* 0x0000008009ff7812 */ /* 0x040fe2000788c0ff */
        /* <DEDUP_REMOVED lines=8> */
[----:B------:R-:W-:Y:S02]  /*3a630*/  LOP3.LUT R6, R6, 0xfffeffff, RZ, 0xc0, !PT ;  /* 0xfffeffff06067812 */ /* 0x000fe400078ec0ff */
[----:B------:R-:W-:Y:S01]  /*3a640*/  PRMT R131, R131, 0x7773, RZ ;  /* 0x0000777383837816 */ /* 0x000fe200000000ff */
[----:B----4-:R0:W-:Y:S04]  /*3a650*/  @P3 STG.E.U8 desc[UR32][R176.64], R0 ;  /* 0x00000000b0003986 */ /* 0x0101e8000c101120 */
[----:B------:R-:W4:Y:S04]  /*3a660*/  LDL.LU.64 R170, [R1+0x458] ;  /* 0x0004580001aa7983 */ /* 0x000f280000300a00 */
[----:B------:R-:W-:Y:S01]  /*3a670*/  @P4 LOP3.LUT R6, R6, 0x10000, RZ, 0xfc, !PT ;  /* 0x0001000006064812 */ /* 0x000fe200078efcff */
[----:B------:R-:W4:Y:S01]  /*3a680*/  LDL.LU.64 R172, [R1+0x450] ;  /* 0x0004500001ac7983 */ /* 0x000f220000300a00 */
[----:B------:R-:W-:-:S02]  /*3a690*/  LOP3.LUT P4, RZ, R9, 0x200, RZ, 0xc0, !PT ;  /* 0x0000020009ff7812 */ /* 0x000fc4000788c0ff */
[----:B------:R-:W-:Y:S01]  /*3a6a0*/  LOP3.LUT R6, R6, 0xfffdffff, RZ, 0xc0, !PT ;  /* 0xfffdffff06067812 */ /* 0x000fe200078ec0ff */
[----:B------:R-:W4:Y:S04]  /*3a6b0*/  LDL.LU.64 R174, [R1+0x448] ;  /* 0x0004480001ae7983 */ /* 0x000f280000300a00 */
[----:B0-----:R-:W4:Y:S06]  /*3a6c0*/  LDL.LU.64 R176, [R1+0x440] ;  /* 0x0004400001b07983 */ /* 0x001f2c0000300a00 */
        /* <DEDUP_REMOVED lines=8> */
[----:B------:R-:W-:Y:S01]  /*3a750*/  @P4 STG.E.U8 desc[UR32][R178.64], R131 ;  /* 0x00000083b2004986 */ /* 0x000fe2000c101120 */
[----:B------:R-:W-:Y:S02]  /*3a760*/  LOP3.LUT P4, RZ, R6, 0x80000, RZ, 0xc0, !PT ;  /* 0x0008000006ff7812 */ /* 0x000fe4000788c0ff */
[----:B--2---:R-:W-:-:S11]  /*3a770*/  PRMT R0, R124, 0x7770, RZ ;  /* 0x000077707c007816 */ /* 0x004fd600000000ff */
[----:B------:R0:W-:Y:S04]  /*3a780*/  @P4 STG.E.U8 desc[UR32][R126.64], R0 ;  /* 0x000000007e004986 */ /* 0x0001e8000c101120 */
[----:B0-----:R-:W2:Y:S04]  /*3a790*/  LDL.LU.64 R126, [R1+0x1068] ;  /* 0x00106800017e7983 */ /* 0x001ea80000300a00 */
[----:B------:R-:W4:Y:S01]  /*3a7a0*/  LDL.LU.64 R178, [R1+0x438] ;  /* 0x0004380001b27983 */ /* 0x000f220000300a00 */
[----:B------:R-:W-:Y:S02]  /*3a7b0*/  LOP3.LUT P4, RZ, R6, 0x40000, RZ, 0xc0, !PT ;  /* 0x0004000006ff7812 */ /* 0x000fe4000788c0ff */
[----:B------:R-:W-:-:S11]  /*3a7c0*/  PRMT R0, R124, 0x7771, RZ ;  /* 0x000077717c007816 */ /* 0x000fd600000000ff */
[----:B---3--:R0:W-:Y:S01]  /*3a7d0*/  @P4 STG.E.U8 desc[UR32][R156.64], R0 ;  /* 0x000000009c004986 */ /* 0x0081e2000c101120 */
        /* <DEDUP_REMOVED lines=11> */
[----:B------:R-:W-:-:S02]  /*3a890*/  LOP3.LUT P2, RZ, R242, 0x80000000, RZ, 0xc0, !PT ;  /* 0x80000000f2ff7812 */ /* 0x000fc4000784c0ff */
[----:B------:R-:W-:Y:S02]  /*3a8a0*/  LOP3.LUT P3, RZ, R242, 0x40000000, RZ, 0xc0, !PT ;  /* 0x40000000f2ff7812 */ /* 0x000fe4000786c0ff */
[----:B--2---:R-:W-:-:S05]  /*3a8b0*/  PRMT R0, R126, 0x7770, RZ ;  /* 0x000077707e007816 */ /* 0x004fca00000000ff */
        /* <DEDUP_REMOVED lines=9> */
[----:B------:R0:W-:Y:S02]  /*3a950*/  @P4 STG.E.U8 desc[UR32][R168.64], R0 ;  /* 0x00000000a8004986 */ /* 0x0001e4000c101120 */
[C---:B0-----:R-:W-:Y:S02]  /*3a960*/  PRMT R0, R124.reuse, 0x7772, RZ ;  /* 0x000077727c007816 */ /* 0x041fe400000000ff */
[----:B------:R-:W-:-:S03]  /*3a970*/  PRMT R124, R124, 0x7773, RZ ;  /* 0x000077737c7c7816 */ /* 0x000fc600000000ff */
[----:B----4-:R0:W-:Y:S04]  /*3a980*/  @P5 STG.E.U8 desc[UR32][R170.64], R0 ;  /* 0x00000000aa005986 */ /* 0x0101e8000c101120 */
        /* <DEDUP_REMOVED lines=10> */
[----:B------:R-:W3:Y:S04]  /*3aa30*/  LDL.LU.64 R168, [R1+0x428] ;  /* 0x0004280001a87983 */ /* 0x000ee80000300a00 */
[----:B------:R-:W4:Y:S04]  /*3aa40*/  LDL.LU.64 R170, [R1+0x420] ;  /* 0x0004200001aa7983 */ /* 0x000f280000300a00 */
[----:B------:R-:W2:Y:S01]  /*3aa50*/  LDL.LU.64 R172, [R1+0x418] ;  /* 0x0004180001ac7983 */ /* 0x000ea20000300a00 */
[----:B------:R-:W-:-:S03]  /*3aa60*/  LOP3.LUT P0, RZ, R242, 0x20000000, RZ, 0xc0, !PT ;  /* 0x20000000f2ff7812 */ /* 0x000fc6000780c0ff */
[----:B------:R-:W2:Y:S01]  /*3aa70*/  LDL.LU.64 R174, [R1+0x408] ;  /* 0x0004080001ae7983 */ /* 0x000ea20000300a00 */
[C---:B------:R-:W-:Y:S02]  /*3aa80*/  LOP3.LUT P1, RZ, R242.reuse, 0x10000000, RZ, 0xc0, !PT ;  /* 0x10000000f2ff7812 */ /* 0x040fe4000782c0ff */
[C---:B------:R-:W-:Y:S01]  /*3aa90*/  LOP3.LUT P2, RZ, R242.reuse, 0x8000000, RZ, 0xc0, !PT ;  /* 0x08000000f2ff7812 */ /* 0x040fe2000784c0ff */
[----:B------:R-:W2:Y:S01]  /*3aaa0*/  LDL.LU.64 R176, [R1+0x400] ;  /* 0x0004000001b07983 */ /* 0x000ea20000300a00 */
[C---:B------:R-:W-:Y:S02]  /*3aab0*/  PRMT R0, R127.reuse, 0x7772, RZ ;  /* 0x000077727f007816 */ /* 0x040fe400000000ff */
[----:B------:R-:W-:Y:S01]  /*3aac0*/  LOP3.LUT P3, RZ, R242, 0x4000000, RZ, 0xc0, !PT ;  /* 0x04000000f2ff7812 */ /* 0x000fe2000786c0ff */
[----:B------:R-:W2:Y:S01]  /*3aad0*/  LDL.LU.64 R178, [R1+0x3f8] ;  /* 0x0003f80001b27983 */ /* 0x000ea20000300a00 */
[----:B------:R-:W-:-:S03]  /*3aae0*/  PRMT R127, R127, 0x7773, RZ ;  /* 0x000077737f7f7816 */ /* 0x000fc600000000ff */
[----:B------:R-:W2:Y:S04]  /*3aaf0*/  LDL.LU.64 R158, [R1+0x3f0] ;  /* 0x0003f000019e7983 */ /* 0x000ea80000300a00 */
        /* <DEDUP_REMOVED lines=14> */
[----:B---3--:R2:W-:Y:S04]  /*3abe0*/  @P0 STG.E.U8 desc[UR32][R168.64], R0 ;  /* 0x00000000a8000986 */ /* 0x0085e8000c101120 */
[----:B----4-:R-:W-:Y:S01]  /*3abf0*/  @P1 STG.E.U8 desc[UR32][R170.64], R127 ;  /* 0x0000007faa001986 */ /* 0x010fe2000c101120 */
[----:B--2---:R-:W-:-:S05]  /*3ac00*/  PRMT R0, R120, 0x7770, RZ ;  /* 0x0000777078007816 */ /* 0x004fca00000000ff */
[----:B------:R0:W-:Y:S02]  /*3ac10*/  @P2 STG.E.U8 desc[UR32][R172.64], R0 ;  /* 0x00000000ac002986 */ /* 0x0001e4000c101120 */
[----:B0-----:R-:W-:-:S05]  /*3ac20*/  PRMT R0, R120, 0x7771, RZ ;  /* 0x0000777178007816 */ /* 0x001fca00000000ff */
[----:B------:R0:W-:Y:S04]  /*3ac30*/  @P3 STG.E.U8 desc[UR32][R122.64], R0 ;  /* 0x000000007a003986 */ /* 0x0001e8000c101120 */
[----:B0-----:R-:W2:Y:S01]  /*3ac40*/  LDL.LU.64 R122, [R1+0x1058] ;  /* 0x00105800017a7983 */ /* 0x001ea20000300a00 */
[----:B------:R-:W-:Y:S02]  /*3ac50*/  LOP3.LUT R6, R6, 0xffffff7f, RZ, 0xc0, !PT ;  /* 0xffffff7f06067812 */ /* 0x000fe400078ec0ff */
[----:B------:R-:W-:Y:S01]  /*3ac60*/  PRMT R0, R121, 0x7770, RZ ;  /* 0x0000777079007816 */ /* 0x000fe200000000ff */
[----:B------:R-:W3:Y:S01]  /*3ac70*/  LDL.LU.64 R168, [R1+0x3c0] ;  /* 0x0003c00001a87983 */ /* 0x000ee20000300a00 */
[----:B------:R-:W-:Y:S02]  /*3ac80*/  @P4 LOP3.LUT R6, R6, 0x80, RZ, 0xfc, !PT ;  /* 0x0000008006064812 */ /* 0x000fe400078efcff */
[----:B------:R-:W-:Y:S01]  /*3ac90*/  LOP3.LUT P4, RZ, R242, 0x200000, RZ, 0xc0, !PT ;  /* 0x00200000f2ff7812 */ /* 0x000fe2000788c0ff */
[----:B------:R-:W4:Y:S01]  /*3aca0*/  LDL.LU.64 R170, [R1+0x3b8] ;  /* 0x0003b80001aa7983 */ /* 0x000f220000300a00 */
[----:B------:R-:W-:-:S03]  /*3acb0*/  LOP3.LUT R6, R6, 0xfffffeff, RZ, 0xc0, !PT ;  /* 0xfffffeff06067812 */ /* 0x000fc600078ec0ff */
[----:B------:R-:W4:Y:S08]  /*3acc0*/  LDL.LU.64 R172, [R1+0x3b0] ;  /* 0x0003b00001ac7983 */ /* 0x000f300000300a00 */
[----:B------:R-:W-:Y:S02]  /*3acd0*/  @P4 LOP3.LUT R6, R6, 0x100, RZ, 0xfc, !PT ;  /* 0x0000010006064812 */ /* 0x000fe400078efcff */
        /* <DEDUP_REMOVED lines=10> */
[----:B------:R0:W-:Y:S01]  /*3ad80*/  @P4 STG.E.U8 desc[UR32][R174.64], R0 ;  /* 0x00000000ae004986 */ /* 0x0001e2000c101120 */
[C---:B------:R-:W-:Y:S02]  /*3ad90*/  LOP3.LUT P4, RZ, R6.reuse, 0x800, RZ, 0xc0, !PT ;  /* 0x0000080006ff7812 */ /* 0x040fe4000788c0ff */
[----:B0-----:R-:W-:Y:S01]  /*3ada0*/  PRMT R0, R121, 0x7771, RZ ;  /* 0x0000777179007816 */ /* 0x001fe200000000ff */
[----:B------:R-:W4:Y:S10]  /*3adb0*/  LDL.LU.64 R174, [R1+0x3a8] ;  /* 0x0003a80001ae7983 */ /* 0x000f340000300a00 */
[----:B------:R0:W-:Y:S01]  /*3adc0*/  @P4 STG.E.U8 desc[UR32][R176.64], R0 ;  /* 0x00000000b0004986 */ /* 0x0001e2000c101120 */
[----:B------:R-:W-:-:S03]  /*3add0*/  LOP3.LUT P4, RZ, R6, 0x400, RZ, 0xc0, !PT ;  /* 0x0000040006ff7812 */ /* 0x000fc6000788c0ff */
[----:B0-----:R-:W4:Y:S01]  /*3ade0*/  LDL.LU.64 R176, [R1+0x3a0] ;  /* 0x0003a00001b07983 */ /* 0x001f220000300a00 */
[----:B--2---:R-:W-:-:S09]  /*3adf0*/  PRMT R0, R122, 0x7770, RZ ;  /* 0x000077707a007816 */ /* 0x004fd200000000ff */
[----:B------:R0:W-:Y:S01]  /*3ae00*/  @P4 STG.E.U8 desc[UR32][R178.64], R0 ;  /* 0x00000000b2004986 */ /* 0x0001e2000c101120 */
[----:B------:R-:W-:Y:S02]  /*3ae10*/  LOP3.LUT P4, RZ, R6, 0x200, RZ, 0xc0, !PT ;  /* 0x0000020006ff7812 */ /* 0x000fe4000788c0ff */
        /* <DEDUP_REMOVED lines=19> */
[C---:B------:R-:W-:Y:S02]  /*3af50*/  LOP3.LUT P5, RZ, R242.reuse, 0x10000, RZ, 0xc0, !PT ;  /* 0x00010000f2ff7812 */ /* 0x040fe400078ac0ff */
        /* <DEDUP_REMOVED lines=9> */
[----:B----4-:R0:W-:Y:S04]  /*3aff0*/  @P6 STG.E.U8 desc[UR32][R170.64], R0 ;  /* 0x00000000aa006986 */ /* 0x0101e8000c101120 */
[----:B------:R1:W-:Y:S01]  /*3b000*/  @P0 STG.E.U8 desc[UR32][R172.64], R122 ;  /* 0x0000007aac000986 */ /* 0x0003e2000c101120 */
[----:B------:R-:W-:-:S02]  /*3b010*/  LOP3.LUT P0, RZ, R242, 0x400, RZ, 0xc0, !PT ;  /* 0x00000400f2ff7812 */ /* 0x000fc4000780c0ff */
[C---:B0-----:R-:W-:Y:S01]  /*3b020*/  PRMT R0, R123.reuse, 0x7772, RZ ;  /* 0x000077727b007816 */ /* 0x041fe200000000ff */
[----:B------:R-:W3:Y:S01]  /*3b030*/  LDL.LU.64 R170, [R1+0x388] ;  /* 0x0003880001aa7983 */ /* 0x000ee20000300a00 */
[----:B------:R-:W-:-:S03]  /*3b040*/  PRMT R123, R123, 0x7773, RZ ;  /* 0x000077737b7b7816 */ /* 0x000fc600000000ff */
[----:B------:R0:W-:Y:S04]  /*3b050*/  @P1 STG.E.U8 desc[UR32][R174.64], R0 ;  /* 0x00000000ae001986 */ /* 0x0001e8000c101120 */
[----:B------:R4:W-:Y:S04]  /*3b060*/  @P2 STG.E.U8 desc[UR32][R176.64], R123 ;  /* 0x0000007bb0002986 */ /* 0x0009e8000c101120 */
[----:B-1----:R-:W3:Y:S04]  /*3b070*/  LDL.LU.64 R172, [R1+0x380] ;  /* 0x0003800001ac7983 */ /* 0x002ee80000300a00 */
[----:B0-----:R-:W3:Y:S04]  /*3b080*/  LDL.LU.64 R174, [R1+0x378] ;  /* 0x0003780001ae7983 */ /* 0x001ee80000300a00 */
[----:B----4-:R-:W4:Y:S01]  /*3b090*/  LDL.LU.64 R176, [R1+0x370] ;  /* 0x0003700001b07983 */ /* 0x010f220000300a00 */
[----:B------:R-:W-:-:S02]  /*3b0a0*/  LOP3.LUT P4, RZ, R243, 0x40000000, RZ, 0xc0, !PT ;  /* 0x40000000f3ff7812 */ /* 0x000fc4000788c0ff */
[----:B------:R-:W-:-:S11]  /*3b0b0*/  LOP3.LUT R3, R3, 0xefffffff, RZ, 0xc0, !PT ;  /* 0xefffffff03037812 */ /* 0x000fd600078ec0ff */
[----:B------:R-:W-:Y:S02]  /*3b0c0*/  @P4 LOP3.LUT R3, R3, 0x10000000, RZ, 0xfc, !PT ;  /* 0x1000000003034812 */ /* 0x000fe400078efcff */
[----:B------:R-:W-:Y:S02]  /*3b0d0*/  LOP3.LUT P4, RZ, R243, 0x80000000, RZ, 0xc0, !PT ;  /* 0x80000000f3ff7812 */ /* 0x000fe4000788c0ff */
[----:B------:R-:W-:Y:S02]  /*3b0e0*/  LOP3.LUT R3, R3, 0xdfffffff, RZ, 0xc0, !PT ;  /* 0xdfffffff03037812 */ /* 0x000fe400078ec0ff */
[----:B--2---:R-:W-:-:S05]  /*3b0f0*/  PRMT R0, R116, 0x7770, RZ ;  /* 0x0000777074007816 */ /* 0x004fca00000000ff */
[----:B------:R0:W-:Y:S02]  /*3b100*/  @P3 STG.E.U8 desc[UR32][R178.64], R0 ;  /* 0x00000000b2003986 */ /* 0x0001e4000c101120 */
[----:B0-----:R-:W-:Y:S02]  /*3b110*/  PRMT R0, R116, 0x7771, RZ ;  /* 0x0000777174007816 */ /* 0x001fe400000000ff */
[----:B------:R-:W2:Y:S04]  /*3b120*/  LDL.LU.64 R178, [R1+0x368] ;  /* 0x0003680001b27983 */ /* 0x000ea80000300a00 */
[----:B------:R-:W2:Y:S04]  /*3b130*/  LDL.LU.64 R158, [R1+0x360] ;  /* 0x00036000019e7983 */ /* 0x000ea80000300a00 */
[----:B------:R0:W-:Y:S04]  /*3b140*/  @P0 STG.E.U8 desc[UR32][R118.64], R0 ;  /* 0x0000000076000986 */ /* 0x0001e8000c101120 */
[----:B0-----:R-:W4:Y:S04]  /*3b150*/  LDL.LU.64 R118, [R1+0x1048] ;  /* 0x0010480001767983 */ /* 0x001f280000300a00 */
[----:B------:R-:W2:Y:S04]  /*3b160*/  LDL.LU.64 R160, [R1+0x358] ;  /* 0x0003580001a07983 */ /* 0x000ea80000300a00 */
[----:B------:R-:W2:Y:S04]  /*3b170*/  LDL.LU.64 R162, [R1+0x350] ;  /* 0x0003500001a27983 */ /* 0x000ea80000300a00 */
[----:B------:R-:W2:Y:S01]  /*3b180*/  LDL.LU.64 R164, [R1+0x348] ;  /* 0x0003480001a47983 */ /* 0x000ea20000300a00 */
[----:B------:R-:W-:-:S02]  /*3b190*/  @P4 LOP3.LUT R3, R3, 0x20000000, RZ, 0xfc, !PT ;  /* 0x2000000003034812 */ /* 0x000fc400078efcff */
[----:B------:R-:W-:Y:S01]  /*3b1a0*/  LOP3.LUT P4, RZ, R242, 0x1, RZ, 0xc0, !PT ;  /* 0x00000001f2ff7812 */ /* 0x000fe2000788c0ff */
[----:B------:R-:W2:Y:S01]  /*3b1b0*/  LDL.LU.64 R166, [R1+0x338] ;  /* 0x0003380001a67983 */ /* 0x000ea20000300a00 */
[----:B------:R-:W-:Y:S02]  /*3b1c0*/  LOP3.LUT R3, R3, 0xbfffffff, RZ, 0xc0, !PT ;  /* 0xbfffffff03037812 */ /* 0x000fe400078ec0ff */
[----:B------:R-:W-:Y:S01]  /*3b1d0*/  LOP3.LUT R6, R6, 0xfffffffe, RZ, 0xc0, !PT ;  /* 0xfffffffe06067812 */ /* 0x000fe200078ec0ff */
[----:B------:R-:W2:Y:S08]  /*3b1e0*/  LDL.LU.64 R168, [R1+0x330] ;  /* 0x0003300001a87983 */ /* 0x000eb00000300a00 */
[----:B------:R-:W-:-:S02]  /*3b1f0*/  @P4 LOP3.LUT R3, R3, 0x40000000, RZ, 0xfc, !PT ;  /* 0x4000000003034812 */ /* 0x000fc400078efcff */
        /* <DEDUP_REMOVED lines=14> */
[C---:B------:R-:W-:Y:S02]  /*3b2e0*/  LOP3.LUT P4, RZ, R242.reuse, 0x20, RZ, 0xc0, !PT ;  /* 0x00000020f2ff7812 */ /* 0x040fe4000788c0ff */
[----:B------:R-:W-:Y:S01]  /*3b2f0*/  LOP3.LUT P3, RZ, R242, 0x80, RZ, 0xc0, !PT ;  /* 0x00000080f2ff7812 */ /* 0x000fe2000786c0ff */
[----:B---3--:R0:W-:Y:S01]  /*3b300*/  @P1 STG.E.U8 desc[UR32][R170.64], R0 ;  /* 0x00000000aa001986 */ /* 0x0081e2000c101120 */
[----:B------:R-:W-:Y:S02]  /*3b310*/  LOP3.LUT R6, R6, 0xfffffff7, RZ, 0xc0, !PT ;  /* 0xfffffff706067812 */ /* 0x000fe400078ec0ff */
[----:B0-----:R-:W-:Y:S01]  /*3b320*/  PRMT R0, R117, 0x7771, RZ ;  /* 0x0000777175007816 */ /* 0x001fe200000000ff */
[----:B------:R-:W3:Y:S06]  /*3b330*/  LDL.LU.64 R170, [R1+0x328] ;  /* 0x0003280001aa7983 */ /* 0x000eec0000300a00 */
[----:B------:R-:W-:-:S02]  /*3b340*/  @P4 LOP3.LUT R6, R6, 0x8, RZ, 0xfc, !PT ;  /* 0x0000000806064812 */ /* 0x000fc400078efcff */
[----:B------:R-:W-:Y:S01]  /*3b350*/  LOP3.LUT P4, RZ, R242, 0x40, RZ, 0xc0, !PT ;  /* 0x00000040f2ff7812 */ /* 0x000fe2000788c0ff */
[----:B------:R0:W-:Y:S04]  /*3b360*/  @P2 STG.E.U8 desc[UR32][R172.64], R0 ;  /* 0x00000000ac002986 */ /* 0x0001e8000c101120 */
[----:B0-----:R-:W3:Y:S01]  /*3b370*/  LDL.LU.64 R172, [R1+0x320] ;  /* 0x0003200001ac7983 */ /* 0x001ee20000300a00 */
[----:B----4-:R-:W-:-:S05]  /*3b380*/  PRMT R0, R118, 0x7770, RZ ;  /* 0x0000777076007816 */ /* 0x010fca00000000ff */
[----:B------:R0:W-:Y:S02]  /*3b390*/  @P3 STG.E.U8 desc[UR32][R174.64], R0 ;  /* 0x00000000ae003986 */ /* 0x0001e4000c101120 */
[----:B0-----:R-:W-:Y:S02]  /*3b3a0*/  PRMT R0, R118, 0x7771, RZ ;  /* 0x0000777176007816 */ /* 0x001fe400000000ff */
[----:B------:R-:W4:Y:S04]  /*3b3b0*/  LDL.LU.64 R174, [R1+0x318] ;  /* 0x0003180001ae7983 */ /* 0x000f280000300a00 */
[----:B------:R0:W-:Y:S01]  /*3b3c0*/  @P4 STG.E.U8 desc[UR32][R176.64], R0 ;  /* 0x00000000b0004986 */ /* 0x0001e2000c101120 */
[C---:B------:R-:W-:Y:S02]  /*3b3d0*/  LOP3.LUT P4, RZ, R6.reuse, 0x8, RZ, 0xc0, !PT ;  /* 0x0000000806ff7812 */ /* 0x040fe4000788c0ff */
[----:B0-----:R-:W-:Y:S01]  /*3b3e0*/  PRMT R0, R119, 0x7770, RZ ;  /* 0x0000777077007816 */ /* 0x001fe200000000ff */
[----:B------:R-:W4:Y:S10]  /*3b3f0*/  LDL.LU.64 R176, [R1+0x310] ;  /* 0x0003100001b07983 */ /* 0x000f340000300a00 */
[----:B--2---:R0:W-:Y:S01]  /*3b400*/  @P4 STG.E.U8 desc[UR32][R178.64], R0 ;  /* 0x00000000b2004986 */ /* 0x0041e2000c101120 */
[----:B------:R-:W-:-:S02]  /*3b410*/  LOP3.LUT P4, RZ, R6, 0x4, RZ, 0xc0, !PT ;  /* 0x0000000406ff7812 */ /* 0x000fc4000788c0ff */
[----:B0-----:R-:W-:Y:S01]  /*3b420*/  PRMT R0, R119, 0x7771, RZ ;  /* 0x0000777177007816 */ /* 0x001fe200000000ff */
[----:B------:R-:W2:Y:S10]  /*3b430*/  LDL.LU.64 R178, [R1+0x308] ;  /* 0x0003080001b27983 */ /* 0x000eb40000300a00 */
[----:B------:R0:W-:Y:S01]  /*3b440*/  @P4 STG.E.U8 desc[UR32][R158.64], R0 ;  /* 0x000000009e004986 */ /* 0x0001e2000c101120 */
[----:B------:R-:W-:-:S02]  /*3b450*/  LOP3.LUT P4, RZ, R6, 0x2, RZ, 0xc0, !PT ;  /* 0x0000000206ff7812 */ /* 0x000fc4000788c0ff */
[----:B0-----:R-:W-:-:S11]  /*3b460*/  PRMT R0, R116, 0x7772, RZ ;  /* 0x0000777274007816 */ /* 0x001fd600000000ff */
[----:B------:R0:W-:Y:S01]  /*3b470*/  @P4 STG.E.U8 desc[UR32][R160.64], R0 ;  /* 0x00000000a0004986 */ /* 0x0001e2000c101120 */
[----:B------:R-:W-:Y:S02]  /*3b480*/  LOP3.LUT P4, RZ, R6, 0x1, RZ, 0xc0, !PT ;  /* 0x0000000106ff7812 */ /* 0x000fe4000788c0ff */
[----:B------:R-:W-:-:S11]  /*3b490*/  PRMT R116, R116, 0x7773, RZ ;  /* 0x0000777374747816 */ /* 0x000fd600000000ff */
[----:B------:R-:W-:Y:S01]  /*3b4a0*/  @P4 STG.E.U8 desc[UR32][R162.64], R116 ;  /* 0x00000074a2004986 */ /* 0x000fe2000c101120 */
[----:B------:R-:W-:Y:S02]  /*3b4b0*/  LOP3.LUT P4, RZ, R3, 0x80000000, RZ, 0xc0, !PT ;  /* 0x8000000003ff7812 */ /* 0x000fe4000788c0ff */
[C---:B0-----:R-:W-:Y:S02]  /*3b4c0*/  PRMT R0, R117.reuse, 0x7772, RZ ;  /* 0x0000777275007816 */ /* 0x041fe400000000ff */
[----:B------:R-:W-:-:S09]  /*3b4d0*/  PRMT R117, R117, 0x7773, RZ ;  /* 0x0000777375757816 */ /* 0x000fd200000000ff */
[----:B------:R-:W-:Y:S01]  /*3b4e0*/  @P4 STG.E.U8 desc[UR32][R164.64], R0 ;  /* 0x00000000a4004986 */ /* 0x000fe2000c101120 */
[----:B------:R-:W-:-:S13]  /*3b4f0*/  LOP3.LUT P4, RZ, R3, 0x40000000, RZ, 0xc0, !PT ;  /* 0x4000000003ff7812 */ /* 0x000fda000788c0ff */
[----:B------:R0:W-:Y:S04]  /*3b500*/  @P4 STG.E.U8 desc[UR32][R112.64], R117 ;  /* 0x0000007570004986 */ /* 0x0001e8000c101120 */
[----:B0-----:R-:W4:Y:S01]  /*3b510*/  LDL.LU.64 R112, [R1+0x1040] ;  /* 0x0010400001707983 */ /* 0x001f220000300a00 */
[----:B------:R-:W-:Y:S02]  /*3b520*/  LOP3.LUT P4, RZ, R3, 0x20000000, RZ, 0xc0, !PT ;  /* 0x2000000003ff7812 */ /* 0x000fe4000788c0ff */
[----:B------:R-:W-:Y:S02]  /*3b530*/  PRMT R0, R118, 0x7772, RZ ;  /* 0x0000777276007816 */ /* 0x000fe400000000ff */
[C---:B------:R-:W-:Y:S02]  /*3b540*/  LOP3.LUT P5, RZ, R243.reuse, 0x20000000, RZ, 0xc0, !PT ;  /* 0x20000000f3ff7812 */ /* 0x040fe400078ac0ff */
[----:B------:R-:W-:-:S07]  /*3b550*/  LOP3.LUT P6, RZ, R243, 0x10000000, RZ, 0xc0, !PT ;  /* 0x10000000f3ff7812 */ /* 0x000fce00078cc0ff */
[----:B------:R0:W-:Y:S01]  /*3b560*/  @P4 STG.E.U8 desc[UR32][R166.64], R0 ;  /* 0x00000000a6004986 */ /* 0x0001e2000c101120 */
[----:B------:R-:W-:Y:S02]  /*3b570*/  LOP3.LUT P4, RZ, R3, 0x10000000, RZ, 0xc0, !PT ;  /* 0x1000000003ff7812 */ /* 0x000fe4000788c0ff */
[C---:B------:R-:W-:Y:S02]  /*3b580*/  LOP3.LUT P0, RZ, R243.reuse, 0x8000000, RZ, 0xc0, !PT ;  /* 0x08000000f3ff7812 */ /* 0x040fe4000780c0ff */
[----:B------:R-:W-:Y:S02]  /*3b590*/  PRMT R118, R118, 0x7773, RZ ;  /* 0x0000777376767816 */ /* 0x000fe400000000ff */
[----:B------:R-:W-:Y:S02]  /*3b5a0*/  LOP3.LUT P1, RZ, R243, 0x4000000, RZ, 0xc0, !PT ;  /* 0x04000000f3ff7812 */ /* 0x000fe4000782c0ff */
[----:B0-----:R-:W-:-:S05]  /*3b5b0*/  PRMT R0, R119, 0x7772, RZ ;  /* 0x0000777277007816 */ /* 0x001fca00000000ff */
[----:B------:R-:W-:Y:S01]  /*3b5c0*/  @P4 STG.E.U8 desc[UR32][R168.64], R118 ;  /* 0x00000076a8004986 */ /* 0x000fe2000c101120 */
[----:B------:R-:W-:-:S03]  /*3b5d0*/  PRMT R119, R119, 0x7773, RZ ;  /* 0x0000777377777816 */ /* 0x000fc600000000ff */
[----:B---3--:R4:W-:Y:S01]  /*3b5e0*/  @P5 STG.E.U8 desc[UR32][R170.64], R0 ;  /* 0x00000000aa005986 */ /* 0x0089e2000c101120 */
[----:B------:R-:W-:-:S03]  /*3b5f0*/  LOP3.LUT P2, RZ, R243, 0x2000000, RZ, 0xc0, !PT ;  /* 0x02000000f3ff7812 */ /* 0x000fc6000784c0ff */
[----:B------:R-:W-:Y:S01]  /*3b600*/  @P6 STG.E.U8 desc[UR32][R172.64], R119 ;  /* 0x00000077ac006986 */ /* 0x000fe2000c101120 */
[C---:B------:R-:W-:Y:S02]  /*3b610*/  LOP3.LUT P3, RZ, R243.reuse, 0x1000000, RZ, 0xc0, !PT ;  /* 0x01000000f3ff7812 */ /* 0x040fe4000786c0ff */
[----:B------:R-:W-:Y:S02]  /*3b620*/  LOP3.LUT P4, RZ, R243, 0x800, RZ, 0xc0, !PT ;  /* 0x00000800f3ff7812 */ /* 0x000fe4000788c0ff */
[----:B------:R-:W-:-:S11]  /*3b630*/  LOP3.LUT R3, R3, 0xffefffff, RZ, 0xc0, !PT ;  /* 0xffefffff03037812 */ /* 0x000fd600078ec0ff */
[----:B------:R-:W-:Y:S02]  /*3b640*/  @P4 LOP3.LUT R3, R3, 0x100000, RZ, 0xfc, !PT ;  /* 0x0010000003034812 */ /* 0x000fe400078efcff */
[----:B------:R-:W-:Y:S02]  /*3b650*/  LOP3.LUT P4, RZ, R243, 0x1000, RZ, 0xc0, !PT ;  /* 0x00001000f3ff7812 */ /* 0x000fe4000788c0ff */
[----:B----4-:R-:W-:-:S05]  /*3b660*/  PRMT R0, R112, 0x7770, RZ ;  /* 0x0000777070007816 */ /* 0x010fca00000000ff */
[----:B------:R0:W-:Y:S02]  /*3b670*/  @P0 STG.E.U8 desc[UR32][R174.64], R0 ;  /* 0x00000000ae000986 */ /* 0x0001e4000c101120 */
[----:B0-----:R-:W-:-:S05]  /*3b680*/  PRMT R0, R112, 0x7771, RZ ;  /* 0x0000777170007816 */ /* 0x001fca00000000ff */
[----:B------:R0:W-:Y:S02]  /*3b690*/  @P1 STG.E.U8 desc[UR32][R176.64], R0 ;  /* 0x00000000b0001986 */ /* 0x0001e4000c101120 */
[----:B0-----:R-:W-:-:S05]  /*3b6a0*/  PRMT R0, R113, 0x7770, RZ ;  /* 0x0000777071007816 */ /* 0x001fca00000000ff */
[----:B--2---:R0:W-:Y:S02]  /*3b6b0*/  @P2 STG.E.U8 desc[UR32][R178.64], R0 ;  /* 0x00000000b2002986 */ /* 0x0041e4000c101120 */
[----:B0-----:R-:W-:-:S05]  /*3b6c0*/  PRMT R0, R113, 0x7771, RZ ;  /* 0x0000777171007816 */ /* 0x001fca00000000ff */
[----:B------:R0:W-:Y:S04]  /*3b6d0*/  @P3 STG.E.U8 desc[UR32][R114.64], R0 ;  /* 0x0000000072003986 */ /* 0x0001e8000c101120 */
[----:B0-----:R-:W2:Y:S04]  /*3b6e0*/  LDL.LU.64 R114, [R1+0x1038] ;  /* 0x0010380001727983 */ /* 0x001ea80000300a00 */
[----:B------:R-:W3:Y:S04]  /*3b6f0*/  LDL.LU.64 R168, [R1+0x2f8] ;  /* 0x0002f80001a87983 */ /* 0x000ee80000300a00 */
        /* <DEDUP_REMOVED lines=8> */
[----:B------:R-:W-:-:S02]  /*3b780*/  LOP3.LUT R3, R3, 0xffdfffff, RZ, 0xc0, !PT ;  /* 0xffdfffff03037812 */ /* 0x000fc400078ec0ff */
[----:B------:R-:W-:Y:S01]  /*3b790*/  LOP3.LUT P0, RZ, R243, 0x800000, RZ, 0xc0, !PT ;  /* 0x00800000f3ff7812 */ /* 0x000fe2000780c0ff */
[----:B------:R-:W4:Y:S01]  /*3b7a0*/  LDL.LU.64 R166, [R1+0x2a0] ;  /* 0x0002a00001a67983 */ /* 0x000f220000300a00 */
        /* <DEDUP_REMOVED lines=16> */
[----:B------:R-:W-:-:S07]  /*3b8b0*/  LOP3.LUT P2, RZ, R243, 0x200000, RZ, 0xc0, !PT ;  /* 0x00200000f3ff7812 */ /* 0x000fce000784c0ff */
[----:B------:R-:W-:Y:S02]  /*3b8c0*/  @P4 LOP3.LUT R3, R3, 0x4000000, RZ, 0xfc, !PT ;  /* 0x0400000003034812 */ /* 0x000fe400078efcff */
[C---:B------:R-:W-:Y:S02]  /*3b8d0*/  LOP3.LUT P4, RZ, R243.reuse, 0x40000, RZ, 0xc0, !PT ;  /* 0x00040000f3ff7812 */ /* 0x040fe4000788c0ff */
[----:B------:R-:W-:Y:S02]  /*3b8e0*/  LOP3.LUT P3, RZ, R243, 0x100000, RZ, 0xc0, !PT ;  /* 0x00100000f3ff7812 */ /* 0x000fe4000786c0ff */
[----:B------:R-:W-:-:S09]  /*3b8f0*/  LOP3.LUT R3, R3, 0xf7ffffff, RZ, 0xc0, !PT ;  /* 0xf7ffffff03037812 */ /* 0x000fd200078ec0ff */
[----:B------:R-:W-:Y:S02]  /*3b900*/  @P4 LOP3.LUT R3, R3, 0x8000000, RZ, 0xfc, !PT ;  /* 0x0800000003034812 */ /* 0x000fe400078efcff */
[----:B------:R-:W-:Y:S02]  /*3b910*/  LOP3.LUT P4, RZ, R243, 0x80000, RZ, 0xc0, !PT ;  /* 0x00080000f3ff7812 */ /* 0x000fe4000788c0ff */
[----:B--2---:R-:W-:-:S05]  /*3b920*/  PRMT R0, R114, 0x7770, RZ ;  /* 0x0000777072007816 */ /* 0x004fca00000000ff */
[----:B---3--:R0:W-:Y:S02]  /*3b930*/  @P0 STG.E.U8 desc[UR32][R168.64], R0 ;  /* 0x00000000a8000986 */ /* 0x0081e4000c101120 */
[----:B0-----:R-:W-:Y:S02]  /*3b940*/  PRMT R0, R114, 0x7771, RZ ;  /* 0x0000777172007816 */ /* 0x001fe400000000ff */
[----:B------:R-:W2:Y:S04]  /*3b950*/  LDL.LU.64 R168, [R1+0x298] ;  /* 0x0002980001a87983 */ /* 0x000ea80000300a00 */
[----:B----4-:R0:W-:Y:S02]  /*3b960*/  @P1 STG.E.U8 desc[UR32][R170.64], R0 ;  /* 0x00000000aa001986 */ /* 0x0101e4000c101120 */
[----:B0-----:R-:W-:-:S02]  /*3b970*/  PRMT R0, R115, 0x7770, RZ ;  /* 0x0000777073007816 */ /* 0x001fc400000000ff */
[----:B------:R-:W3:Y:S04]  /*3b980*/  LDL.LU.64 R170, [R1+0x290] ;  /* 0x0002900001aa7983 */ /* 0x000ee80000300a00 */
        /* <DEDUP_REMOVED lines=8> */
[----:B------:R-:W-:Y:S02]  /*3ba10*/  PRMT R112, R112, 0x7773, RZ ;  /* 0x0000777370707816 */ /* 0x000fe400000000ff */
[----:B0-----:R-:W-:Y:S01]  /*3ba20*/  PRMT R0, R113, 0x7772, RZ ;  /* 0x0000777271007816 */ /* 0x001fe200000000ff */
[----:B------:R-:W4:Y:S08]  /*3ba30*/  LDL.LU.64 R176, [R1+0x278] ;  /* 0x0002780001b07983 */ /* 0x000f300000300a00 */
[----:B------:R-:W-:Y:S01]  /*3ba40*/  @P4 STG.E.U8 desc[UR32][R160.64], R112 ;  /* 0x00000070a0004986 */ /* 0x000fe2000c101120 */
[----:B------:R-:W-:-:S02]  /*3ba50*/  LOP3.LUT P4, RZ, R3, 0x4000000, RZ, 0xc0, !PT ;  /* 0x0400000003ff7812 */ /* 0x000fc4000788c0ff */
[----:B------:R-:W-:-:S11]  /*3ba60*/  PRMT R113, R113, 0x7773, RZ ;  /* 0x0000777371717816 */ /* 0x000fd600000000ff */
[----:B------:R0:W-:Y:S01]  /*3ba70*/  @P4 STG.E.U8 desc[UR32][R178.64], R0 ;  /* 0x00000000b2004986 */ /* 0x0001e2000c101120 */
[C---:B------:R-:W-:Y:S02]  /*3ba80*/  LOP3.LUT P4, RZ, R3.reuse, 0x2000000, RZ, 0xc0, !PT ;  /* 0x0200000003ff7812 */ /* 0x040fe4000788c0ff */
[----:B0-----:R-:W-:Y:S01]  /*3ba90*/  PRMT R0, R114, 0x7772, RZ ;  /* 0x0000777272007816 */ /* 0x001fe200000000ff */
[----:B------:R-:W4:Y:S10]  /*3baa0*/  LDL.LU.64 R178, [R1+0x268] ;  /* 0x0002680001b27983 */ /* 0x000f340000300a00 */
[----:B------:R-:W-:Y:S01]  /*3bab0*/  @P4 STG.E.U8 desc[UR32][R162.64], R113 ;  /* 0x00000071a2004986 */ /* 0x000fe2000c101120 */
[----:B------:R-:W-:-:S02]  /*3bac0*/  LOP3.LUT P4, RZ, R3, 0x1000000, RZ, 0xc0, !PT ;  /* 0x0100000003ff7812 */ /* 0x000fc4000788c0ff */
[----:B------:R-:W-:-:S11]  /*3bad0*/  PRMT R114, R114, 0x7773, RZ ;  /* 0x0000777372727816 */ /* 0x000fd600000000ff */
[----:B------:R0:W-:Y:S01]  /*3bae0*/  @P4 STG.E.U8 desc[UR32][R108.64], R0 ;  /* 0x000000006c004986 */ /* 0x0001e2000c101120 */
[----:B------:R-:W-:-:S03]  /*3baf0*/  LOP3.LUT P4, RZ, R3, 0x800000, RZ, 0xc0, !PT ;  /* 0x0080000003ff7812 */ /* 0x000fc6000788c0ff */
[----:B0-----:R-:W2:Y:S10]  /*3bb00*/  LDL.LU.64 R108, [R1+0x1030] ;  /* 0x00103000016c7983 */ /* 0x001eb40000300a00 */
[----:B------:R-:W-:Y:S01]  /*3bb10*/  @P4 STG.E.U8 desc[UR32][R164.64], R114 ;  /* 0x00000072a4004986 */ /* 0x000fe2000c101120 */
[----:B------:R-:W-:-:S02]  /*3bb20*/  LOP3.LUT P4, RZ, R3, 0x400000, RZ, 0xc0, !PT ;  /* 0x0040000003ff7812 */ /* 0x000fc4000788c0ff */
[----:B------:R-:W-:-:S11]  /*3bb30*/  PRMT R0, R115, 0x7772, RZ ;  /* 0x0000777273007816 */ /* 0x000fd600000000ff */
[----:B------:R0:W-:Y:S04]  /*3bb40*/  @P4 STG.E.U8 desc[UR32][R110.64], R0 ;  /* 0x000000006e004986 */ /* 0x0001e8000c101120 */
[----:B0-----:R-:W4:Y:S01]  /*3bb50*/  LDL.LU.64 R110, [R1+0x1028] ;  /* 0x00102800016e7983 */ /* 0x001f220000300a00 */
[----:B------:R-:W-:Y:S02]  /*3bb60*/  LOP3.LUT P4, RZ, R3, 0x200000, RZ, 0xc0, !PT ;  /* 0x0020000003ff7812 */ /* 0x000fe4000788c0ff */
[----:B------:R-:W-:Y:S02]  /*3bb70*/  PRMT R115, R115, 0x7773, RZ ;  /* 0x0000777373737816 */ /* 0x000fe400000000ff */
[----:B------:R-:W-:-:S09]  /*3bb80*/  LOP3.LUT P5, RZ, R243, 0x400, RZ, 0xc0, !PT ;  /* 0x00000400f3ff7812 */ /* 0x000fd200078ac0ff */
[----:B------:R-:W-:Y:S01]  /*3bb90*/  @P4 STG.E.U8 desc[UR32][R166.64], R115 ;  /* 0x00000073a6004986 */ /* 0x000fe2000c101120 */
[----:B------:R-:W-:Y:S02]  /*3bba0*/  LOP3.LUT P4, RZ, R3, 0x100000, RZ, 0xc0, !PT ;  /* 0x0010000003ff7812 */ /* 0x000fe4000788c0ff */
[C---:B------:R-:W-:Y:S02]  /*3bbb0*/  LOP3.LUT P6, RZ, R243.reuse, 0x200, RZ, 0xc0, !PT ;  /* 0x00000200f3ff7812 */ /* 0x040fe400078cc0ff */
[C---:B------:R-:W-:Y:S02]  /*3bbc0*/  LOP3.LUT P0, RZ, R243.reuse, 0x100, RZ, 0xc0, !PT ;  /* 0x00000100f3ff7812 */ /* 0x040fe4000780c0ff */
[C---:B------:R-:W-:Y:S02]  /*3bbd0*/  LOP3.LUT P1, RZ, R243.reuse, 0x80, RZ, 0xc0, !PT ;  /* 0x00000080f3ff7812 */ /* 0x040fe4000782c0ff */
[C---:B------:R-:W-:Y:S02]  /*3bbe0*/  LOP3.LUT P2, RZ, R243.reuse, 0x40, RZ, 0xc0, !PT ;  /* 0x00000040f3ff7812 */ /* 0x040fe4000784c0ff */
[----:B------:R-:W-:-:S02]  /*3bbf0*/  LOP3.LUT P3, RZ, R243, 0x20, RZ, 0xc0, !PT ;  /* 0x00000020f3ff7812 */ /* 0x000fc4000786c0ff */
[----:B--2---:R-:W-:-:S05]  /*3bc00*/  PRMT R0, R108, 0x7770, RZ ;  /* 0x000077706c007816 */ /* 0x004fca00000000ff */
[----:B------:R0:W-:Y:S02]  /*3bc10*/  @P4 STG.E.U8 desc[UR32][R168.64], R0 ;  /* 0x00000000a8004986 */ /* 0x0001e4000c101120 */
[----:B0-----:R-:W-:-:S05]  /*3bc20*/  PRMT R0, R108, 0x7771, RZ ;  /* 0x000077716c007816 */ /* 0x001fca00000000ff */
[----:B---3--:R0:W-:Y:S02]  /*3bc30*/  @P5 STG.E.U8 desc[UR32][R170.64], R0 ;  /* 0x00000000aa005986 */ /* 0x0081e4000c101120 */
[----:B0-----:R-:W-:-:S05]  /*3bc40*/  PRMT R0, R109, 0x7770, RZ ;  /* 0x000077706d007816 */ /* 0x001fca00000000ff */
[----:B----4-:R0:W-:Y:S02]  /*3bc50*/  @P6 STG.E.U8 desc[UR32][R172.64], R0 ;  /* 0x00000000ac006986 */ /* 0x0101e4000c101120 */
[----:B0-----:R-:W-:-:S05]  /*3bc60*/  PRMT R0, R109, 0x7771, RZ ;  /* 0x000077716d007816 */ /* 0x001fca00000000ff */
[----:B------:R0:W-:Y:S02]  /*3bc70*/  @P0 STG.E.U8 desc[UR32][R174.64], R0 ;  /* 0x00000000ae000986 */ /* 0x0001e4000c101120 */
[----:B0-----:R-:W-:-:S05]  /*3bc80*/  PRMT R0, R110, 0x7770, RZ ;  /* 0x000077706e007816 */ /* 0x001fca00000000ff */
[----:B------:R0:W-:Y:S02]  /*3bc90*/  @P1 STG.E.U8 desc[UR32][R176.64], R0 ;  /* 0x00000000b0001986 */ /* 0x0001e4000c101120 */
[----:B0-----:R-:W-:-:S05]  /*3bca0*/  PRMT R0, R110, 0x7771, RZ ;  /* 0x000077716e007816 */ /* 0x001fca00000000ff */
[----:B------:R0:W-:Y:S04]  /*3bcb0*/  @P2 STG.E.U8 desc[UR32][R244.64], R0 ;  /* 0x00000000f4002986 */ /* 0x0001e8000c101120 */
[----:B0-----:R-:W2:Y:S04]  /*3bcc0*/  LDL.LU.64 R244, [R1+0x1020] ;  /* 0x0010200001f47983 */ /* 0x001ea80000300a00 */
[----:B------:R-:W3:Y:S04]  /*3bcd0*/  LDL.LU.64 R168, [R1+0x260] ;  /* 0x0002600001a87983 */ /* 0x000ee80000300a00 */
[----:B------:R-:W4:Y:S04]  /*3bce0*/  LDL.LU.64 R170, [R1+0x258] ;  /* 0x0002580001aa7983 */ /* 0x000f280000300a00 */
[----:B------:R-:W4:Y:S04]  /*3bcf0*/  LDL.LU.64 R172, [R1+0x250] ;  /* 0x0002500001ac7983 */ /* 0x000f280000300a00 */
[----:B------:R-:W4:Y:S04]  /*3bd00*/  LDL.LU.64 R174, [R1+0x248] ;  /* 0x0002480001ae7983 */ /* 0x000f280000300a00 */
[----:B------:R-:W4:Y:S01]  /*3bd10*/  LDL.LU.64 R176, [R1+0x240] ;  /* 0x0002400001b07983 */ /* 0x000f220000300a00 */
[----:B------:R-:W-:-:S05]  /*3bd20*/  PRMT R0, R111, 0x7770, RZ ;  /* 0x000077706f007816 */ /* 0x000fca00000000ff */
[----:B------:R0:W-:Y:S04]  /*3bd30*/  @P3 STG.E.U8 desc[UR32][R178.64], R0 ;  /* 0x00000000b2003986 */ /* 0x0001e8000c101120 */
[----:B0-----:R-:W4:Y:S04]  /*3bd40*/  LDL.LU.64 R178, [R1+0x230] ;  /* 0x0002300001b27983 */ /* 0x001f280000300a00 */
[----:B------:R-:W4:Y:S01]  /*3bd50*/  LDL.LU.64 R158, [R1+0x228] ;  /* 0x00022800019e7983 */ /* 0x000f220000300a00 */
[----:B------:R-:W-:Y:S02]  /*3bd60*/  LOP3.LUT R3, R3, 0xffffefff, RZ, 0xc0, !PT ;  /* 0xffffefff03037812 */ /* 0x000fe400078ec0ff */
[C---:B------:R-:W-:Y:S01]  /*3bd70*/  LOP3.LUT P0, RZ, R243.reuse, 0x10, RZ, 0xc0, !PT ;  /* 0x00000010f3ff7812 */ /* 0x040fe2000780c0ff */
[----:B------:R-:W4:Y:S01]  /*3bd80*/  LDL.LU.64 R160, [R1+0x218] ;  /* 0x0002180001a07983 */ /* 0x000f220000300a00 */
[----:B------:R-:W-:-:S02]  /*3bd90*/  LOP3.LUT P1, RZ, R243, 0x8, RZ, 0xc0, !PT ;  /* 0x00000008f3ff7812 */ /* 0x000fc4000782c0ff */
[----:B------:R-:W-:Y:S01]  /*3bda0*/  PRMT R0, R111, 0x7771, RZ ;  /* 0x000077716f007816 */ /* 0x000fe200000000ff */
[----:B------:R-:W4:Y:S01]  /*3bdb0*/  LDL.LU.64 R162, [R1+0x210] ;  /* 0x0002100001a27983 */ /* 0x000f220000300a00 */
[C---:B------:R-:W-:Y:S02]  /*3bdc0*/  LOP3.LUT P2, RZ, R243.reuse, 0x4, RZ, 0xc0, !PT ;  /* 0x00000004f3ff7812 */ /* 0x040fe4000784c0ff */
[----:B------:R-:W-:Y:S01]  /*3bdd0*/  LOP3.LUT P3, RZ, R243, 0x2, RZ, 0xc0, !PT ;  /* 0x00000002f3ff7812 */ /* 0x000fe2000786c0ff */
[----:B------:R-:W4:Y:S04]  /*3bde0*/  LDL.LU.64 R164, [R1+0x208] ;  /* 0x0002080001a47983 */ /* 0x000f280000300a00 */
[----:B------:R-:W4:Y:S01]  /*3bdf0*/  LDL.LU.64 R166, [R1+0x200] ;  /* 0x0002000001a67983 */ /* 0x000f220000300a00 */
        /* <DEDUP_REMOVED lines=22> */
[----:B---3--:R0:W-:Y:S10]  /*3bf60*/  @P0 STG.E.U8 desc[UR32][R168.64], R0 ;  /* 0x00000000a8000986 */ /* 0x0081f4000c101120 */
[----:B------:R-:W-:-:S02]  /*3bf70*/  @P4 LOP3.LUT R3, R3, 0x80000, RZ, 0xfc, !PT ;  /* 0x0008000003034812 */ /* 0x000fc400078efcff */
[----:B------:R-:W-:Y:S01]  /*3bf80*/  LOP3.LUT P4, RZ, R243, 0x1, RZ, 0xc0, !PT ;  /* 0x00000001f3ff7812 */ /* 0x000fe2000788c0ff */
[----:B0-----:R-:W2:Y:S01]  /*3bf90*/  LDL.LU.64 R168, [R1+0x1f8] ;  /* 0x0001f80001a87983 */ /* 0x001ea20000300a00 */
[C---:B------:R-:W-:Y:S02]  /*3bfa0*/  PRMT R0, R108.reuse, 0x7772, RZ ;  /* 0x000077726c007816 */ /* 0x040fe400000000ff */
[----:B------:R-:W-:-:S03]  /*3bfb0*/  PRMT R108, R108, 0x7773, RZ ;  /* 0x000077736c6c7816 */ /* 0x000fc600000000ff */
[----:B----4-:R0:W-:Y:S04]  /*3bfc0*/  @P1 STG.E.U8 desc[UR32][R170.64], R0 ;  /* 0x00000000aa001986 */ /* 0x0101e8000c101120 */
[----:B------:R1:W-:Y:S01]  /*3bfd0*/  @P2 STG.E.U8 desc[UR32][R172.64], R108 ;  /* 0x0000006cac002986 */ /* 0x0003e2000c101120 */
[----:B0-----:R-:W-:-:S03]  /*3bfe0*/  PRMT R0, R109, 0x7772, RZ ;  /* 0x000077726d007816 */ /* 0x001fc600000000ff */
[----:B------:R-:W3:Y:S01]  /*3bff0*/  LDL.LU.64 R170, [R1+0x1f0] ;  /* 0x0001f00001aa7983 */ /* 0x000ee20000300a00 */
[----:B------:R-:W-:-:S03]  /*3c000*/  PRMT R109, R109, 0x7773, RZ ;  /* 0x000077736d6d7816 */ /* 0x000fc600000000ff */
[----:B------:R0:W-:Y:S04]  /*3c010*/  @P3 STG.E.U8 desc[UR32][R174.64], R0 ;  /* 0x00000000ae003986 */ /* 0x0001e8000c101120 */
[----:B------:R-:W-:Y:S01]  /*3c020*/  @P4 STG.E.U8 desc[UR32][R176.64], R109 ;  /* 0x0000006db0004986 */ /* 0x000fe2000c101120 */
[----:B------:R-:W-:-:S03]  /*3c030*/  LOP3.LUT P4, RZ, R3, 0x80000, RZ, 0xc0, !PT ;  /* 0x0008000003ff7812 */ /* 0x000fc6000788c0ff */
[----:B-1----:R-:W4:Y:S01]  /*3c040*/  LDL.LU.64 R172, [R1+0x1e8] ;  /* 0x0001e80001ac7983 */ /* 0x002f220000300a00 */
[----:B0-----:R-:W-:-:S09]  /*3c050*/  PRMT R0, R110, 0x7772, RZ ;  /* 0x000077726e007816 */ /* 0x001fd200000000ff */
[----:B------:R0:W-:Y:S01]  /*3c060*/  @P4 STG.E.U8 desc[UR32][R104.64], R0 ;  /* 0x0000000068004986 */ /* 0x0001e2000c101120 */
[----:B------:R-:W-:-:S03]  /*3c070*/  LOP3.LUT P4, RZ, R3, 0x40000, RZ, 0xc0, !PT ;  /* 0x0004000003ff7812 */ /* 0x000fc6000788c0ff */
[----:B0-----:R-:W2:Y:S01]  /*3c080*/  LDL.LU.64 R104, [R1+0x1018] ;  /* 0x0010180001687983 */ /* 0x001ea20000300a00 */
[----:B------:R-:W-:Y:S02]  /*3c090*/  PRMT R110, R110, 0x7773, RZ ;  /* 0x000077736e6e7816 */ /* 0x000fe400000000ff */
[----:B------:R-:W-:Y:S01]  /*3c0a0*/  PRMT R0, R111, 0x7772, RZ ;  /* 0x000077726f007816 */ /* 0x000fe200000000ff */
[----:B------:R-:W4:Y:S06]  /*3c0b0*/  LDL.LU.64 R174, [R1+0x1e0] ;  /* 0x0001e00001ae7983 */ /* 0x000f2c0000300a00 */
[----:B------:R0:W-:Y:S01]  /*3c0c0*/  @P4 STG.E.U8 desc[UR32][R178.64], R110 ;  /* 0x0000006eb2004986 */ /* 0x0001e2000c101120 */
[----:B------:R-:W-:-:S02]  /*3c0d0*/  LOP3.LUT P4, RZ, R3, 0x20000, RZ, 0xc0, !PT ;  /* 0x0002000003ff7812 */ /* 0x000fc4000788c0ff */
[----:B------:R-:W-:Y:S01]  /*3c0e0*/  PRMT R111, R111, 0x7773, RZ ;  /* 0x000077736f6f7816 */ /* 0x000fe200000000ff */
[----:B------:R-:W4:Y:S04]  /*3c0f0*/  LDL.LU.64 R176, [R1+0x1d8] ;  /* 0x0001d80001b07983 */ /* 0x000f280000300a00 */
[----:B0-----:R-:W4:Y:S06]  /*3c100*/  LDL.LU.64 R178, [R1+0x1d0] ;  /* 0x0001d00001b27983 */ /* 0x001f2c0000300a00 */
        /* <DEDUP_REMOVED lines=20> */
[----:B---3--:R-:W-:-:S05]  /*3c250*/  PRMT R0, R106, 0x7770, RZ ;  /* 0x000077706a007816 */ /* 0x008fca00000000ff */
[----:B------:R0:W-:Y:S02]  /*3c260*/  @P5 STG.E.U8 desc[UR32][R168.64], R0 ;  /* 0x00000000a8005986 */ /* 0x0001e4000c101120 */
[----:B0-----:R-:W-:-:S05]  /*3c270*/  PRMT R0, R106, 0x7771, RZ ;  /* 0x000077716a007816 */ /* 0x001fca00000000ff */
[----:B------:R0:W-:Y:S02]  /*3c280*/  @P6 STG.E.U8 desc[UR32][R170.64], R0 ;  /* 0x00000000aa006986 */ /* 0x0001e4000c101120 */
[C---:B0-----:R-:W-:Y:S02]  /*3c290*/  PRMT R0, R107.reuse, 0x7770, RZ ;  /* 0x000077706b007816 */ /* 0x041fe400000000ff */
[----:B------:R-:W2:Y:S04]  /*3c2a0*/  LDL.LU.64 R170, [R1+0x1c8] ;  /* 0x0001c80001aa7983 */ /* 0x000ea80000300a00 */
[----:B----4-:R0:W-:Y:S02]  /*3c2b0*/  @P0 STG.E.U8 desc[UR32][R172.64], R0 ;  /* 0x00000000ac000986 */ /* 0x0101e4000c101120 */
[----:B0-----:R-:W-:-:S02]  /*3c2c0*/  PRMT R0, R107, 0x7771, RZ ;  /* 0x000077716b007816 */ /* 0x001fc400000000ff */
[----:B------:R-:W3:Y:S04]  /*3c2d0*/  LDL.LU.64 R172, [R1+0x1c0] ;  /* 0x0001c00001ac7983 */ /* 0x000ee80000300a00 */
[----:B------:R0:W-:Y:S04]  /*3c2e0*/  @P1 STG.E.U8 desc[UR32][R174.64], R0 ;  /* 0x00000000ae001986 */ /* 0x0001e8000c101120 */
[----:B0-----:R-:W4:Y:S01]  /*3c2f0*/  LDL.LU.64 R174, [R1+0x1b8] ;  /* 0x0001b80001ae7983 */ /* 0x001f220000300a00 */
[----:B------:R-:W-:Y:S02]  /*3c300*/  LOP3.LUT P2, RZ, R244, 0x80000, RZ, 0xc0, !PT ;  /* 0x00080000f4ff7812 */ /* 0x000fe4000784c0ff */
[----:B------:R-:W-:-:S02]  /*3c310*/  PRMT R0, R104, 0x7772, RZ ;  /* 0x0000777268007816 */ /* 0x000fc400000000ff */
[C---:B------:R-:W-:Y:S02]  /*3c320*/  LOP3.LUT P3, RZ, R244.reuse, 0x40000, RZ, 0xc0, !PT ;  /* 0x00040000f4ff7812 */ /* 0x040fe4000786c0ff */
[----:B------:R-:W-:Y:S02]  /*3c330*/  LOP3.LUT P0, RZ, R244, 0x20000, RZ, 0xc0, !PT ;  /* 0x00020000f4ff7812 */ /* 0x000fe4000780c0ff */
[----:B------:R-:W-:-:S05]  /*3c340*/  PRMT R104, R104, 0x7773, RZ ;  /* 0x0000777368687816 */ /* 0x000fca00000000ff */
[----:B------:R0:W-:Y:S01]  /*3c350*/  @P2 STG.E.U8 desc[UR32][R176.64], R0 ;  /* 0x00000000b0002986 */ /* 0x0001e2000c101120 */
[C---:B------:R-:W-:Y:S02]  /*3c360*/  LOP3.LUT P1, RZ, R244.reuse, 0x10000, RZ, 0xc0, !PT ;  /* 0x00010000f4ff7812 */ /* 0x040fe4000782c0ff */
[C---:B------:R-:W-:Y:S01]  /*3c370*/  LOP3.LUT P2, RZ, R244.reuse, 0x8000, RZ, 0xc0, !PT ;  /* 0x00008000f4ff7812 */ /* 0x040fe2000784c0ff */
[----:B------:R1:W-:Y:S04]  /*3c380*/  @P3 STG.E.U8 desc[UR32][R178.64], R104 ;  /* 0x00000068b2003986 */ /* 0x0003e8000c101120 */
[----:B0-----:R-:W4:Y:S01]  /*3c390*/  LDL.LU.64 R176, [R1+0x1a8] ;  /* 0x0001a80001b07983 */ /* 0x001f220000300a00 */
[----:B------:R-:W-:Y:S02]  /*3c3a0*/  LOP3.LUT P3, RZ, R244, 0x4000, RZ, 0xc0, !PT ;  /* 0x00004000f4ff7812 */ /* 0x000fe4000786c0ff */
[C---:B------:R-:W-:Y:S01]  /*3c3b0*/  PRMT R0, R105.reuse, 0x7772, RZ ;  /* 0x0000777269007816 */ /* 0x040fe200000000ff */
[----:B-1----:R-:W4:Y:S01]  /*3c3c0*/  LDL.LU.64 R178, [R1+0x1a0] ;  /* 0x0001a00001b27983 */ /* 0x002f220000300a00 */
[----:B------:R-:W-:-:S03]  /*3c3d0*/  PRMT R105, R105, 0x7773, RZ ;  /* 0x0000777369697816 */ /* 0x000fc600000000ff */
        /* <DEDUP_REMOVED lines=13> */
[----:B------:R-:W-:Y:S01]  /*3c4b0*/  PRMT R106, R106, 0x7773, RZ ;  /* 0x000077736a6a7816 */ /* 0x000fe200000000ff */
[----:B---3--:R-:W-:Y:S04]  /*3c4c0*/  @P1 STG.E.U8 desc[UR32][R172.64], R105 ;  /* 0x00000069ac001986 */ /* 0x008fe8000c101120 */
[----:B----4-:R-:W-:Y:S04]  /*3c4d0*/  @P2 STG.E.U8 desc[UR32][R174.64], R0 ;  /* 0x00000000ae002986 */ /* 0x010fe8000c101120 */
[----:B------:R0:W-:Y:S04]  /*3c4e0*/  @P3 STG.E.U8 desc[UR32][R100.64], R106 ;  /* 0x0000006a64003986 */ /* 0x0001e8000c101120 */
[----:B0-----:R-:W2:Y:S01]  /*3c4f0*/  LDL.LU.64 R100, [R1+0x1008] ;  /* 0x0010080001647983 */ /* 0x001ea20000300a00 */
[----:B------:R-:W-:-:S02]  /*3c500*/  LOP3.LUT R3, R3, 0xffffffbf, RZ, 0xc0, !PT ;  /* 0xffffffbf03037812 */ /* 0x000fc400078ec0ff */
[----:B------:R-:W-:Y:S01]  /*3c510*/  PRMT R0, R107, 0x7772, RZ ;  /* 0x000077726b007816 */ /* 0x000fe200000000ff */
[----:B------:R-:W3:Y:S01]  /*3c520*/  LDL.LU.64 R164, [R1+0x170] ;  /* 0x0001700001a47983 */ /* 0x000ee20000300a00 */
[----:B------:R-:W-:Y:S02]  /*3c530*/  @P4 LOP3.LUT R3, R3, 0x40, RZ, 0xfc, !PT ;  /* 0x0000004003034812 */ /* 0x000fe400078efcff */
[C---:B------:R-:W-:Y:S01]  /*3c540*/  LOP3.LUT P4, RZ, R244.reuse, 0x100, RZ, 0xc0, !PT ;  /* 0x00000100f4ff7812 */ /* 0x040fe2000788c0ff */
[----:B------:R-:W4:Y:S01]  /*3c550*/  LDL.LU.64 R166, [R1+0x168] ;  /* 0x0001680001a67983 */ /* 0x000f220000300a00 */
[----:B------:R-:W-:Y:S02]  /*3c560*/  LOP3.LUT R3, R3, 0xffffff7f, RZ, 0xc0, !PT ;  /* 0xffffff7f03037812 */ /* 0x000fe400078ec0ff */
[----:B------:R-:W-:Y:S01]  /*3c570*/  PRMT R107, R107, 0x7773, RZ ;  /* 0x000077736b6b7816 */ /* 0x000fe200000000ff */
[----:B------:R-:W4:Y:S04]  /*3c580*/  LDL.LU.64 R168, [R1+0x160] ;  /* 0x0001600001a87983 */ /* 0x000f280000300a00 */
[----:B------:R-:W4:Y:S04]  /*3c590*/  LDL.LU.64 R170, [R1+0x158] ;  /* 0x0001580001aa7983 */ /* 0x000f280000300a00 */
[----:B------:R-:W-:Y:S01]  /*3c5a0*/  @P4 LOP3.LUT R3, R3, 0x80, RZ, 0xfc, !PT ;  /* 0x0000008003034812 */ /* 0x000fe200078efcff */
[----:B------:R-:W4:Y:S01]  /*3c5b0*/  LDL.LU.64 R172, [R1+0xaf8] ;  /* 0x000af80001ac7983 */ /* 0x000f220000300a00 */
[----:B------:R-:W-:-:S02]  /*3c5c0*/  LOP3.LUT P4, RZ, R244, 0x200, RZ, 0xc0, !PT ;  /* 0x00000200f4ff7812 */ /* 0x000fc4000788c0ff */
[----:B------:R-:W-:Y:S01]  /*3c5d0*/  LOP3.LUT R3, R3, 0xfffffeff, RZ, 0xc0, !PT ;  /* 0xfffffeff03037812 */ /* 0x000fe200078ec0ff */
[----:B------:R-:W4:Y:S10]  /*3c5e0*/  LDL.LU.64 R174, [R1+0xb08] ;  /* 0x000b080001ae7983 */ /* 0x000f340000300a00 */
        /* <DEDUP_REMOVED lines=12> */
[----:B------:R-:W-:-:S03]  /*3c6b0*/  LOP3.LUT P4, RZ, R3, 0x800, RZ, 0xc0, !PT ;  /* 0x0000080003ff7812 */ /* 0x000fc6000788c0ff */
[----:B0-----:R-:W4:Y:S10]  /*3c6c0*/  LDL.LU.64 R176, [R1+0xb18] ;  /* 0x000b180001b07983 */ /* 0x001f340000300a00 */
[----:B------:R-:W-:Y:S01]  /*3c6d0*/  @P4 STG.E.U8 desc[UR32][R178.64], R107 ;  /* 0x0000006bb2004986 */ /* 0x000fe2000c101120 */
[----:B------:R-:W-:-:S02]  /*3c6e0*/  LOP3.LUT P4, RZ, R3, 0x400, RZ, 0xc0, !PT ;  /* 0x0000040003ff7812 */ /* 0x000fc4000788c0ff */
[----:B--2---:R-:W-:-:S11]  /*3c6f0*/  PRMT R0, R100, 0x7770, RZ ;  /* 0x0000777064007816 */ /* 0x004fd600000000ff */
[----:B------:R0:W-:Y:S04]  /*3c700*/  @P4 STG.E.U8 desc[UR32][R102.64], R0 ;  /* 0x0000000066004986 */ /* 0x0001e8000c101120 */
[----:B0-----:R-:W2:Y:S04]  /*3c710*/  LDL.LU.64 R102, [R1+0x1000] ;  /* 0x0010000001667983 */ /* 0x001ea80000300a00 */
[----:B------:R-:W4:Y:S01]  /*3c720*/  LDL.LU.64 R178, [R1+0xb28] ;  /* 0x000b280001b27983 */ /* 0x000f220000300a00 */
        /* <DEDUP_REMOVED lines=20> */
[----:B---3--:R0:W-:Y:S01]  /*3c870*/  @P4 STG.E.U8 desc[UR32][R164.64], R0 ;  /* 0x00000000a4004986 */ /* 0x0081e2000c101120 */
[----:B------:R-:W-:Y:S02]  /*3c880*/  LOP3.LUT P4, RZ, R3, 0x10, RZ, 0xc0, !PT ;  /* 0x0000001003ff7812 */ /* 0x000fe4000788c0ff */
[----:B0-----:R-:W-:-:S11]  /*3c890*/  PRMT R0, R103, 0x7770, RZ ;  /* 0x0000777067007816 */ /* 0x001fd600000000ff */
[----:B----4-:R0:W-:Y:S02]  /*3c8a0*/  @P4 STG.E.U8 desc[UR32][R166.64], R0 ;  /* 0x00000000a6004986 */ /* 0x0101e4000c101120 */
[----:B0-----:R-:W-:-:S05]  /*3c8b0*/  PRMT R0, R103, 0x7771, RZ ;  /* 0x0000777167007816 */ /* 0x001fca00000000ff */
[----:B------:R0:W-:Y:S02]  /*3c8c0*/  @P5 STG.E.U8 desc[UR32][R168.64], R0 ;  /* 0x00000000a8005986 */ /* 0x0001e4000c101120 */
[C---:B0-----:R-:W-:Y:S02]  /*3c8d0*/  PRMT R0, R100.reuse, 0x7772, RZ ;  /* 0x0000777264007816 */ /* 0x041fe400000000ff */
[----:B------:R-:W-:-:S03]  /*3c8e0*/  PRMT R100, R100, 0x7773, RZ ;  /* 0x0000777364647816 */ /* 0x000fc600000000ff */
[----:B------:R0:W-:Y:S04]  /*3c8f0*/  @P6 STG.E.U8 desc[UR32][R170.64], R0 ;  /* 0x00000000aa006986 */ /* 0x0001e8000c101120 */
[----:B------:R-:W-:Y:S01]  /*3c900*/  @P0 STG.E.U8 desc[UR32][R172.64], R100 ;  /* 0x00000064ac000986 */ /* 0x000fe2000c101120 */
[----:B------:R-:W-:Y:S02]  /*3c910*/  LOP3.LUT P0, RZ, R245, 0x40000000, RZ, 0xc0, !PT ;  /* 0x40000000f5ff7812 */ /* 0x000fe4000780c0ff */
[C---:B0-----:R-:W-:Y:S02]  /*3c920*/  PRMT R0, R101.reuse, 0x7772, RZ ;  /* 0x0000777265007816 */ /* 0x041fe400000000ff */
[----:B------:R-:W-:-:S03]  /*3c930*/  PRMT R101, R101, 0x7773, RZ ;  /* 0x0000777365657816 */ /* 0x000fc600000000ff */
[----:B------:R0:W-:Y:S04]  /*3c940*/  @P1 STG.E.U8 desc[UR32][R174.64], R0 ;  /* 0x00000000ae001986 */ /* 0x0001e8000c101120 */
[----:B------:R1:W-:Y:S01]  /*3c950*/  @P2 STG.E.U8 desc[UR32][R176.64], R101 ;  /* 0x00000065b0002986 */ /* 0x0003e2000c101120 */
[----:B0-----:R-:W-:-:S03]  /*3c960*/  PRMT R0, R102, 0x7772, RZ ;  /* 0x0000777266007816 */ /* 0x001fc600000000ff */
[----:B------:R-:W2:Y:S01]  /*3c970*/  LDL.LU.64 R174, [R1+0xb38] ;  /* 0x000b380001ae7983 */ /* 0x000ea20000300a00 */
[----:B------:R-:W-:-:S03]  /*3c980*/  PRMT R102, R102, 0x7773, RZ ;  /* 0x0000777366667816 */ /* 0x000fc600000000ff */
[----:B------:R0:W-:Y:S04]  /*3c990*/  @P3 STG.E.U8 desc[UR32][R178.64], R0 ;  /* 0x00000000b2003986 */ /* 0x0001e8000c101120 */
[----:B-1----:R-:W3:Y:S04]  /*3c9a0*/  LDL.LU.64 R176, [R1+0xb40] ;  /* 0x000b400001b07983 */ /* 0x002ee80000300a00 */
[----:B------:R1:W-:Y:S04]  /*3c9b0*/  @P0 STG.E.U8 desc[UR32][R96.64], R102 ;  /* 0x0000006660000986 */ /* 0x0003e8000c101120 */
[----:B0-----:R-:W4:Y:S04]  /*3c9c0*/  LDL.LU.64 R178, [R1+0xb50] ;  /* 0x000b500001b27983 */ /* 0x001f280000300a00 */
[----:B------:R-:W4:Y:S04]  /*3c9d0*/  LDL.LU.64 R156, [R1+0xb58] ;  /* 0x000b5800019c7983 */ /* 0x000f280000300a00 */
[----:B------:R-:W4:Y:S04]  /*3c9e0*/  LDL.LU.64 R158, [R1+0xb60] ;  /* 0x000b6000019e7983 */ /* 0x000f280000300a00 */
[----:B-1----:R-:W4:Y:S01]  /*3c9f0*/  LDL.LU.64 R96, [R1+0xff8] ;  /* 0x000ff80001607983 */ /* 0x002f220000300a00 */
[----:B------:R-:W-:-:S02]  /*3ca00*/  LOP3.LUT P4, RZ, R245, 0x40000, RZ, 0xc0, !PT ;  /* 0x00040000f5ff7812 */ /* 0x000fc4000788c0ff */
[----:B------:R-:W-:Y:S01]  /*3ca10*/  LOP3.LUT R7, R7, 0xefffffff, RZ, 0xc0, !PT ;  /* 0xefffffff07077812 */ /* 0x000fe200078ec0ff */
[----:B------:R-:W4:Y:S01]  /*3ca20*/  LDL.LU.64 R160, [R1+0xb70] ;  /* 0x000b700001a07983 */ /* 0x000f220000300a00 */
[C---:B------:R-:W-:Y:S02]  /*3ca30*/  LOP3.LUT P1, RZ, R245.reuse, 0x20000000, RZ, 0xc0, !PT ;  /* 0x20000000f5ff7812 */ /* 0x040fe4000782c0ff */
[C---:B------:R-:W-:Y:S01]  /*3ca40*/  LOP3.LUT P2, RZ, R245.reuse, 0x10000000, RZ, 0xc0, !PT ;  /* 0x10000000f5ff7812 */ /* 0x040fe2000784c0ff */
[----:B------:R-:W4:Y:S01]  /*3ca50*/  LDL.LU.64 R162, [R1+0xb78] ;  /* 0x000b780001a27983 */ /* 0x000f220000300a00 */
[----:B------:R-:W-:Y:S02]  /*3ca60*/  LOP3.LUT P3, RZ, R245, 0x8000000, RZ, 0xc0, !PT ;  /* 0x08000000f5ff7812 */ /* 0x000fe4000786c0ff */
[----:B------:R-:W-:Y:S01]  /*3ca70*/  PRMT R0, R103, 0x7772, RZ ;  /* 0x0000777267007816 */ /* 0x000fe200000000ff */
[----:B------:R-:W4:Y:S02]  /*3ca80*/  LDL.LU.64 R164, [R1+0xb80] ;  /* 0x000b800001a47983 */ /* 0x000f240000300a00 */
[----:B------:R-:W-:-:S02]  /*3ca90*/  @P4 LOP3.LUT R7, R7, 0x10000000, RZ, 0xfc, !PT ;  /* 0x1000000007074812 */ /* 0x000fc400078efcff */
[----:B------:R-:W-:Y:S01]  /*3caa0*/  LOP3.LUT P4, RZ, R245, 0x80000, RZ, 0xc0, !PT ;  /* 0x00080000f5ff7812 */ /* 0x000fe2000788c0ff */
[----:B------:R-:W4:Y:S01]  /*3cab0*/  LDL.LU.64 R166, [R1+0xb88] ;  /* 0x000b880001a67983 */ /* 0x000f220000300a00 */
[----:B------:R-:W-:Y:S02]  /*3cac0*/  LOP3.LUT R7, R7, 0xdfffffff, RZ, 0xc0, !PT ;  /* 0xdfffffff07077812 */ /* 0x000fe400078ec0ff */
[----:B------:R-:W-:Y:S01]  /*3cad0*/  PRMT R103, R103, 0x7773, RZ ;  /* 0x0000777367677816 */ /* 0x000fe200000000ff */
        /* <DEDUP_REMOVED lines=21> */
[----:B--2---:R4:W-:Y:S04]  /*3cc30*/  @P1 STG.E.U8 desc[UR32][R174.64], R0 ;  /* 0x00000000ae001986 */ /* 0x0049e8000c101120 */
[----:B---3--:R-:W-:Y:S01]  /*3cc40*/  @P2 STG.E.U8 desc[UR32][R176.64], R103 ;  /* 0x00000067b0002986 */ /* 0x008fe2000c101120 */
[----:B----4-:R-:W-:-:S05]  /*3cc50*/  PRMT R0, R96, 0x7770, RZ ;  /* 0x0000777060007816 */ /* 0x010fca00000000ff */
[----:B------:R0:W-:Y:S04]  /*3cc60*/  @P3 STG.E.U8 desc[UR32][R98.64], R0 ;  /* 0x0000000062003986 */ /* 0x0001e8000c101120 */
[----:B0-----:R-:W2:Y:S04]  /*3cc70*/  LDL.LU.64 R98, [R1+0xff0] ;  /* 0x000ff00001627983 */ /* 0x001ea80000300a00 */
[----:B------:R-:W3:Y:S04]  /*3cc80*/  LDL.LU.64 R170, [R1+0xb98] ;  /* 0x000b980001aa7983 */ /* 0x000ee80000300a00 */
[----:B------:R-:W4:Y:S01]  /*3cc90*/  LDL.LU.64 R172, [R1+0xba8] ;  /* 0x000ba80001ac7983 */ /* 0x000f220000300a00 */
[----:B------:R-:W-:-:S03]  /*3cca0*/  PRMT R0, R96, 0x7771, RZ ;  /* 0x0000777160007816 */ /* 0x000fc600000000ff */
[----:B------:R-:W4:Y:S04]  /*3ccb0*/  LDL.LU.64 R174, [R1+0xbb0] ;  /* 0x000bb00001ae7983 */ /* 0x000f280000300a00 */
[----:B------:R-:W4:Y:S04]  /*3ccc0*/  LDL.LU.64 R176, [R1+0xbb8] ;  /* 0x000bb80001b07983 */ /* 0x000f280000300a00 */
[----:B------:R0:W-:Y:S04]  /*3ccd0*/  @P4 STG.E.U8 desc[UR32][R178.64], R0 ;  /* 0x00000000b2004986 */ /* 0x0001e8000c101120 */
[----:B0-----:R-:W4:Y:S01]  /*3cce0*/  LDL.LU.64 R178, [R1+0xbc0] ;  /* 0x000bc00001b27983 */ /* 0x001f220000300a00 */
        /* <DEDUP_REMOVED lines=28> */
[----:B------:R-:W-:Y:S02]  /*3ceb0*/  PRMT R96, R96, 0x7773, RZ ;  /* 0x0000777360607816 */ /* 0x000fe400000000ff */
[----:B0-----:R-:W-:-:S09]  /*3cec0*/  PRMT R0, R97, 0x7772, RZ ;  /* 0x0000777261007816 */ /* 0x001fd200000000ff */
[----:B---3--:R-:W-:Y:S01]  /*3ced0*/  @P4 STG.E.U8 desc[UR32][R170.64], R96 ;  /* 0x00000060aa004986 */ /* 0x008fe2000c101120 */
        /* <DEDUP_REMOVED lines=9> */
[----:B------:R0:W-:Y:S04]  /*3cf70*/  @P2 STG.E.U8 desc[UR32][R246.64], R0 ;  /* 0x00000000f6002986 */ /* 0x0001e8000c101120 */
[----:B------:R1:W-:Y:S04]  /*3cf80*/  @P3 STG.E.U8 desc[UR32][R92.64], R99 ;  /* 0x000000635c003986 */ /* 0x0003e8000c101120 */
[----:B0-----:R-:W2:Y:S04]  /*3cf90*/  LDL.LU.64 R246, [R1+0xfe8] ;  /* 0x000fe80001f67983 */ /* 0x001ea80000300a00 */
[----:B-1----:R-:W3:Y:S04]  /*3cfa0*/  LDL.LU.64 R92, [R1+0xfe0] ;  /* 0x000fe000015c7983 */ /* 0x002ee80000300a00 */
[----:B------:R-:W4:Y:S01]  /*3cfb0*/  LDL.LU.64 R170, [R1+0xbe0] ;  /* 0x000be00001aa7983 */ /* 0x000f220000300a00 */
[----:B------:R-:W-:-:S02]  /*3cfc0*/  LOP3.LUT P0, RZ, R245, 0x800, RZ, 0xc0, !PT ;  /* 0x00000800f5ff7812 */ /* 0x000fc4000780c0ff */
[----:B------:R-:W-:Y:S01]  /*3cfd0*/  LOP3.LUT P1, RZ, R245, 0x400, RZ, 0xc0, !PT ;  /* 0x00000400f5ff7812 */ /* 0x000fe2000782c0ff */
[----:B------:R-:W2:Y:S04]  /*3cfe0*/  LDL.LU.64 R172, [R1+0xbf0] ;  /* 0x000bf00001ac7983 */ /* 0x000ea80000300a00 */
[----:B------:R-:W2:Y:S04]  /*3cff0*/  LDL.LU.64 R174, [R1+0xbf8] ;  /* 0x000bf80001ae7983 */ /* 0x000ea80000300a00 */
[----:B------:R-:W2:Y:S04]  /*3d000*/  LDL.LU.64 R176, [R1+0xc00] ;  /* 0x000c000001b07983 */ /* 0x000ea80000300a00 */
[----:B------:R-:W2:Y:S04]  /*3d010*/  LDL.LU.64 R178, [R1+0xc08] ;  /* 0x000c080001b27983 */ /* 0x000ea80000300a00 */
[----:B------:R-:W2:Y:S04]  /*3d020*/  LDL.LU.64 R158, [R1+0xc10] ;  /* 0x000c1000019e7983 */ /* 0x000ea80000300a00 */
[----:B------:R-:W2:Y:S04]  /*3d030*/  LDL.LU.64 R160, [R1+0xc18] ;  /* 0x000c180001a07983 */ /* 0x000ea80000300a00 */
[----:B------:R-:W2:Y:S01]  /*3d040*/  LDL.LU.64 R162, [R1+0xc28] ;  /* 0x000c280001a27983 */ /* 0x000ea20000300a00 */
[----:B------:R-:W-:-:S02]  /*3d050*/  LOP3.LUT R7, R7, 0xffefffff, RZ, 0xc0, !PT ;  /* 0xffefffff07077812 */ /* 0x000fc400078ec0ff */
[----:B---3--:R-:W-:-:S05]  /*3d060*/  PRMT R0, R92, 0x7770, RZ ;  /* 0x000077705c007816 */ /* 0x008fca00000000ff */
[----:B----4-:R0:W-:Y:S02]  /*3d070*/  @P0 STG.E.U8 desc[UR32][R170.64], R0 ;  /* 0x00000000aa000986 */ /* 0x0101e4000c101120 */
[----:B0-----:R-:W-:-:S05]  /*3d080*/  PRMT R0, R92, 0x7771, RZ ;  /* 0x000077715c007816 */ /* 0x001fca00000000ff */
[----:B------:R0:W-:Y:S04]  /*3d090*/  @P1 STG.E.U8 desc[UR32][R94.64], R0 ;  /* 0x000000005e001986 */ /* 0x0001e8000c101120 */
[----:B0-----:R-:W3:Y:S04]  /*3d0a0*/  LDL.LU.64 R94, [R1+0xfd8] ;  /* 0x000fd800015e7983 */ /* 0x001ee80000300a00 */
[----:B------:R-:W4:Y:S01]  /*3d0b0*/  LDL.LU.64 R164, [R1+0xc30] ;  /* 0x000c300001a47983 */ /* 0x000f220000300a00 */
[----:B--2---:R-:W-:Y:S02]  /*3d0c0*/  LOP3.LUT P4, RZ, R246, 0x80000000, RZ, 0xc0, !PT ;  /* 0x80000000f6ff7812 */ /* 0x004fe4000788c0ff */
[C---:B------:R-:W-:Y:S01]  /*3d0d0*/  LOP3.LUT P2, RZ, R245.reuse, 0x200, RZ, 0xc0, !PT ;  /* 0x00000200f5ff7812 */ /* 0x040fe2000784c0ff */
[----:B------:R-:W2:Y:S01]  /*3d0e0*/  LDL.LU.64 R166, [R1+0xc40] ;  /* 0x000c400001a67983 */ /* 0x000ea20000300a00 */
[----:B------:R-:W-:-:S02]  /*3d0f0*/  LOP3.LUT P3, RZ, R245, 0x100, RZ, 0xc0, !PT ;  /* 0x00000100f5ff7812 */ /* 0x000fc4000786c0ff */
[----:B------:R-:W-:Y:S01]  /*3d100*/  PRMT R0, R93, 0x7770, RZ ;  /* 0x000077705d007816 */ /* 0x000fe200000000ff */
[----:B------:R-:W2:Y:S04]  /*3d110*/  LDL.LU.64 R168, [R1+0xc50] ;  /* 0x000c500001a87983 */ /* 0x000ea80000300a00 */
[----:B------:R-:W2:Y:S02]  /*3d120*/  LDL.LU.64 R170, [R1+0xc58] ;  /* 0x000c580001aa7983 */ /* 0x000ea40000300a00 */
        /* <DEDUP_REMOVED lines=24> */
[----:B0-----:R-:W2:Y:S01]  /*3d2b0*/  LDL.LU.64 R172, [R1+0xc60] ;  /* 0x000c600001ac7983 */ /* 0x001ea20000300a00 */
[----:B------:R-:W-:-:S05]  /*3d2c0*/  PRMT R0, R93, 0x7771, RZ ;  /* 0x000077715d007816 */ /* 0x000fca00000000ff */
[----:B------:R0:W-:Y:S04]  /*3d2d0*/  @P3 STG.E.U8 desc[UR32][R174.64], R0 ;  /* 0x00000000ae003986 */ /* 0x0001e8000c101120 */
[----:B0-----:R-:W2:Y:S01]  /*3d2e0*/  LDL.LU.64 R174, [R1+0xc68] ;  /* 0x000c680001ae7983 */ /* 0x001ea20000300a00 */
[----:B---3--:R-:W-:-:S05]  /*3d2f0*/  PRMT R0, R94, 0x7770, RZ ;  /* 0x000077705e007816 */ /* 0x008fca00000000ff */
[----:B------:R0:W-:Y:S01]  /*3d300*/  @P4 STG.E.U8 desc[UR32][R176.64], R0 ;  /* 0x00000000b0004986 */ /* 0x0001e2000c101120 */
[C---:B------:R-:W-:Y:S02]  /*3d310*/  LOP3.LUT P4, RZ, R7.reuse, 0x8000000, RZ, 0xc0, !PT ;  /* 0x0800000007ff7812 */ /* 0x040fe4000788c0ff */
        /* <DEDUP_REMOVED lines=14> */
[----:B------:R-:W-:-:S11]  /*3d400*/  PRMT R92, R92, 0x7773, RZ ;  /* 0x000077735c5c7816 */ /* 0x000fd600000000ff */
[----:B----4-:R-:W-:Y:S01]  /*3d410*/  @P4 STG.E.U8 desc[UR32][R164.64], R92 ;  /* 0x0000005ca4004986 */ /* 0x010fe2000c101120 */
[----:B------:R-:W-:Y:S02]  /*3d420*/  LOP3.LUT P4, RZ, R7, 0x400000, RZ, 0xc0, !PT ;  /* 0x0040000007ff7812 */ /* 0x000fe4000788c0ff */
[----:B0-----:R-:W-:-:S11]  /*3d430*/  PRMT R0, R93, 0x7772, RZ ;  /* 0x000077725d007816 */ /* 0x001fd600000000ff */
[----:B------:R0:W-:Y:S04]  /*3d440*/  @P4 STG.E.U8 desc[UR32][R88.64], R0 ;  /* 0x0000000058004986 */ /* 0x0001e8000c101120 */
[----:B0-----:R-:W4:Y:S01]  /*3d450*/  LDL.LU.64 R88, [R1+0xfd0] ;  /* 0x000fd00001587983 */ /* 0x001f220000300a00 */
[----:B------:R-:W-:Y:S02]  /*3d460*/  LOP3.LUT P4, RZ, R7, 0x200000, RZ, 0xc0, !PT ;  /* 0x0020000007ff7812 */ /* 0x000fe4000788c0ff */
[----:B------:R-:W-:Y:S02]  /*3d470*/  PRMT R93, R93, 0x7773, RZ ;  /* 0x000077735d5d7816 */ /* 0x000fe400000000ff */
[C---:B------:R-:W-:Y:S02]  /*3d480*/  LOP3.LUT P5, RZ, R246.reuse, 0x40000000, RZ, 0xc0, !PT ;  /* 0x40000000f6ff7812 */ /* 0x040fe400078ac0ff */
[----:B------:R-:W-:-:S07]  /*3d490*/  LOP3.LUT P6, RZ, R246, 0x20000000, RZ, 0xc0, !PT ;  /* 0x20000000f6ff7812 */ /* 0x000fce00078cc0ff */
[----:B--2---:R-:W-:Y:S01]  /*3d4a0*/  @P4 STG.E.U8 desc[UR32][R166.64], R93 ;  /* 0x0000005da6004986 */ /* 0x004fe2000c101120 */
[----:B------:R-:W-:Y:S02]  /*3d4b0*/  LOP3.LUT P4, RZ, R7, 0x100000, RZ, 0xc0, !PT ;  /* 0x0010000007ff7812 */ /* 0x000fe4000788c0ff */
[----:B------:R-:W-:Y:S02]  /*3d4c0*/  PRMT R0, R94, 0x7772, RZ ;  /* 0x000077725e007816 */ /* 0x000fe400000000ff */
        /* <DEDUP_REMOVED lines=11> */
[----:B------:R-:W-:Y:S02]  /*3d580*/  LOP3.LUT P4, RZ, R246, 0x1000, RZ, 0xc0, !PT ;  /* 0x00001000f6ff7812 */ /* 0x000fe4000788c0ff */
[----:B------:R-:W-:-:S11]  /*3d590*/  LOP3.LUT R7, R7, 0xffffefff, RZ, 0xc0, !PT ;  /* 0xffffefff07077812 */ /* 0x000fd600078ec0ff */
[----:B------:R-:W-:Y:S02]  /*3d5a0*/  @P4 LOP3.LUT R7, R7, 0x1000, RZ, 0xfc, !PT ;  /* 0x0000100007074812 */ /* 0x000fe400078efcff */
[----:B------:R-:W-:Y:S02]  /*3d5b0*/  LOP3.LUT P4, RZ, R246, 0x2000, RZ, 0xc0, !PT ;  /* 0x00002000f6ff7812 */ /* 0x000fe4000788c0ff */
[----:B----4-:R-:W-:-:S05]  /*3d5c0*/  PRMT R0, R88, 0x7770, RZ ;  /* 0x0000777058007816 */ /* 0x010fca00000000ff */
[----:B---3--:R0:W-:Y:S02]  /*3d5d0*/  @P1 STG.E.U8 desc[UR32][R176.64], R0 ;  /* 0x00000000b0001986 */ /* 0x0081e4000c101120 */
        /* <DEDUP_REMOVED lines=15> */
[----:B------:R-:W-:-:S04]  /*3d6d0*/  LOP3.LUT R7, R7, 0xffffdfff, RZ, 0xc0, !PT ;  /* 0xffffdfff07077812 */ /* 0x000fc800078ec0ff */
        /* <DEDUP_REMOVED lines=11> */
[----:B------:R-:W-:Y:S02]  /*3d790*/  LOP3.LUT R7, R7, 0xfffdffff, RZ, 0xc0, !PT ;  /* 0xfffdffff07077812 */ /* 0x000fe400078ec0ff */
[----:B------:R-:W-:-:S09]  /*3d7a0*/  LOP3.LUT P0, RZ, R246, 0x1000000, RZ, 0xc0, !PT ;  /* 0x01000000f6ff7812 */ /* 0x000fd2000780c0ff */
[----:B------:R-:W-:Y:S02]  /*3d7b0*/  @P4 LOP3.LUT R7, R7, 0x20000, RZ, 0xfc, !PT ;  /* 0x0002000007074812 */ /* 0x000fe400078efcff */
[C---:B------:R-:W-:Y:S02]  /*3d7c0*/  LOP3.LUT P4, RZ, R246.reuse, 0x40000, RZ, 0xc0, !PT ;  /* 0x00040000f6ff7812 */ /* 0x040fe4000788c0ff */
[----:B------:R-:W-:Y:S02]  /*3d7d0*/  LOP3.LUT R7, R7, 0xfffbffff, RZ, 0xc0, !PT ;  /* 0xfffbffff07077812 */ /* 0x000fe400078ec0ff */
[C---:B------:R-:W-:Y:S02]  /*3d7e0*/  LOP3.LUT P1, RZ, R246.reuse, 0x800000, RZ, 0xc0, !PT ;  /* 0x00800000f6ff7812 */ /* 0x040fe4000782c0ff */
[----:B------:R-:W-:Y:S02]  /*3d7f0*/  PRMT R0, R89, 0x7771, RZ ;  /* 0x0000777159007816 */ /* 0x000fe400000000ff */
[----:B------:R-:W-:-:S05]  /*3d800*/  LOP3.LUT P2, RZ, R246, 0x400000, RZ, 0xc0, !PT ;  /* 0x00400000f6ff7812 */ /* 0x000fca000784c0ff */
[----:B------:R-:W-:Y:S02]  /*3d810*/  @P4 LOP3.LUT R7, R7, 0x40000, RZ, 0xfc, !PT ;  /* 0x0004000007074812 */ /* 0x000fe400078efcff */
[C---:B------:R-:W-:Y:S02]  /*3d820*/  LOP3.LUT P4, RZ, R246.reuse, 0x80000, RZ, 0xc0, !PT ;  /* 0x00080000f6ff7812 */ /* 0x040fe4000788c0ff */
[----:B------:R-:W-:Y:S02]  /*3d830*/  LOP3.LUT P3, RZ, R246, 0x200000, RZ, 0xc0, !PT ;  /* 0x00200000f6ff7812 */ /* 0x000fe4000786c0ff */
[----:B------:R-:W-:-:S09]  /*3d840*/  LOP3.LUT R7, R7, 0xfff7ffff, RZ, 0xc0, !PT ;  /* 0xfff7ffff07077812 */ /* 0x000fd200078ec0ff */
[----:B------:R-:W-:Y:S02]  /*3d850*/  @P4 LOP3.LUT R7, R7, 0x80000, RZ, 0xfc, !PT ;  /* 0x0008000007074812 */ /* 0x000fe400078efcff */
[----:B------:R-:W-:Y:S01]  /*3d860*/  LOP3.LUT P4, RZ, R246, 0x100000, RZ, 0xc0, !PT ;  /* 0x00100000f6ff7812 */ /* 0x000fe2000788c0ff */
[----:B---3--:R2:W-:Y:S02]  /*3d870*/  @P0 STG.E.U8 desc[UR32][R166.64], R0 ;  /* 0x00000000a6000986 */ /* 0x0085e4000c101120 */
[C---:B--2---:R-:W-:Y:S02]  /*3d880*/  PRMT R0, R90.reuse, 0x7770, RZ ;  /* 0x000077705a007816 */ /* 0x044fe400000000ff */
[----:B------:R-:W2:Y:S04]  /*3d890*/  LDL.LU.64 R166, [R1+0xcf8] ;  /* 0x000cf80001a67983 */ /* 0x000ea80000300a00 */
[----:B----4-:R0:W-:Y:S02]  /*3d8a0*/  @P1 STG.E.U8 desc[UR32][R168.64], R0 ;  /* 0x00000000a8001986 */ /* 0x0101e4000c101120 */
[----:B0-----:R-:W-:-:S02]  /*3d8b0*/  PRMT R0, R90, 0x7771, RZ ;  /* 0x000077715a007816 */ /* 0x001fc400000000ff */
[----:B------:R-:W3:Y:S04]  /*3d8c0*/  LDL.LU.64 R168, [R1+0xd00] ;  /* 0x000d000001a87983 */ /* 0x000ee80000300a00 */
[----:B------:R0:W-:Y:S02]  /*3d8d0*/  @P2 STG.E.U8 desc[UR32][R170.64], R0 ;  /* 0x00000000aa002986 */ /* 0x0001e4000c101120 */
[C---:B0-----:R-:W-:Y:S02]  /*3d8e0*/  PRMT R0, R91.reuse, 0x7770, RZ ;  /* 0x000077705b007816 */ /* 0x041fe400000000ff */
[----:B------:R-:W4:Y:S04]  /*3d8f0*/  LDL.LU.64 R170, [R1+0xd08] ;  /* 0x000d080001aa7983 */ /* 0x000f280000300a00 */
[----:B------:R0:W-:Y:S02]  /*3d900*/  @P3 STG.E.U8 desc[UR32][R172.64], R0 ;  /* 0x00000000ac003986 */ /* 0x0001e4000c101120 */
[----:B0-----:R-:W-:-:S02]  /*3d910*/  PRMT R0, R91, 0x7771, RZ ;  /* 0x000077715b007816 */ /* 0x001fc400000000ff */
[----:B------:R-:W4:Y:S04]  /*3d920*/  LDL.LU.64 R172, [R1+0xd10] ;  /* 0x000d100001ac7983 */ /* 0x000f280000300a00 */
[----:B------:R0:W-:Y:S01]  /*3d930*/  @P4 STG.E.U8 desc[UR32][R174.64], R0 ;  /* 0x00000000ae004986 */ /* 0x0001e2000c101120 */
[C---:B------:R-:W-:Y:S02]  /*3d940*/  LOP3.LUT P4, RZ, R7.reuse, 0x80000, RZ, 0xc0, !PT ;  /* 0x0008000007ff7812 */ /* 0x040fe4000788c0ff */
[----:B0-----:R-:W-:Y:S01]  /*3d950*/  PRMT R0, R88, 0x7772, RZ ;  /* 0x0000777258007816 */ /* 0x001fe200000000ff */
[----:B------:R-:W4:Y:S10]  /*3d960*/  LDL.LU.64 R174, [R1+0xd18] ;  /* 0x000d180001ae7983 */ /* 0x000f340000300a00 */
[----:B------:R0:W-:Y:S01]  /*3d970*/  @P4 STG.E.U8 desc[UR32][R176.64], R0 ;  /* 0x00000000b0004986 */ /* 0x0001e2000c101120 */
[----:B------:R-:W-:-:S02]  /*3d980*/  LOP3.LUT P4, RZ, R7, 0x40000, RZ, 0xc0, !PT ;  /* 0x0004000007ff7812 */ /* 0x000fc4000788c0ff */
[----:B------:R-:W-:Y:S02]  /*3d990*/  PRMT R88, R88, 0x7773, RZ ;  /* 0x0000777358587816 */ /* 0x000fe400000000ff */
[----:B0-----:R-:W-:Y:S01]  /*3d9a0*/  PRMT R0, R89, 0x7772, RZ ;  /* 0x0000777259007816 */ /* 0x001fe200000000ff */
[----:B------:R-:W4:Y:S08]  /*3d9b0*/  LDL.LU.64 R176, [R1+0xd20] ;  /* 0x000d200001b07983 */ /* 0x000f300000300a00 */
[----:B------:R0:W-:Y:S01]  /*3d9c0*/  @P4 STG.E.U8 desc[UR32][R178.64], R88 ;  /* 0x00000058b2004986 */ /* 0x0001e2000c101120 */
[----:B------:R-:W-:-:S02]  /*3d9d0*/  LOP3.LUT P4, RZ, R7, 0x20000, RZ, 0xc0, !PT ;  /* 0x0002000007ff7812 */ /* 0x000fc4000788c0ff */
[----:B------:R-:W-:Y:S01]  /*3d9e0*/  PRMT R89, R89, 0x7773, RZ ;  /* 0x0000777359597816 */ /* 0x000fe200000000ff */
[----:B0-----:R-:W4:Y:S10]  /*3d9f0*/  LDL.LU.64 R178, [R1+0xd30] ;  /* 0x000d300001b27983 */ /* 0x001f340000300a00 */
[----:B------:R0:W-:Y:S01]  /*3da00*/  @P4 STG.E.U8 desc[UR32][R160.64], R0 ;  /* 0x00000000a0004986 */ /* 0x0001e2000c101120 */
[----:B------:R-:W-:-:S13]  /*3da10*/  LOP3.LUT P4, RZ, R7, 0x10000, RZ, 0xc0, !PT ;  /* 0x0001000007ff7812 */ /* 0x000fda000788c0ff */
[----:B------:R-:W-:Y:S01]  /*3da20*/  @P4 STG.E.U8 desc[UR32][R162.64], R89 ;  /* 0x00000059a2004986 */ /* 0x000fe2000c101120 */
[----:B------:R-:W-:Y:S02]  /*3da30*/  LOP3.LUT P4, RZ, R7, 0x8000, RZ, 0xc0, !PT ;  /* 0x0000800007ff7812 */ /* 0x000fe4000788c0ff */
[C---:B0-----:R-:W-:Y:S02]  /*3da40*/  PRMT R0, R90.reuse, 0x7772, RZ ;  /* 0x000077725a007816 */ /* 0x041fe400000000ff */
[----:B------:R-:W-:-:S09]  /*3da50*/  PRMT R90, R90, 0x7773, RZ ;  /* 0x000077735a5a7816 */ /* 0x000fd200000000ff */
[----:B------:R0:W-:Y:S01]  /*3da60*/  @P4 STG.E.U8 desc[UR32][R84.64], R0 ;  /* 0x0000000054004986 */ /* 0x0001e2000c101120 */
[----:B------:R-:W-:-:S03]  /*3da70*/  LOP3.LUT P4, RZ, R7, 0x4000, RZ, 0xc0, !PT ;  /* 0x0000400007ff7812 */ /* 0x000fc6000788c0ff */
[----:B0-----:R-:W3:Y:S10]  /*3da80*/  LDL.LU.64 R84, [R1+0xfc0] ;  /* 0x000fc00001547983 */ /* 0x001ef40000300a00 */
[----:B------:R-:W-:Y:S01]  /*3da90*/  @P4 STG.E.U8 desc[UR32][R164.64], R90 ;  /* 0x0000005aa4004986 */ /* 0x000fe2000c101120 */
[----:B------:R-:W-:-:S02]  /*3daa0*/  LOP3.LUT P4, RZ, R7, 0x2000, RZ, 0xc0, !PT ;  /* 0x0000200007ff7812 */ /* 0x000fc4000788c0ff */
[----:B------:R-:W-:-:S11]  /*3dab0*/  PRMT R0, R91, 0x7772, RZ ;  /* 0x000077725b007816 */ /* 0x000fd600000000ff */
[----:B------:R0:W-:Y:S04]  /*3dac0*/  @P4 STG.E.U8 desc[UR32][R86.64], R0 ;  /* 0x0000000056004986 */ /* 0x0001e8000c101120 */
[----:B0-----:R-:W4:Y:S01]  /*3dad0*/  LDL.LU.64 R86, [R1+0xfb8] ;  /* 0x000fb80001567983 */ /* 0x001f220000300a00 */
[----:B------:R-:W-:Y:S02]  /*3dae0*/  LOP3.LUT P4, RZ, R7, 0x1000, RZ, 0xc0, !PT ;  /* 0x0000100007ff7812 */ /* 0x000fe4000788c0ff */
[C---:B------:R-:W-:Y:S02]  /*3daf0*/  LOP3.LUT P5, RZ, R246.reuse, 0x800, RZ, 0xc0, !PT ;  /* 0x00000800f6ff7812 */ /* 0x040fe400078ac0ff */
[----:B------:R-:W-:Y:S02]  /*3db00*/  LOP3.LUT P6, RZ, R246, 0x400, RZ, 0xc0, !PT ;  /* 0x00000400f6ff7812 */ /* 0x000fe400078cc0ff */
[----:B------:R-:W-:-:S02]  /*3db10*/  PRMT R91, R91, 0x7773, RZ ;  /* 0x000077735b5b7816 */ /* 0x000fc400000000ff */
[C---:B------:R-:W-:Y:S02]  /*3db20*/  LOP3.LUT P0, RZ, R246.reuse, 0x200, RZ, 0xc0, !PT ;  /* 0x00000200f6ff7812 */ /* 0x040fe4000780c0ff */
[C---:B------:R-:W-:Y:S02]  /*3db30*/  LOP3.LUT P1, RZ, R246.reuse, 0x100, RZ, 0xc0, !PT ;  /* 0x00000100f6ff7812 */ /* 0x040fe4000782c0ff */
[C---:B------:R-:W-:Y:S02]  /*3db40*/  LOP3.LUT P2, RZ, R246.reuse, 0x80, RZ, 0xc0, !PT ;  /* 0x00000080f6ff7812 */ /* 0x040fe4000784c0ff */
[----:B------:R-:W-:Y:S01]  /*3db50*/  LOP3.LUT P3, RZ, R246, 0x40, RZ, 0xc0, !PT ;  /* 0x00000040f6ff7812 */ /* 0x000fe2000786c0ff */
[----:B--2---:R-:W-:Y:S01]  /*3db60*/  @P4 STG.E.U8 desc[UR32][R166.64], R91 ;  /* 0x0000005ba6004986 */ /* 0x004fe2000c101120 */
[----:B---3--:R-:W-:-:S05]  /*3db70*/  PRMT R0, R84, 0x7770, RZ ;  /* 0x0000777054007816 */ /* 0x008fca00000000ff */
[----:B------:R0:W-:Y:S02]  /*3db80*/  @P5 STG.E.U8 desc[UR32][R168.64], R0 ;  /* 0x00000000a8005986 */ /* 0x0001e4000c101120 */
[----:B0-----:R-:W-:-:S05]  /*3db90*/  PRMT R0, R84, 0x7771, RZ ;  /* 0x0000777154007816 */ /* 0x001fca00000000ff */
[----:B----4-:R0:W-:Y:S02]  /*3dba0*/  @P6 STG.E.U8 desc[UR32][R170.64], R0 ;  /* 0x00000000aa006986 */ /* 0x0101e4000c101120 */
[----:B0-----:R-:W-:-:S05]  /*3dbb0*/  PRMT R0, R85, 0x7770, RZ ;  /* 0x0000777055007816 */ /* 0x001fca00000000ff */
[----:B------:R0:W-:Y:S02]  /*3dbc0*/  @P0 STG.E.U8 desc[UR32][R172.64], R0 ;  /* 0x00000000ac000986 */ /* 0x0001e4000c101120 */
        /* <DEDUP_REMOVED lines=12> */
[----:B------:R-:W-:-:S02]  /*3dc90*/  LOP3.LUT P6, RZ, R246, 0x20, RZ, 0xc0, !PT ;  /* 0x00000020f6ff7812 */ /* 0x000fc400078cc0ff */
        /* <DEDUP_REMOVED lines=12> */
[----:B------:R-:W-:Y:S01]  /*3dd60*/  @P4 LOP3.LUT R7, R7, 0x100, RZ, 0xfc, !PT ;  /* 0x0000010007074812 */ /* 0x000fe200078efcff */
[----:B--2---:R0:W-:Y:S04]  /*3dd70*/  @P6 STG.E.U8 desc[UR32][R178.64], R0 ;  /* 0x00000000b2006986 */ /* 0x0041e8000c101120 */
[----:B0-----:R-:W2:Y:S04]  /*3dd80*/  LDL.LU.64 R178, [R1+0xd78] ;  /* 0x000d780001b27983 */ /* 0x001ea80000300a00 */
[----:B------:R-:W2:Y:S01]  /*3dd90*/  LDL.LU.64 R160, [R1+0xd88] ;  /* 0x000d880001a07983 */ /* 0x000ea20000300a00 */
[----:B------:R-:W-:-:S02]  /*3dda0*/  LOP3.LUT P4, RZ, R247, 0x20000000, RZ, 0xc0, !PT ;  /* 0x20000000f7ff7812 */ /* 0x000fc4000788c0ff */
[----:B------:R-:W-:Y:S01]  /*3ddb0*/  LOP3.LUT R7, R7, 0xfffffdff, RZ, 0xc0, !PT ;  /* 0xfffffdff07077812 */ /* 0x000fe200078ec0ff */
[----:B------:R-:W2:Y:S01]  /*3ddc0*/  LDL.LU.64 R162, [R1+0xd98] ;  /* 0x000d980001a27983 */ /* 0x000ea20000300a00 */
[C---:B------:R-:W-:Y:S02]  /*3ddd0*/  LOP3.LUT P2, RZ, R246.reuse, 0x10, RZ, 0xc0, !PT ;  /* 0x00000010f6ff7812 */ /* 0x040fe4000784c0ff */
[C---:B------:R-:W-:Y:S01]  /*3dde0*/  LOP3.LUT P3, RZ, R246.reuse, 0x8, RZ, 0xc0, !PT ;  /* 0x00000008f6ff7812 */ /* 0x040fe2000786c0ff */
[----:B------:R-:W2:Y:S01]  /*3ddf0*/  LDL.LU.64 R164, [R1+0xda0] ;  /* 0x000da00001a47983 */ /* 0x000ea20000300a00 */
[----:B------:R-:W-:Y:S02]  /*3de00*/  PRMT R0, R87, 0x7771, RZ ;  /* 0x0000777157007816 */ /* 0x000fe400000000ff */
[----:B------:R-:W-:Y:S01]  /*3de10*/  LOP3.LUT P0, RZ, R246, 0x4, RZ, 0xc0, !PT ;  /* 0x00000004f6ff7812 */ /* 0x000fe2000780c0ff */
[----:B------:R-:W2:Y:S02]  /*3de20*/  LDL.LU.64 R166, [R1+0xda8] ;  /* 0x000da80001a67983 */ /* 0x000ea40000300a00 */
[----:B------:R-:W-:-:S02]  /*3de30*/  @P4 LOP3.LUT R7, R7, 0x200, RZ, 0xfc, !PT ;  /* 0x0000020007074812 */ /* 0x000fc400078efcff */
[----:B------:R-:W-:Y:S02]  /*3de40*/  LOP3.LUT P4, RZ, R247, 0x40000000, RZ, 0xc0, !PT ;  /* 0x40000000f7ff7812 */ /* 0x000fe4000788c0ff */
[----:B------:R-:W-:-:S11]  /*3de50*/  LOP3.LUT R7, R7, 0xfffffbff, RZ, 0xc0, !PT ;  /* 0xfffffbff07077812 */ /* 0x000fd600078ec0ff */
[----:B------:R-:W-:Y:S02]  /*3de60*/  @P4 LOP3.LUT R7, R7, 0x400, RZ, 0xfc, !PT ;  /* 0x0000040007074812 */ /* 0x000fe400078efcff */
[----:B------:R-:W-:Y:S02]  /*3de70*/  LOP3.LUT P4, RZ, R247, 0x80000000, RZ, 0xc0, !PT ;  /* 0x80000000f7ff7812 */ /* 0x000fe4000788c0ff */
[----:B------:R-:W-:Y:S01]  /*3de80*/  LOP3.LUT R7, R7, 0xfffff7ff, RZ, 0xc0, !PT ;  /* 0xfffff7ff07077812 */ /* 0x000fe200078ec0ff */
[----:B---3--:R0:W-:Y:S01]  /*3de90*/  @P2 STG.E.U8 desc[UR32][R168.64], R0 ;  /* 0x00000000a8002986 */ /* 0x0081e2000c101120 */
[----:B------:R-:W-:-:S09]  /*3dea0*/  LOP3.LUT P1, RZ, R246, 0x2, RZ, 0xc0, !PT ;  /* 0x00000002f6ff7812 */ /* 0x000fd2000782c0ff */
[----:B------:R-:W-:Y:S02]  /*3deb0*/  @P4 LOP3.LUT R7, R7, 0x800, RZ, 0xfc, !PT ;  /* 0x0000080007074812 */ /* 0x000fe400078efcff */
[----:B------:R-:W-:Y:S01]  /*3dec0*/  LOP3.LUT P4, RZ, R246, 0x1, RZ, 0xc0, !PT ;  /* 0x00000001f6ff7812 */ /* 0x000fe2000788c0ff */
[----:B0-----:R-:W3:Y:S01]  /*3ded0*/  LDL.LU.64 R168, [R1+0xdb0] ;  /* 0x000db00001a87983 */ /* 0x001ee20000300a00 */
[C---:B------:R-:W-:Y:S02]  /*3dee0*/  PRMT R0, R84.reuse, 0x7772, RZ ;  /* 0x0000777254007816 */ /* 0x040fe400000000ff */
[----:B------:R-:W-:-:S03]  /*3def0*/  PRMT R84, R84, 0x7773, RZ ;  /* 0x0000777354547816 */ /* 0x000fc600000000ff */
[----:B----4-:R0:W-:Y:S04]  /*3df00*/  @P3 STG.E.U8 desc[UR32][R170.64], R0 ;  /* 0x00000000aa003986 */ /* 0x0101e8000c101120 */
[----:B------:R1:W-:Y:S01]  /*3df10*/  @P0 STG.E.U8 desc[UR32][R172.64], R84 ;  /* 0x00000054ac000986 */ /* 0x0003e2000c101120 */
[----:B0-----:R-:W-:-:S03]  /*3df20*/  PRMT R0, R85, 0x7772, RZ ;  /* 0x0000777255007816 */ /* 0x001fc600000000ff */
[----:B------:R-:W4:Y:S01]  /*3df30*/  LDL.LU.64 R170, [R1+0xdb8] ;  /* 0x000db80001aa7983 */ /* 0x000f220000300a00 */
[----:B------:R-:W-:-:S03]  /*3df40*/  PRMT R85, R85, 0x7773, RZ ;  /* 0x0000777355557816 */ /* 0x000fc600000000ff */
[----:B------:R0:W-:Y:S04]  /*3df50*/  @P1 STG.E.U8 desc[UR32][R174.64], R0 ;  /* 0x00000000ae001986 */ /* 0x0001e8000c101120 */
[----:B------:R-:W-:Y:S01]  /*3df60*/  @P4 STG.E.U8 desc[UR32][R176.64], R85 ;  /* 0x00000055b0004986 */ /* 0x000fe2000c101120 */
[----:B------:R-:W-:-:S03]  /*3df70*/  LOP3.LUT P4, RZ, R7, 0x800, RZ, 0xc0, !PT ;  /* 0x0000080007ff7812 */ /* 0x000fc6000788c0ff */
[----:B-1----:R-:W4:Y:S01]  /*3df80*/  LDL.LU.64 R172, [R1+0xdc0] ;  /* 0x000dc00001ac7983 */ /* 0x002f220000300a00 */
[----:B0-----:R-:W-:-:S03]  /*3df90*/  PRMT R0, R86, 0x7772, RZ ;  /* 0x0000777256007816 */ /* 0x001fc600000000ff */
[----:B------:R-:W4:Y:S06]  /*3dfa0*/  LDL.LU.64 R174, [R1+0xdc8] ;  /* 0x000dc80001ae7983 */ /* 0x000f2c0000300a00 */
[----:B------:R0:W-:Y:S01]  /*3dfb0*/  @P4 STG.E.U8 desc[UR32][R80.64], R0 ;  /* 0x0000000050004986 */ /* 0x0001e2000c101120 */
[----:B------:R-:W-:Y:S02]  /*3dfc0*/  LOP3.LUT P4, RZ, R7, 0x400, RZ, 0xc0, !PT ;  /* 0x0000040007ff7812 */ /* 0x000fe4000788c0ff */
[----:B------:R-:W-:Y:S01]  /*3dfd0*/  PRMT R86, R86, 0x7773, RZ ;  /* 0x0000777356567816 */ /* 0x000fe200000000ff */
[----:B0-----:R-:W3:Y:S01]  /*3dfe0*/  LDL.LU.64 R80, [R1+0xfb0] ;  /* 0x000fb00001507983 */ /* 0x001ee20000300a00 */
[----:B------:R-:W-:-:S02]  /*3dff0*/  PRMT R0, R87, 0x7772, RZ ;  /* 0x0000777257007816 */ /* 0x000fc400000000ff */
[----:B------:R-:W-:Y:S01]  /*3e000*/  PRMT R87, R87, 0x7773, RZ ;  /* 0x0000777357577816 */ /* 0x000fe200000000ff */
[----:B------:R-:W4:Y:S06]  /*3e010*/  LDL.LU.64 R176, [R1+0xdd0] ;  /* 0x000dd00001b07983 */ /* 0x000f2c0000300a00 */
[----:B--2---:R0:W-:Y:S01]  /*3e020*/  @P4 STG.E.U8 desc[UR32][R178.64], R86 ;  /* 0x00000056b2004986 */ /* 0x0041e2000c101120 */
[----:B------:R-:W-:-:S03]  /*3e030*/  LOP3.LUT P4, RZ, R7, 0x200, RZ, 0xc0, !PT ;  /* 0x0000020007ff7812 */ /* 0x000fc6000788c0ff */
[----:B0-----:R-:W2:Y:S10]  /*3e040*/  LDL.LU.64 R178, [R1+0xdd8] ;  /* 0x000dd80001b27983 */ /* 0x001eb40000300a00 */
[----:B------:R-:W-:Y:S01]  /*3e050*/  @P4 STG.E.U8 desc[UR32][R160.64], R0 ;  /* 0x00000000a0004986 */ /* 0x000fe2000c101120 */
[----:B------:R-:W-:-:S13]  /*3e060*/  LOP3.LUT P4, RZ, R7, 0x100, RZ, 0xc0, !PT ;  /* 0x0000010007ff7812 */ /* 0x000fda000788c0ff */
[----:B------:R0:W-:Y:S04]  /*3e070*/  @P4 STG.E.U8 desc[UR32][R82.64], R87 ;  /* 0x0000005752004986 */ /* 0x0001e8000c101120 */
[----:B0-----:R-:W4:Y:S01]  /*3e080*/  LDL.LU.64 R82, [R1+0xfa8] ;  /* 0x000fa80001527983 */ /* 0x001f220000300a00 */
[----:B------:R-:W-:Y:S02]  /*3e090*/  LOP3.LUT P4, RZ, R7, 0x80, RZ, 0xc0, !PT ;  /* 0x0000008007ff7812 */ /* 0x000fe4000788c0ff */
[C---:B------:R-:W-:Y:S02]  /*3e0a0*/  LOP3.LUT P5, RZ, R247.reuse, 0x1000000, RZ, 0xc0, !PT ;  /* 0x01000000f7ff7812 */ /* 0x040fe400078ac0ff */
[C---:B------:R-:W-:Y:S02]  /*3e0b0*/  LOP3.LUT P6, RZ, R247.reuse, 0x800000, RZ, 0xc0, !PT ;  /* 0x00800000f7ff7812 */ /* 0x040fe400078cc0ff */
[----:B------:R-:W-:-:S02]  /*3e0c0*/  LOP3.LUT P2, RZ, R247, 0x400000, RZ, 0xc0, !PT ;  /* 0x00400000f7ff7812 */ /* 0x000fc4000784c0ff */
[C---:B------:R-:W-:Y:S02]  /*3e0d0*/  LOP3.LUT P3, RZ, R247.reuse, 0x200000, RZ, 0xc0, !PT ;  /* 0x00200000f7ff7812 */ /* 0x040fe4000786c0ff */
        /* <DEDUP_REMOVED lines=8> */
[----:B------:R0:W-:Y:S02]  /*3e160*/  @P4 STG.E.U8 desc[UR32][R166.64], R0 ;  /* 0x00000000a6004986 */ /* 0x0001e4000c101120 */
[----:B0-----:R-:W-:Y:S02]  /*3e170*/  PRMT R0, R81, 0x7771, RZ ;  /* 0x0000777151007816 */ /* 0x001fe400000000ff */
[----:B------:R-:W3:Y:S04]  /*3e180*/  LDL.LU.64 R166, [R1+0xde0] ;  /* 0x000de00001a67983 */ /* 0x000ee80000300a00 */
[----:B------:R4:W-:Y:S02]  /*3e190*/  @P5 STG.E.U8 desc[UR32][R168.64], R0 ;  /* 0x00000000a8005986 */ /* 0x0009e4000c101120 */
[----:B----4-:R-:W-:-:S05]  /*3e1a0*/  PRMT R0, R82, 0x7770, RZ ;  /* 0x0000777052007816 */ /* 0x010fca00000000ff */
[----:B------:R0:W-:Y:S02]  /*3e1b0*/  @P6 STG.E.U8 desc[UR32][R170.64], R0 ;  /* 0x00000000aa006986 */ /* 0x0001e4000c101120 */
[----:B0-----:R-:W-:-:S05]  /*3e1c0*/  PRMT R0, R82, 0x7771, RZ ;  /* 0x0000777152007816 */ /* 0x001fca00000000ff */
[----:B------:R0:W-:Y:S02]  /*3e1d0*/  @P2 STG.E.U8 desc[UR32][R172.64], R0 ;  /* 0x00000000ac002986 */ /* 0x0001e4000c101120 */
[----:B0-----:R-:W-:-:S05]  /*3e1e0*/  PRMT R0, R83, 0x7770, RZ ;  /* 0x0000777053007816 */ /* 0x001fca00000000ff */
[----:B------:R0:W-:Y:S02]  /*3e1f0*/  @P3 STG.E.U8 desc[UR32][R174.64], R0 ;  /* 0x00000000ae003986 */ /* 0x0001e4000c101120 */
[----:B0-----:R-:W-:-:S05]  /*3e200*/  PRMT R0, R83, 0x7771, RZ ;  /* 0x0000777153007816 */ /* 0x001fca00000000ff */
[----:B------:R0:W-:Y:S04]  /*3e210*/  @P0 STG.E.U8 desc[UR32][R176.64], R0 ;  /* 0x00000000b0000986 */ /* 0x0001e8000c101120 */
[----:B0-----:R-:W4:Y:S04]  /*3e220*/  LDL.LU.64 R176, [R1+0xdf0] ;  /* 0x000df00001b07983 */ /* 0x001f280000300a00 */
[----:B------:R-:W4:Y:S04]  /*3e230*/  LDL.LU.64 R168, [R1+0xdf8] ;  /* 0x000df80001a87983 */ /* 0x000f280000300a00 */
[----:B------:R-:W4:Y:S01]  /*3e240*/  LDL.LU.64 R170, [R1+0xe00] ;  /* 0x000e000001aa7983 */ /* 0x000f220000300a00 */
[----:B------:R-:W-:-:S02]  /*3e250*/  LOP3.LUT P1, RZ, R247, 0x80000, RZ, 0xc0, !PT ;  /* 0x00080000f7ff7812 */ /* 0x000fc4000782c0ff */
[----:B------:R-:W-:-:S11]  /*3e260*/  PRMT R0, R80, 0x7772, RZ ;  /* 0x0000777250007816 */ /* 0x000fd600000000ff */
[----:B--2---:R0:W-:Y:S01]  /*3e270*/  @P1 STG.E.U8 desc[UR32][R178.64], R0 ;  /* 0x00000000b2001986 */ /* 0x0041e2000c101120 */
[----:B------:R-:W-:Y:S02]  /*3e280*/  LOP3.LUT P1, RZ, R247, 0x800, RZ, 0xc0, !PT ;  /* 0x00000800f7ff7812 */ /* 0x000fe4000782c0ff */
[----:B------:R-:W-:Y:S02]  /*3e290*/  LOP3.LUT R7, R7, 0xfffffffb, RZ, 0xc0, !PT ;  /* 0xfffffffb07077812 */ /* 0x000fe400078ec0ff */
[C---:B------:R-:W-:Y:S02]  /*3e2a0*/  LOP3.LUT P2, RZ, R247.reuse, 0x40000, RZ, 0xc0, !PT ;  /* 0x00040000f7ff7812 */ /* 0x040fe4000784c0ff */
[----:B------:R-:W-:Y:S01]  /*3e2b0*/  LOP3.LUT P3, RZ, R247, 0x20000, RZ, 0xc0, !PT ;  /* 0x00020000f7ff7812 */ /* 0x000fe2000786c0ff */
[----:B0-----:R-:W2:Y:S06]  /*3e2c0*/  LDL.LU.64 R178, [R1+0xe18] ;  /* 0x000e180001b27983 */ /* 0x001eac0000300a00 */
[----:B------:R-:W-:-:S02]  /*3e2d0*/  @P1 LOP3.LUT R7, R7, 0x4, RZ, 0xfc, !PT ;  /* 0x0000000407071812 */ /* 0x000fc400078efcff */
[----:B------:R-:W-:Y:S01]  /*3e2e0*/  LOP3.LUT P1, RZ, R247, 0x1000, RZ, 0xc0, !PT ;  /* 0x00001000f7ff7812 */ /* 0x000fe2000782c0ff */
[----:B------:R-:W2:Y:S01]  /*3e2f0*/  LDL.LU.64 R172, [R1+0xe20] ;  /* 0x000e200001ac7983 */ /* 0x000ea20000300a00 */
[----:B------:R-:W-:Y:S02]  /*3e300*/  LOP3.LUT R7, R7, 0xfffffff7, RZ, 0xc0, !PT ;  /* 0xfffffff707077812 */ /* 0x000fe400078ec0ff */
[----:B------:R-:W-:Y:S01]  /*3e310*/  LOP3.LUT P5, RZ, R247, 0x10000, RZ, 0xc0, !PT ;  /* 0x00010000f7ff7812 */ /* 0x000fe200078ac0ff */
[----:B------:R-:W2:Y:S08]  /*3e320*/  LDL.LU.64 R174, [R1+0xe28] ;  /* 0x000e280001ae7983 */ /* 0x000eb00000300a00 */
[----:B------:R-:W-:-:S02]  /*3e330*/  @P1 LOP3.LUT R7, R7, 0x8, RZ, 0xfc, !PT ;  /* 0x0000000807071812 */ /* 0x000fc400078efcff */
[----:B------:R-:W-:Y:S02]  /*3e340*/  LOP3.LUT P1, RZ, R247, 0x2000, RZ, 0xc0, !PT ;  /* 0x00002000f7ff7812 */ /* 0x000fe4000782c0ff */
[----:B------:R-:W-:Y:S02]  /*3e350*/  LOP3.LUT R7, R7, 0xffffffef, RZ, 0xc0, !PT ;  /* 0xffffffef07077812 */ /* 0x000fe400078ec0ff */
[----:B------:R-:W-:Y:S02]  /*3e360*/  LOP3.LUT P4, RZ, R247, 0x8000, RZ, 0xc0, !PT ;  /* 0x00008000f7ff7812 */ /* 0x000fe4000788c0ff */
[----:B------:R-:W-:Y:S02]  /*3e370*/  PRMT R80, R80, 0x7773, RZ ;  /* 0x0000777350507816 */ /* 0x000fe400000000ff */
[----:B------:R-:W-:-:S05]  /*3e380*/  PRMT R0, R81, 0x7772, RZ ;  /* 0x0000777251007816 */ /* 0x000fca00000000ff */
[----:B------:R-:W-:Y:S02]  /*3e390*/  @P1 LOP3.LUT R7, R7, 0x10, RZ, 0xfc, !PT ;  /* 0x0000001007071812 */ /* 0x000fe400078efcff */
[----:B------:R-:W-:Y:S01]  /*3e3a0*/  LOP3.LUT P1, RZ, R247, 0x4000, RZ, 0xc0, !PT ;  /* 0x00004000f7ff7812 */ /* 0x000fe2000782c0ff */
[----:B---3--:R-:W-:Y:S01]  /*3e3b0*/  @P2 STG.E.U8 desc[UR32][R166.64], R80 ;  /* 0x00000050a6002986 */ /* 0x008fe2000c101120 */
[----:B------:R-:W-:Y:S02]  /*3e3c0*/  PRMT R81, R81, 0x7773, RZ ;  /* 0x0000777351517816 */ /* 0x000fe400000000ff */
[----:B------:R-:W-:Y:S01]  /*3e3d0*/  LOP3.LUT P0, RZ, R247, 0x40, RZ, 0xc0, !PT ;  /* 0x00000040f7ff7812 */ /* 0x000fe2000780c0ff */
[----:B----4-:R0:W-:Y:S04]  /*3e3e0*/  @P3 STG.E.U8 desc[UR32][R176.64], R0 ;  /* 0x00000000b0003986 */ /* 0x0101e8000c101120 */
[----:B------:R-:W-:Y:S01]  /*3e3f0*/  @P5 STG.E.U8 desc[UR32][R168.64], R81 ;  /* 0x00000051a8005986 */ /* 0x000fe2000c101120 */
[----:B0-----:R-:W-:-:S03]  /*3e400*/  PRMT R0, R82, 0x7772, RZ ;  /* 0x0000777252007816 */ /* 0x001fc600000000ff */
[----:B------:R-:W3:Y:S01]  /*3e410*/  LDL.LU.64 R176, [R1+0xde8] ;  /* 0x000de80001b07983 */ /* 0x000ee20000300a00 */
[----:B------:R-:W-:-:S03]  /*3e420*/  PRMT R82, R82, 0x7773, RZ ;  /* 0x0000777352527816 */ /* 0x000fc600000000ff */
[----:B------:R-:W-:Y:S04]  /*3e430*/  @P4 STG.E.U8 desc[UR32][R170.64], R0 ;  /* 0x00000000aa004986 */ /* 0x000fe8000c101120 */
[----:B------:R-:W4:Y:S04]  /*3e440*/  LDL.LU.64 R164, [R1+0xd80] ;  /* 0x000d800001a47983 */ /* 0x000f280000300a00 */
[----:B------:R-:W4:Y:S04]  /*3e450*/  LDL.LU.64 R166, [R1+0xd58] ;  /* 0x000d580001a67983 */ /* 0x000f280000300a00 */
[----:B------:R0:W-:Y:S04]  /*3e460*/  @P1 STG.E.U8 desc[UR32][R76.64], R82 ;  /* 0x000000524c001986 */ /* 0x0001e8000c101120 */
[----:B0-----:R-:W3:Y:S01]  /*3e470*/  LDL.LU.64 R76, [R1+0xfa0] ;  /* 0x000fa000014c7983 */ /* 0x001ee20000300a00 */
[----:B------:R-:W-:-:S02]  /*3e480*/  LOP3.LUT R2, R2, 0x7fffffff, RZ, 0xc0, !PT ;  /* 0x7fffffff02027812 */ /* 0x000fc400078ec0ff */
[----:B------:R-:W-:Y:S01]  /*3e490*/  LOP3.LUT R7, R7, 0xfffffffe, RZ, 0xc0, !PT ;  /* 0xfffffffe07077812 */ /* 0x000fe200078ec0ff */
[----:B------:R-:W4:Y:S01]  /*3e4a0*/  LDL.LU.64 R168, [R1+0xd28] ;  /* 0x000d280001a87983 */ /* 0x000f220000300a00 */
[----:B------:R-:W-:Y:S02]  /*3e4b0*/  @P0 LOP3.LUT R2, R2, 0x80000000, RZ, 0xfc, !PT ;  /* 0x8000000002020812 */ /* 0x000fe400078efcff */
[----:B------:R-:W-:-:S13]  /*3e4c0*/  LOP3.LUT P0, RZ, R247, 0x80, RZ, 0xc0, !PT ;  /* 0x00000080f7ff7812 */ /* 0x000fda000780c0ff */
[----:B------:R-:W-:Y:S02]  /*3e4d0*/  @P0 LOP3.LUT R7, R7, 0x1, RZ, 0xfc, !PT ;  /* 0x0000000107070812 */ /* 0x000fe400078efcff */
[----:B------:R-:W-:Y:S02]  /*3e4e0*/  LOP3.LUT P0, RZ, R247, 0x100, RZ, 0xc0, !PT ;  /* 0x00000100f7ff7812 */ /* 0x000fe4000780c0ff */
[----:B------:R-:W-:-:S11]  /*3e4f0*/  LOP3.LUT R7, R7, 0xfffffffd, RZ, 0xc0, !PT ;  /* 0xfffffffd07077812 */ /* 0x000fd600078ec0ff */
[----:B------:R-:W-:-:S04]  /*3e500*/  @P0 LOP3.LUT R7, R7, 0x2, RZ, 0xfc, !PT ;  /* 0x0000000207070812 */ /* 0x000fc800078efcff */
[----:B------:R-:W-:Y:S02]  /*3e510*/  LOP3.LUT P1, RZ, R7, 0x10, RZ, 0xc0, !PT ;  /* 0x0000001007ff7812 */ /* 0x000fe4000782c0ff */
[C---:B------:R-:W-:Y:S02]  /*3e520*/  PRMT R0, R83.reuse, 0x7772, RZ ;  /* 0x0000777253007816 */ /* 0x040fe400000000ff */
[----:B------:R-:W-:-:S09]  /*3e530*/  PRMT R83, R83, 0x7773, RZ ;  /* 0x0000777353537816 */ /* 0x000fd200000000ff */
[----:B--2---:R0:W-:Y:S01]  /*3e540*/  @P1 STG.E.U8 desc[UR32][R178.64], R0 ;  /* 0x00000000b2001986 */ /* 0x0041e2000c101120 */
[----:B------:R-:W-:Y:S02]  /*3e550*/  LOP3.LUT P1, RZ, R7, 0x8, RZ, 0xc0, !PT ;  /* 0x0000000807ff7812 */ /* 0x000fe4000782c0ff */
[----:B------:R-:W-:Y:S01]  /*3e560*/  LOP3.LUT P6, RZ, R247, 0x400, RZ, 0xc0, !PT ;  /* 0x00000400f7ff7812 */ /* 0x000fe200078cc0ff */
[----:B0-----:R-:W2:Y:S10]  /*3e570*/  LDL.LU.64 R178, [R1+0xcd8] ;  /* 0x000cd80001b27983 */ /* 0x001eb40000300a00 */
[----:B------:R0:W-:Y:S01]  /*3e580*/  @P1 STG.E.U8 desc[UR32][R172.64], R83 ;  /* 0x00000053ac001986 */ /* 0x0001e2000c101120 */
[----:B------:R-:W-:-:S03]  /*3e590*/  LOP3.LUT P1, RZ, R7, 0x4, RZ, 0xc0, !PT ;  /* 0x0000000407ff7812 */ /* 0x000fc6000782c0ff */
[----:B------:R-:W2:Y:S04]  /*3e5a0*/  LDL.LU.64 R170, [R1+0xcb0] ;  /* 0x000cb00001aa7983 */ /* 0x000ea80000300a00 */
[----:B0-----:R-:W2:Y:S01]  /*3e5b0*/  LDL.LU.64 R172, [R1+0xc48] ;  /* 0x000c480001ac7983 */ /* 0x001ea20000300a00 */
[----:B---3--:R-:W-:-:S05]  /*3e5c0*/  PRMT R0, R76, 0x7770, RZ ;  /* 0x000077704c007816 */ /* 0x008fca00000000ff */
[----:B------:R0:W-:Y:S02]  /*3e5d0*/  @P1 STG.E.U8 desc[UR32][R174.64], R0 ;  /* 0x00000000ae001986 */ /* 0x0001e4000c101120 */
[----:B0-----:R-:W-:-:S05]  /*3e5e0*/  PRMT R0, R76, 0x7771, RZ ;  /* 0x000077714c007816 */ /* 0x001fca00000000ff */
[----:B------:R0:W-:Y:S04]  /*3e5f0*/  @P6 STG.E.U8 desc[UR32][R78.64], R0 ;  /* 0x000000004e006986 */ /* 0x0001e8000c101120 */
[----:B0-----:R-:W3:Y:S01]  /*3e600*/  LDL.LU.64 R78, [R1+0xf98] ;  /* 0x000f9800014e7983 */ /* 0x001ee20000300a00 */
[----:B------:R-:W-:Y:S02]  /*3e610*/  LOP3.LUT P0, RZ, R247, 0x200, RZ, 0xc0, !PT ;  /* 0x00000200f7ff7812 */ /* 0x000fe4000780c0ff */
[C---:B------:R-:W-:Y:S02]  /*3e620*/  PRMT R3, R77.reuse, 0x7770, RZ ;  /* 0x000077704d037816 */ /* 0x040fe400000000ff */
[----:B------:R-:W-:-:S09]  /*3e630*/  PRMT R5, R77, 0x7771, RZ ;  /* 0x000077714d057816 */ /* 0x000fd200000000ff */
[----:B------:R0:W-:Y:S01]  /*3e640*/  @P0 STG.E.U8 desc[UR32][R248.64], R3 ;  /* 0x00000003f8000986 */ /* 0x0001e2000c101120 */
[----:B------:R-:W-:Y:S02]  /*3e650*/  LOP3.LUT P0, RZ, R7, 0x2, RZ, 0xc0, !PT ;  /* 0x0000000207ff7812 */ /* 0x000fe4000780c0ff */
[C---:B------:R-:W-:Y:S02]  /*3e660*/  LOP3.LUT P2, RZ, R247.reuse, 0x20, RZ, 0xc0, !PT ;  /* 0x00000020f7ff7812 */ /* 0x040fe4000784c0ff */
[----:B------:R-:W-:Y:S01]  /*3e670*/  LOP3.LUT P3, RZ, R247, 0x10, RZ, 0xc0, !PT ;  /* 0x00000010f7ff7812 */ /* 0x000fe2000786c0ff */
[----:B0-----:R-:W2:Y:S08]  /*3e680*/  LDL.LU.64 R248, [R1+0xf90] ;  /* 0x000f900001f87983 */ /* 0x001eb00000300a00 */
[----:B------:R0:W-:Y:S01]  /*3e690*/  @P0 STG.E.U8 desc[UR32][R176.64], R5 ;  /* 0x00000005b0000986 */ /* 0x0001e2000c101120 */
[----:B------:R-:W-:-:S03]  /*3e6a0*/  LOP3.LUT P0, RZ, R7, 0x1, RZ, 0xc0, !PT ;  /* 0x0000000107ff7812 */ /* 0x000fc6000780c0ff */
[----:B------:R-:W2:Y:S04]  /*3e6b0*/  LDL.LU.64 R174, [R1+0xc20] ;  /* 0x000c200001ae7983 */ /* 0x000ea80000300a00 */
[----:B0-----:R-:W2:Y:S01]  /*3e6c0*/  LDL.LU.64 R176, [R1+0xbc8] ;  /* 0x000bc80001b07983 */ /* 0x001ea20000300a00 */
[----:B---3--:R-:W-:-:S05]  /*3e6d0*/  PRMT R6, R78, 0x7770, RZ ;  /* 0x000077704e067816 */ /* 0x008fca00000000ff */
[----:B----4-:R-:W-:Y:S01]  /*3e6e0*/  @P0 STG.E.U8 desc[UR32][R164.64], R6 ;  /* 0x00000006a4000986 */ /* 0x010fe2000c101120 */
[----:B------:R-:W-:Y:S02]  /*3e6f0*/  LOP3.LUT P0, RZ, R2, 0x80000000, RZ, 0xc0, !PT ;  /* 0x8000000002ff7812 */ /* 0x000fe4000780c0ff */
[----:B------:R-:W-:Y:S02]  /*3e700*/  PRMT R7, R78, 0x7771, RZ ;  /* 0x000077714e077816 */ /* 0x000fe400000000ff */
[C---:B------:R-:W-:Y:S02]  /*3e710*/  PRMT R8, R79.reuse, 0x7770, RZ ;  /* 0x000077704f087816 */ /* 0x040fe400000000ff */
[----:B------:R-:W-:-:S07]  /*3e720*/  PRMT R0, R79, 0x7771, RZ ;  /* 0x000077714f007816 */ /* 0x000fce00000000ff */
[----:B------:R-:W-:Y:S04]  /*3e730*/  @P0 STG.E.U8 desc[UR32][R166.64], R7 ;  /* 0x00000007a6000986 */ /* 0x000fe8000c101120 */
[----:B------:R-:W-:Y:S04]  /*3e740*/  @P2 STG.E.U8 desc[UR32][R168.64], R8 ;  /* 0x00000008a8002986 */ /* 0x000fe8000c101120 */
[----:B--2---:R0:W-:Y:S04]  /*3e750*/  @P3 STG.E.U8 desc[UR32][R178.64], R0 ;  /* 0x00000000b2003986 */ /* 0x0041e8000c101120 */
[----:B0-----:R-:W2:Y:S01]  /*3e760*/  LDL.LU.64 R178, [R1+0xba0] ;  /* 0x000ba00001b27983 */ /* 0x001ea20000300a00 */
[----:B------:R-:W-:-:S02]  /*3e770*/  LOP3.LUT P5, RZ, R247, 0x8, RZ, 0xc0, !PT ;  /* 0x00000008f7ff7812 */ /* 0x000fc400078ac0ff */
[C---:B------:R-:W-:Y:S02]  /*3e780*/  LOP3.LUT P4, RZ, R247.reuse, 0x4, RZ, 0xc0, !PT ;  /* 0x00000004f7ff7812 */ /* 0x040fe4000788c0ff */
[C---:B------:R-:W-:Y:S02]  /*3e790*/  LOP3.LUT P1, RZ, R247.reuse, 0x2, RZ, 0xc0, !PT ;  /* 0x00000002f7ff7812 */ /* 0x040fe4000782c0ff */
[----:B------:R-:W-:Y:S02]  /*3e7a0*/  LOP3.LUT P6, RZ, R247, 0x1, RZ, 0xc0, !PT ;  /* 0x00000001f7ff7812 */ /* 0x000fe400078cc0ff */
[C---:B------:R-:W-:Y:S02]  /*3e7b0*/  LOP3.LUT P0, RZ, R248.reuse, 0x80000000, RZ, 0xc0, !PT ;  /* 0x80000000f8ff7812 */ /* 0x040fe4000780c0ff */
[----:B------:R-:W-:Y:S02]  /*3e7c0*/  LOP3.LUT P2, RZ, R248, 0x40000000, RZ, 0xc0, !PT ;  /* 0x40000000f8ff7812 */ /* 0x000fe4000784c0ff */
[----:B------:R-:W-:-:S02]  /*3e7d0*/  PRMT R3, R76, 0x7772, RZ ;  /* 0x000077724c037816 */ /* 0x000fc400000000ff */
[----:B------:R-:W-:Y:S02]  /*3e7e0*/  PRMT R76, R76, 0x7773, RZ ;  /* 0x000077734c4c7816 */ /* 0x000fe400000000ff */
[C---:B------:R-:W-:Y:S02]  /*3e7f0*/  PRMT R5, R77.reuse, 0x7772, RZ ;  /* 0x000077724d057816 */ /* 0x040fe400000000ff */
[----:B------:R-:W-:Y:S01]  /*3e800*/  PRMT R77, R77, 0x7773, RZ ;  /* 0x000077734d4d7816 */ /* 0x000fe200000000ff */
[----:B------:R0:W-:Y:S01]  /*3e810*/  @P5 STG.E.U8 desc[UR32][R170.64], R3 ;  /* 0x00000003aa005986 */ /* 0x0001e2000c101120 */
[C---:B------:R-:W-:Y:S02]  /*3e820*/  PRMT R6, R78.reuse, 0x7772, RZ ;  /* 0x000077724e067816 */ /* 0x040fe400000000ff */
[----:B------:R-:W-:Y:S01]  /*3e830*/  PRMT R78, R78, 0x7773, RZ ;  /* 0x000077734e4e7816 */ /* 0x000fe200000000ff */
[----:B------:R1:W-:Y:S04]  /*3e840*/  @P4 STG.E.U8 desc[UR32][R172.64], R76 ;  /* 0x0000004cac004986 */ /* 0x0003e8000c101120 */
[----:B------:R3:W-:Y:S04]  /*3e850*/  @P1 STG.E.U8 desc[UR32][R174.64], R5 ;  /* 0x00000005ae001986 */ /* 0x0007e8000c101120 */
[----:B0-----:R-:W4:Y:S04]  /*3e860*/  LDL.LU.64 R170, [R1+0xb20] ;  /* 0x000b200001aa7983 */ /* 0x001f280000300a00 */
[----:B-1----:R-:W4:Y:S04]  /*3e870*/  LDL.LU.64 R172, [R1+0x150] ;  /* 0x0001500001ac7983 */ /* 0x002f280000300a00 */
[----:B------:R0:W-:Y:S04]  /*3e880*/  @P6 STG.E.U8 desc[UR32][R176.64], R77 ;  /* 0x0000004db0006986 */ /* 0x0001e8000c101120 */
[----:B---3--:R-:W3:Y:S04]  /*3e890*/  LDL.LU.64 R174, [R1+0x140] ;  /* 0x0001400001ae7983 */ /* 0x008ee80000300a00 */
[----:B0-----:R-:W3:Y:S04]  /*3e8a0*/  LDL.LU.64 R176, [R1+0x138] ;  /* 0x0001380001b07983 */ /* 0x001ee80000300a00 */
[----:B------:R-:W3:Y:S04]  /*3e8b0*/  LDL.LU.64 R160, [R1+0x130] ;  /* 0x0001300001a07983 */ /* 0x000ee80000300a00 */
[----:B------:R-:W3:Y:S04]  /*3e8c0*/  LDL.LU.64 R162, [R1+0x128] ;  /* 0x0001280001a27983 */ /* 0x000ee80000300a00 */
[----:B--2---:R-:W-:Y:S04]  /*3e8d0*/  @P0 STG.E.U8 desc[UR32][R178.64], R6 ;  /* 0x00000006b2000986 */ /* 0x004fe8000c101120 */
[----:B------:R0:W-:Y:S04]  /*3e8e0*/  @P2 STG.E.U8 desc[UR32][R72.64], R78 ;  /* 0x0000004e48002986 */ /* 0x0001e8000c101120 */
[----:B0-----:R-:W2:Y:S01]  /*3e8f0*/  LDL.LU.64 R72, [R1+0xf88] ;  /* 0x000f880001487983 */ /* 0x001ea20000300a00 */
[----:B------:R-:W-:-:S02]  /*3e900*/  LOP3.LUT P4, RZ, R248, 0x1000000, RZ, 0xc0, !PT ;  /* 0x01000000f8ff7812 */ /* 0x000fc4000788c0ff */
[C---:B------:R-:W-:Y:S01]  /*3e910*/  LOP3.LUT P3, RZ, R248.reuse, 0x20000000, RZ, 0xc0, !PT ;  /* 0x20000000f8ff7812 */ /* 0x040fe2000786c0ff */
[----:B------:R-:W3:Y:S01]  /*3e920*/  LDL.LU.64 R178, [R1+0x120] ;  /* 0x0001200001b27983 */ /* 0x000ee20000300a00 */
[----:B------:R-:W-:Y:S02]  /*3e930*/  P2R R9, PR, RZ, 0x10 ;  /* 0x00000010ff097803 */ /* 0x000fe40000000000 */
[C---:B------:R-:W-:Y:S01]  /*3e940*/  LOP3.LUT P4, RZ, R248.reuse, 0x2000000, RZ, 0xc0, !PT ;  /* 0x02000000f8ff7812 */ /* 0x040fe2000788c0ff */
[----:B------:R-:W3:Y:S03]  /*3e950*/  LDL.LU.64 R164, [R1+0x118] ;  /* 0x0001180001a47983 */ /* 0x000ee60000300a00 */
[----:B------:R-:W-:Y:S01]  /*3e960*/  P2R R8, PR, RZ, 0x10 ;  /* 0x00000010ff087803 */ /* 0x000fe20000000000 */
[----:B------:R-:W3:Y:S01]  /*3e970*/  LDL.LU.64 R166, [R1+0x110] ;  /* 0x0001100001a67983 */ /* 0x000ee20000300a00 */
[----:B------:R-:W-:-:S02]  /*3e980*/  LOP3.LUT P4, RZ, R248, 0x4000000, RZ, 0xc0, !PT ;  /* 0x04000000f8ff7812 */ /* 0x000fc4000788c0ff */
[C---:B------:R-:W-:Y:S01]  /*3e990*/  LOP3.LUT P5, RZ, R248.reuse, 0x10000000, RZ, 0xc0, !PT ;  /* 0x10000000f8ff7812 */ /* 0x040fe200078ac0ff */
[----:B------:R-:W3:Y:S01]  /*3e9a0*/  LDL.LU.64 R168, [R1+0x108] ;  /* 0x0001080001a87983 */ /* 0x000ee20000300a00 */
[----:B------:R-:W-:Y:S02]  /*3e9b0*/  P2R R7, PR, RZ, 0x10 ;  /* 0x00000010ff077803 */ /* 0x000fe40000000000 */
[----:B------:R-:W-:Y:S02]  /*3e9c0*/  LOP3.LUT P4, RZ, R248, 0x8000000, RZ, 0xc0, !PT ;  /* 0x08000000f8ff7812 */ /* 0x000fe4000788c0ff */
[C---:B------:R-:W-:Y:S02]  /*3e9d0*/  PRMT R0, R79.reuse, 0x7772, RZ ;  /* 0x000077724f007816 */ /* 0x040fe400000000ff */
[----:B------:R-:W-:-:S03]  /*3e9e0*/  PRMT R79, R79, 0x7773, RZ ;  /* 0x000077734f4f7816 */ /* 0x000fc600000000ff */
[----:B----4-:R-:W-:Y:S04]  /*3e9f0*/  @P3 STG.E.U8 desc[UR32][R170.64], R0 ;  /* 0x00000000aa003986 */ /* 0x010fe8000c101120 */
[----:B------:R-:W-:Y:S01]  /*3ea00*/  @P5 STG.E.U8 desc[UR32][R172.64], R79 ;  /* 0x0000004fac005986 */ /* 0x000fe2000c101120 */
[----:B--2---:R-:W-:-:S05]  /*3ea10*/  PRMT R3, R72, 0x7770, RZ ;  /* 0x0000777048037816 */ /* 0x004fca00000000ff */
[----:B------:R0:W-:Y:S04]  /*3ea20*/  @P4 STG.E.U8 desc[UR32][R74.64], R3 ;  /* 0x000000034a004986 */ /* 0x0001e8000c101120 */
[----:B0-----:R-:W2:Y:S01]  /*3ea30*/  LDL.LU.64 R74, [R1+0xf80] ;  /* 0x000f8000014a7983 */ /* 0x001ea20000300a00 */
[----:B------:R-:W-:Y:S02]  /*3ea40*/  ISETP.NE.AND P4, PT, R7, RZ, PT ;  /* 0x000000ff0700720c */ /* 0x000fe40003f85270 */
[----:B------:R-:W-:Y:S01]  /*3ea50*/  PRMT R5, R72, 0x7771, RZ ;  /* 0x0000777148057816 */ /* 0x000fe200000000ff */
[----:B------:R-:W4:Y:S01]  /*3ea60*/  LDL.LU.64 R170, [R1+0x100] ;  /* 0x0001000001aa7983 */ /* 0x000f220000300a00 */
[----:B------:R-:W-:Y:S02]  /*3ea70*/  LOP3.LUT P6, RZ, R248, 0x80000, RZ, 0xc0, !PT ;  /* 0x00080000f8ff7812 */ /* 0x000fe400078cc0ff */
[----:B------:R-:W-:Y:S01]  /*3ea80*/  PRMT R6, R73, 0x7770, RZ ;  /* 0x0000777049067816 */ /* 0x000fe200000000ff */
[----:B------:R-:W4:Y:S06]  /*3ea90*/  LDL.LU.64 R172, [R1+0xf8] ;  /* 0x0000f80001ac7983 */ /* 0x000f2c0000300a00 */
[----:B---3--:R0:W-:Y:S01]  /*3eaa0*/  @P4 STG.E.U8 desc[UR32][R174.64], R5 ;  /* 0x00000005ae004986 */ /* 0x0081e2000c101120 */
[----:B------:R-:W-:-:S02]  /*3eab0*/  ISETP.NE.AND P4, PT, R8, RZ, PT ;  /* 0x000000ff0800720c */ /* 0x000fc40003f85270 */
[----:B------:R-:W-:Y:S02]  /*3eac0*/  P2R R80, PR, RZ, 0x40 ;  /* 0x00000040ff507803 */ /* 0x000fe40000000000 */
[----:B------:R-:W-:-:S04]  /*3ead0*/  LOP3.LUT P6, RZ, R248, 0x100000, RZ, 0xc0, !PT ;  /* 0x00100000f8ff7812 */ /* 0x000fc800078cc0ff */
[----:B------:R-:W-:Y:S02]  /*3eae0*/  P2R R77, PR, RZ, 0x40 ;  /* 0x00000040ff4d7803 */ /* 0x000fe40000000000 */
[C---:B------:R-:W-:Y:S01]  /*3eaf0*/  LOP3.LUT P6, RZ, R248.reuse, 0x200000, RZ, 0xc0, !PT ;  /* 0x00200000f8ff7812 */ /* 0x040fe200078cc0ff */
[----:B0-----:R-:W3:Y:S01]  /*3eb00*/  LDL.LU.64 R174, [R1+0xf0] ;  /* 0x0000f00001ae7983 */ /* 0x001ee20000300a00 */
[----:B------:R-:W-:-:S03]  /*3eb10*/  LOP3.LUT P1, RZ, R248, 0x800000, RZ, 0xc0, !PT ;  /* 0x00800000f8ff7812 */ /* 0x000fc6000782c0ff */
[----:B------:R0:W-:Y:S01]  /*3eb20*/  @P4 STG.E.U8 desc[UR32][R176.64], R6 ;  /* 0x00000006b0004986 */ /* 0x0001e2000c101120 */
[----:B------:R-:W-:Y:S02]  /*3eb30*/  ISETP.NE.AND P4, PT, R9, RZ, PT ;  /* 0x000000ff0900720c */ /* 0x000fe40003f85270 */
[----:B------:R-:W-:Y:S02]  /*3eb40*/  P2R R76, PR, RZ, 0x40 ;  /* 0x00000040ff4c7803 */ /* 0x000fe40000000000 */
[----:B------:R-:W-:Y:S02]  /*3eb50*/  LOP3.LUT P6, RZ, R248, 0x400000, RZ, 0xc0, !PT ;  /* 0x00400000f8ff7812 */ /* 0x000fe400078cc0ff */
[----:B------:R-:W-:Y:S01]  /*3eb60*/  PRMT R7, R73, 0x7771, RZ ;  /* 0x0000777149077816 */ /* 0x000fe200000000ff */
[----:B0-----:R-:W3:Y:S06]  /*3eb70*/  LDL.LU.64 R176, [R1+0xe8] ;  /* 0x0000e80001b07983 */ /* 0x001eec0000300a00 */
[----:B------:R-:W-:Y:S01]  /*3eb80*/  @P4 STG.E.U8 desc[UR32][R160.64], R7 ;  /* 0x00000007a0004986 */ /* 0x000fe2000c101120 */
[----:B--2---:R-:W-:-:S02]  /*3eb90*/  PRMT R0, R74, 0x7770, RZ ;  /* 0x000077704a007816 */ /* 0x004fc400000000ff */
[----:B------:R-:W-:-:S03]  /*3eba0*/  PRMT R8, R74, 0x7771, RZ ;  /* 0x000077714a087816 */ /* 0x000fc600000000ff */
[----:B------:R-:W-:Y:S04]  /*3ebb0*/  @P1 STG.E.U8 desc[UR32][R162.64], R0 ;  /* 0x00000000a2001986 */ /* 0x000fe8000c101120 */
[----:B------:R0:W-:Y:S04]  /*3ebc0*/  @P6 STG.E.U8 desc[UR32][R178.64], R8 ;  /* 0x00000008b2006986 */ /* 0x0001e8000c101120 */
[----:B0-----:R-:W2:Y:S01]  /*3ebd0*/  LDL.LU.64 R178, [R1+0xe0] ;  /* 0x0000e00001b27983 */ /* 0x001ea20000300a00 */
[----:B------:R-:W-:Y:S02]  /*3ebe0*/  ISETP.NE.AND P6, PT, R76, RZ, PT ;  /* 0x000000ff4c00720c */ /* 0x000fe40003fc5270 */
[----:B------:R-:W-:-:S02]  /*3ebf0*/  PRMT R3, R75, 0x7770, RZ ;  /* 0x000077704b037816 */ /* 0x000fc400000000ff */
[----:B------:R-:W-:-:S09]  /*3ec00*/  PRMT R5, R75, 0x7771, RZ ;  /* 0x000077714b057816 */ /* 0x000fd200000000ff */
[----:B------:R0:W-:Y:S01]  /*3ec10*/  @P6 STG.E.U8 desc[UR32][R164.64], R3 ;  /* 0x00000003a4006986 */ /* 0x0001e2000c101120 */
[----:B------:R-:W-:Y:S02]  /*3ec20*/  ISETP.NE.AND P6, PT, R77, RZ, PT ;  /* 0x000000ff4d00720c */ /* 0x000fe40003fc5270 */
[C---:B------:R-:W-:Y:S02]  /*3ec30*/  LOP3.LUT P0, RZ, R248.reuse, 0x40000, RZ, 0xc0, !PT ;  /* 0x00040000f8ff7812 */ /* 0x040fe4000780c0ff */
[C---:B------:R-:W-:Y:S02]  /*3ec40*/  LOP3.LUT P2, RZ, R248.reuse, 0x20000, RZ, 0xc0, !PT ;  /* 0x00020000f8ff7812 */ /* 0x040fe4000784c0ff */
[C---:B------:R-:W-:Y:S02]  /*3ec50*/  LOP3.LUT P3, RZ, R248.reuse, 0x10000, RZ, 0xc0, !PT ;  /* 0x00010000f8ff7812 */ /* 0x040fe4000786c0ff */
[----:B------:R-:W-:-:S05]  /*3ec60*/  LOP3.LUT P5, RZ, R248, 0x8000, RZ, 0xc0, !PT ;  /* 0x00008000f8ff7812 */ /* 0x000fca00078ac0ff */
[----:B------:R1:W-:Y:S01]  /*3ec70*/  @P6 STG.E.U8 desc[UR32][R166.64], R5 ;  /* 0x00000005a6006986 */ /* 0x0003e2000c101120 */
[----:B------:R-:W-:Y:S02]  /*3ec80*/  ISETP.NE.AND P6, PT, R80, RZ, PT ;  /* 0x000000ff5000720c */ /* 0x000fe40003fc5270 */
[C---:B------:R-:W-:Y:S02]  /*3ec90*/  LOP3.LUT P4, RZ, R248.reuse, 0x4000, RZ, 0xc0, !PT ;  /* 0x00004000f8ff7812 */ /* 0x040fe4000788c0ff */
[----:B------:R-:W-:Y:S02]  /*3eca0*/  LOP3.LUT P1, RZ, R248, 0x2000, RZ, 0xc0, !PT ;  /* 0x00002000f8ff7812 */ /* 0x000fe4000782c0ff */
[C---:B------:R-:W-:Y:S02]  /*3ecb0*/  PRMT R6, R72.reuse, 0x7772, RZ ;  /* 0x0000777248067816 */ /* 0x040fe400000000ff */
[----:B------:R-:W-:Y:S02]  /*3ecc0*/  PRMT R72, R72, 0x7773, RZ ;  /* 0x0000777348487816 */ /* 0x000fe400000000ff */
[----:B------:R-:W-:-:S02]  /*3ecd0*/  PRMT R0, R73, 0x7772, RZ ;  /* 0x0000777249007816 */ /* 0x000fc400000000ff */
[----:B------:R-:W-:Y:S01]  /*3ece0*/  PRMT R73, R73, 0x7773, RZ ;  /* 0x0000777349497816 */ /* 0x000fe200000000ff */
[----:B------:R-:W-:Y:S01]  /*3ecf0*/  @P6 STG.E.U8 desc[UR32][R168.64], R6 ;  /* 0x00000006a8006986 */ /* 0x000fe2000c101120 */
[C---:B0-----:R-:W-:Y:S02]  /*3ed00*/  PRMT R3, R74.reuse, 0x7772, RZ ;  /* 0x000077724a037816 */ /* 0x041fe400000000ff */
[----:B------:R-:W-:Y:S01]  /*3ed10*/  PRMT R74, R74, 0x7773, RZ ;  /* 0x000077734a4a7816 */ /* 0x000fe200000000ff */
[----:B----4-:R-:W-:Y:S01]  /*3ed20*/  @P0 STG.E.U8 desc[UR32][R170.64], R72 ;  /* 0x00000048aa000986 */ /* 0x010fe2000c101120 */
[----:B-1----:R-:W-:-:S03]  /*3ed30*/  PRMT R5, R75, 0x7772, RZ ;  /* 0x000077724b057816 */ /* 0x002fc600000000ff */
[----:B------:R0:W-:Y:S04]  /*3ed40*/  @P2 STG.E.U8 desc[UR32][R172.64], R0 ;  /* 0x00000000ac002986 */ /* 0x0001e8000c101120 */
[----:B---3--:R1:W-:Y:S04]  /*3ed50*/  @P3 STG.E.U8 desc[UR32][R174.64], R73 ;  /* 0x00000049ae003986 */ /* 0x0083e8000c101120 */
[----:B------:R3:W-:Y:S04]  /*3ed60*/  @P5 STG.E.U8 desc[UR32][R176.64], R3 ;  /* 0x00000003b0005986 */ /* 0x0007e8000c101120 */
[----:B0-----:R-:W4:Y:S04]  /*3ed70*/  LDL.LU.64 R172, [R1+0xd0] ;  /* 0x0000d00001ac7983 */ /* 0x001f280000300a00 */
[----:B-1----:R-:W4:Y:S04]  /*3ed80*/  LDL.LU.64 R174, [R1+0xc8] ;  /* 0x0000c80001ae7983 */ /* 0x002f280000300a00 */
[----:B---3--:R-:W3:Y:S04]  /*3ed90*/  LDL.LU.64 R176, [R1+0xb8] ;  /* 0x0000b80001b07983 */ /* 0x008ee80000300a00 */
[----:B--2---:R0:W-:Y:S04]  /*3eda0*/  @P4 STG.E.U8 desc[UR32][R178.64], R74 ;  /* 0x0000004ab2004986 */ /* 0x0041e8000c101120 */
[----:B------:R1:W-:Y:S04]  /*3edb0*/  @P1 STG.E.U8 desc[UR32][R68.64], R5 ;  /* 0x0000000544001986 */ /* 0x0003e8000c101120 */
[----:B0-----:R-:W2:Y:S04]  /*3edc0*/  LDL.LU.64 R178, [R1+0xb0] ;  /* 0x0000b00001b27983 */ /* 0x001ea80000300a00 */
[----:B-1----:R-:W3:Y:S01]  /*3edd0*/  LDL.LU.64 R68, [R1+0xf78] ;  /* 0x000f780001447983 */ /* 0x002ee20000300a00 */
[----:B------:R-:W-:-:S02]  /*3ede0*/  LOP3.LUT P6, RZ, R248, 0x1000, RZ, 0xc0, !PT ;  /* 0x00001000f8ff7812 */ /* 0x000fc400078cc0ff */
[C---:B------:R-:W-:Y:S01]  /*3edf0*/  LOP3.LUT P0, RZ, R248.reuse, 0x800, RZ, 0xc0, !PT ;  /* 0x00000800f8ff7812 */ /* 0x040fe2000780c0ff */
[----:B------:R-:W2:Y:S01]  /*3ee00*/  LDL.LU.64 R160, [R1+0xa8] ;  /* 0x0000a80001a07983 */ /* 0x000ea20000300a00 */
[C---:B------:R-:W-:Y:S02]  /*3ee10*/  LOP3.LUT P2, RZ, R248.reuse, 0x400, RZ, 0xc0, !PT ;  /* 0x00000400f8ff7812 */ /* 0x040fe4000784c0ff */
[----:B------:R-:W-:Y:S01]  /*3ee20*/  PRMT R75, R75, 0x7773, RZ ;  /* 0x000077734b4b7816 */ /* 0x000fe200000000ff */
[----:B------:R-:W2:Y:S04]  /*3ee30*/  LDL.LU.64 R162, [R1+0xa0] ;  /* 0x0000a00001a27983 */ /* 0x000ea80000300a00 */
[----:B------:R-:W2:Y:S04]  /*3ee40*/  LDL.LU.64 R168, [R1+0x98] ;  /* 0x0000980001a87983 */ /* 0x000ea80000300a00 */
[----:B------:R-:W2:Y:S04]  /*3ee50*/  LDL.LU.64 R164, [R1+0x90] ;  /* 0x0000900001a47983 */ /* 0x000ea80000300a00 */
[----:B------:R-:W2:Y:S04]  /*3ee60*/  LDL.LU.64 R166, [R1+0x88] ;  /* 0x0000880001a67983 */ /* 0x000ea80000300a00 */
[----:B------:R-:W2:Y:S04]  /*3ee70*/  LDL.LU.64 R170, [R1+0x80] ;  /* 0x0000800001aa7983 */ /* 0x000ea80000300a00 */
[----:B----4-:R-:W-:Y:S01]  /*3ee80*/  @P6 STG.E.U8 desc[UR32][R172.64], R75 ;  /* 0x0000004bac006986 */ /* 0x010fe2000c101120 */
[----:B------:R-:W-:-:S04]  /*3ee90*/  LOP3.LUT P5, RZ, R248, 0x20, RZ, 0xc0, !PT ;  /* 0x00000020f8ff7812 */ /* 0x000fc800078ac0ff */
[----:B------:R-:W-:Y:S02]  /*3eea0*/  P2R R72, PR, RZ, 0x20 ;  /* 0x00000020ff487803 */ /* 0x000fe40000000000 */
[----:B------:R-:W-:-:S04]  /*3eeb0*/  LOP3.LUT P5, RZ, R248, 0x40, RZ, 0xc0, !PT ;  /* 0x00000040f8ff7812 */ /* 0x000fc800078ac0ff */
[----:B------:R-:W-:Y:S02]  /*3eec0*/  P2R R9, PR, RZ, 0x20 ;  /* 0x00000020ff097803 */ /* 0x000fe40000000000 */
[C---:B------:R-:W-:Y:S02]  /*3eed0*/  LOP3.LUT P5, RZ, R248.reuse, 0x80, RZ, 0xc0, !PT ;  /* 0x00000080f8ff7812 */ /* 0x040fe400078ac0ff */
[C---:B------:R-:W-:Y:S02]  /*3eee0*/  LOP3.LUT P3, RZ, R248.reuse, 0x200, RZ, 0xc0, !PT ;  /* 0x00000200f8ff7812 */ /* 0x040fe4000786c0ff */
[----:B------:R-:W-:Y:S02]  /*3eef0*/  P2R R8, PR, RZ, 0x20 ;  /* 0x00000020ff087803 */ /* 0x000fe40000000000 */
[----:B------:R-:W-:Y:S02]  /*3ef00*/  LOP3.LUT P5, RZ, R248, 0x100, RZ, 0xc0, !PT ;  /* 0x00000100f8ff7812 */ /* 0x000fe400078ac0ff */
[----:B---3--:R-:W-:-:S02]  /*3ef10*/  PRMT R0, R68, 0x7770, RZ ;  /* 0x0000777044007816 */ /* 0x008fc400000000ff */
[----:B------:R-:W-:-:S03]  /*3ef20*/  PRMT R6, R68, 0x7771, RZ ;  /* 0x0000777144067816 */ /* 0x000fc600000000ff */
[----:B------:R-:W-:Y:S04]  /*3ef30*/  @P0 STG.E.U8 desc[UR32][R174.64], R0 ;  /* 0x00000000ae000986 */ /* 0x000fe8000c101120 */
[----:B------:R0:W-:Y:S04]  /*3ef40*/  @P2 STG.E.U8 desc[UR32][R70.64], R6 ;  /* 0x0000000646002986 */ /* 0x0001e8000c101120 */
[----:B0-----:R-:W3:Y:S04]  /*3ef50*/  LDL.LU.64 R70, [R1+0xf70] ;  /* 0x000f700001467983 */ /* 0x001ee80000300a00 */
[----:B------:R-:W4:Y:S01]  /*3ef60*/  LDL.LU.64 R172, [R1+0x78] ;  /* 0x0000780001ac7983 */ /* 0x000f220000300a00 */
[----:B------:R-:W-:-:S02]  /*3ef70*/  PRMT R3, R69, 0x7770, RZ ;  /* 0x0000777045037816 */ /* 0x000fc400000000ff */
[----:B------:R-:W-:Y:S01]  /*3ef80*/  PRMT R7, R69, 0x7771, RZ ;  /* 0x0000777145077816 */ /* 0x000fe200000000ff */
[----:B------:R-:W4:Y:S04]  /*3ef90*/  LDL.LU.64 R174, [R1+0x70] ;  /* 0x0000700001ae7983 */ /* 0x000f280000300a00 */
[----:B------:R0:W-:Y:S04]  /*3efa0*/  @P3 STG.E.U8 desc[UR32][R176.64], R3 ;  /* 0x00000003b0003986 */ /* 0x0001e8000c101120 */
[----:B--2---:R1:W-:Y:S04]  /*3efb0*/  @P5 STG.E.U8 desc[UR32][R178.64], R7 ;  /* 0x00000007b2005986 */ /* 0x0043e8000c101120 */
[----:B0-----:R-:W2:Y:S04]  /*3efc0*/  LDL.LU.64 R176, [R1+0x68] ;  /* 0x0000680001b07983 */ /* 0x001ea80000300a00 */
[----:B-1----:R-:W2:Y:S01]  /*3efd0*/  LDL.LU.64 R178, [R1+0x60] ;  /* 0x0000600001b27983 */ /* 0x002ea20000300a00 */
[----:B------:R-:W-:-:S02]  /*3efe0*/  ISETP.NE.AND P5, PT, R8, RZ, PT ;  /* 0x000000ff0800720c */ /* 0x000fc40003fa5270 */
        /* <DEDUP_REMOVED lines=8> */
[----:B------:R-:W-:-:S02]  /*3f070*/  PRMT R3, R68, 0x7772, RZ ;  /* 0x0000777244037816 */ /* 0x000fc400000000ff */
[----:B------:R-:W-:Y:S02]  /*3f080*/  PRMT R68, R68, 0x7773, RZ ;  /* 0x0000777344447816 */ /* 0x000fe400000000ff */
[C---:B------:R-:W-:Y:S02]  /*3f090*/  LOP3.LUT P6, RZ, R249.reuse, 0x80000000, RZ, 0xc0, !PT ;  /* 0x80000000f9ff7812 */ /* 0x040fe400078cc0ff */
[C---:B------:R-:W-:Y:S02]  /*3f0a0*/  LOP3.LUT P0, RZ, R249.reuse, 0x40000000, RZ, 0xc0, !PT ;  /* 0x40000000f9ff7812 */ /* 0x040fe4000780c0ff */
[----:B------:R-:W-:Y:S02]  /*3f0b0*/  LOP3.LUT P2, RZ, R249, 0x20000000, RZ, 0xc0, !PT ;  /* 0x20000000f9ff7812 */ /* 0x000fe4000784c0ff */
[----:B---3--:R-:W-:-:S05]  /*3f0c0*/  PRMT R5, R70, 0x7770, RZ ;  /* 0x0000777046057816 */ /* 0x008fca00000000ff */
[----:B------:R0:W-:Y:S01]  /*3f0d0*/  @P5 STG.E.U8 desc[UR32][R160.64], R5 ;  /* 0x00000005a0005986 */ /* 0x0001e2000c101120 */
[----:B------:R-:W-:Y:S02]  /*3f0e0*/  ISETP.NE.AND P5, PT, R9, RZ, PT ;  /* 0x000000ff0900720c */ /* 0x000fe40003fa5270 */
[----:B------:R-:W-:Y:S02]  /*3f0f0*/  PRMT R8, R70, 0x7771, RZ ;  /* 0x0000777146087816 */ /* 0x000fe400000000ff */
[----:B------:R-:W-:-:S09]  /*3f100*/  PRMT R0, R71, 0x7770, RZ ;  /* 0x0000777047007816 */ /* 0x000fd200000000ff */
[----:B------:R-:W-:Y:S01]  /*3f110*/  @P5 STG.E.U8 desc[UR32][R162.64], R8 ;  /* 0x00000008a2005986 */ /* 0x000fe2000c101120 */
[----:B------:R-:W-:Y:S02]  /*3f120*/  ISETP.NE.AND P5, PT, R72, RZ, PT ;  /* 0x000000ff4800720c */ /* 0x000fe40003fa5270 */
[----:B------:R-:W-:-:S11]  /*3f130*/  PRMT R6, R71, 0x7771, RZ ;  /* 0x0000777147067816 */ /* 0x000fd600000000ff */
[----:B------:R1:W-:Y:S04]  /*3f140*/  @P5 STG.E.U8 desc[UR32][R168.64], R0 ;  /* 0x00000000a8005986 */ /* 0x0003e8000c101120 */
[----:B------:R-:W-:Y:S04]  /*3f150*/  @P4 STG.E.U8 desc[UR32][R164.64], R6 ;  /* 0x00000006a4004986 */ /* 0x000fe8000c101120 */
[----:B------:R3:W-:Y:S01]  /*3f160*/  @P1 STG.E.U8 desc[UR32][R166.64], R3 ;  /* 0x00000003a6001986 */ /* 0x0007e2000c101120 */
[----:B------:R-:W-:Y:S02]  /*3f170*/  ISETP.NE.AND P1, PT, R73, RZ, PT ;  /* 0x000000ff4900720c */ /* 0x000fe40003f25270 */
[----:B0-----:R-:W-:Y:S01]  /*3f180*/  PRMT R5, R69, 0x7772, RZ ;  /* 0x0000777245057816 */ /* 0x001fe200000000ff */
[----:B-1----:R-:W2:Y:S10]  /*3f190*/  LDL.LU.64 R168, [R1+0x50] ;  /* 0x0000500001a87983 */ /* 0x002eb40000300a00 */
[----:B------:R0:W-:Y:S01]  /*3f1a0*/  @P1 STG.E.U8 desc[UR32][R170.64], R68 ;  /* 0x00000044aa001986 */ /* 0x0001e2000c101120 */
[----:B------:R-:W-:-:S02]  /*3f1b0*/  ISETP.NE.AND P1, PT, R74, RZ, PT ;  /* 0x000000ff4a00720c */ /* 0x000fc40003f25270 */
[----:B------:R-:W-:Y:S02]  /*3f1c0*/  PRMT R69, R69, 0x7773, RZ ;  /* 0x0000777345457816 */ /* 0x000fe400000000ff */
[----:B------:R-:W-:Y:S02]  /*3f1d0*/  PRMT R0, R70, 0x7772, RZ ;  /* 0x0000777246007816 */ /* 0x000fe400000000ff */
[----:B---3--:R-:W-:Y:S01]  /*3f1e0*/  PRMT R3, R71, 0x7772, RZ ;  /* 0x0000777247037816 */ /* 0x008fe200000000ff */
[----:B0-----:R-:W3:Y:S06]  /*3f1f0*/  LDL.LU.64 R170, [R1+0x48] ;  /* 0x0000480001aa7983 */ /* 0x001eec0000300a00 */
[----:B----4-:R0:W-:Y:S01]  /*3f200*/  @P1 STG.E.U8 desc[UR32][R172.64], R5 ;  /* 0x00000005ac001986 */ /* 0x0101e2000c101120 */
[----:B------:R-:W-:-:S02]  /*3f210*/  ISETP.NE.AND P1, PT, R76, RZ, PT ;  /* 0x000000ff4c00720c */ /* 0x000fc40003f25270 */
[----:B------:R-:W-:Y:S01]  /*3f220*/  PRMT R70, R70, 0x7773, RZ ;  /* 0x0000777346467816 */ /* 0x000fe200000000ff */
[----:B0-----:R-:W4:Y:S10]  /*3f230*/  LDL.LU.64 R172, [R1+0x38] ;  /* 0x0000380001ac7983 */ /* 0x001f340000300a00 */
[----:B------:R0:W-:Y:S04]  /*3f240*/  @P1 STG.E.U8 desc[UR32][R174.64], R69 ;  /* 0x00000045ae001986 */ /* 0x0001e8000c101120 */
[----:B--2---:R-:W-:Y:S04]  /*3f250*/  @P6 STG.E.U8 desc[UR32][R176.64], R0 ;  /* 0x00000000b0006986 */ /* 0x004fe8000c101120 */
[----:B------:R-:W-:Y:S04]  /*3f260*/  @P0 STG.E.U8 desc[UR32][R178.64], R70 ;  /* 0x00000046b2000986 */ /* 0x000fe8000c101120 */
[----:B0-----:R-:W2:Y:S04]  /*3f270*/  LDL.LU.64 R174, [R1+0x30] ;  /* 0x0000300001ae7983 */ /* 0x001ea80000300a00 */
[----:B------:R0:W-:Y:S04]  /*3f280*/  @P2 STG.E.U8 desc[UR32][R64.64], R3 ;  /* 0x0000000340002986 */ /* 0x0001e8000c101120 */
[----:B0-----:R-:W3:Y:S01]  /*3f290*/  LDL.LU.64 R64, [R1+0xf68] ;  /* 0x000f680001407983 */ /* 0x001ee20000300a00 */
[----:B------:R-:W-:-:S02]  /*3f2a0*/  LOP3.LUT P3, RZ, R249, 0x10000000, RZ, 0xc0, !PT ;  /* 0x10000000f9ff7812 */ /* 0x000fc4000786c0ff */
[C---:B------:R-:W-:Y:S01]  /*3f2b0*/  LOP3.LUT P5, RZ, R249.reuse, 0x8000000, RZ, 0xc0, !PT ;  /* 0x08000000f9ff7812 */ /* 0x040fe200078ac0ff */
[----:B------:R-:W2:Y:S01]  /*3f2c0*/  LDL.LU.64 R176, [R1+0x28] ;  /* 0x0000280001b07983 */ /* 0x000ea20000300a00 */
[----:B------:R-:W-:Y:S02]  /*3f2d0*/  LOP3.LUT P4, RZ, R249, 0x4000000, RZ, 0xc0, !PT ;  /* 0x04000000f9ff7812 */ /* 0x000fe4000788c0ff */
[----:B------:R-:W-:Y:S01]  /*3f2e0*/  PRMT R71, R71, 0x7773, RZ ;  /* 0x0000777347477816 */ /* 0x000fe200000000ff */
[----:B------:R-:W2:Y:S06]  /*3f2f0*/  LDL.LU.64 R178, [R1+0x20] ;  /* 0x0000200001b27983 */ /* 0x000eac0000300a00 */
[----:B------:R-:W-:Y:S01]  /*3f300*/  @P3 STG.E.U8 desc[UR32][R168.64], R71 ;  /* 0x00000047a8003986 */ /* 0x000fe2000c101120 */
[----:B---3--:R-:W-:-:S02]  /*3f310*/  PRMT R5, R64, 0x7770, RZ ;  /* 0x0000777040057816 */ /* 0x008fc400000000ff */
[----:B------:R-:W-:-:S03]  /*3f320*/  PRMT R6, R64, 0x7771, RZ ;  /* 0x0000777140067816 */ /* 0x000fc600000000ff */
[----:B------:R-:W-:Y:S04]  /*3f330*/  @P5 STG.E.U8 desc[UR32][R170.64], R5 ;  /* 0x00000005aa005986 */ /* 0x000fe8000c101120 */
[----:B------:R0:W-:Y:S04]  /*3f340*/  @P4 STG.E.U8 desc[UR32][R66.64], R6 ;  /* 0x0000000642004986 */ /* 0x0001e8000c101120 */
[----:B0-----:R-:W3:Y:S01]  /*3f350*/  LDL.LU.64 R66, [R1+0xf60] ;  /* 0x000f600001427983 */ /* 0x001ee20000300a00 */
[----:B------:R-:W-:-:S04]  /*3f360*/  LOP3.LUT P3, RZ, R249, 0x40000, RZ, 0xc0, !PT ;  /* 0x00040000f9ff7812 */ /* 0x000fc8000786c0ff */
[----:B------:R-:W-:Y:S02]  /*3f370*/  P2R R69, PR, RZ, 0x8 ;  /* 0x00000008ff457803 */ /* 0x000fe40000000000 */
[C---:B------:R-:W-:Y:S02]  /*3f380*/  LOP3.LUT P3, RZ, R249.reuse, 0x80000, RZ, 0xc0, !PT ;  /* 0x00080000f9ff7812 */ /* 0x040fe4000786c0ff */
[C---:B------:R-:W-:Y:S02]  /*3f390*/  LOP3.LUT P1, RZ, R249.reuse, 0x2000000, RZ, 0xc0, !PT ;  /* 0x02000000f9ff7812 */ /* 0x040fe4000782c0ff */
[----:B------:R-:W-:Y:S02]  /*3f3a0*/  P2R R68, PR, RZ, 0x8 ;  /* 0x00000008ff447803 */ /* 0x000fe40000000000 */
[C---:B------:R-:W-:Y:S02]  /*3f3b0*/  LOP3.LUT P3, RZ, R249.reuse, 0x100000, RZ, 0xc0, !PT ;  /* 0x00100000f9ff7812 */ /* 0x040fe4000786c0ff */
[----:B------:R-:W-:-:S02]  /*3f3c0*/  LOP3.LUT P6, RZ, R249, 0x1000000, RZ, 0xc0, !PT ;  /* 0x01000000f9ff7812 */ /* 0x000fc400078cc0ff */
[C---:B------:R-:W-:Y:S02]  /*3f3d0*/  LOP3.LUT P0, RZ, R249.reuse, 0x800000, RZ, 0xc0, !PT ;  /* 0x00800000f9ff7812 */ /* 0x040fe4000780c0ff */
[C---:B------:R-:W-:Y:S02]  /*3f3e0*/  LOP3.LUT P2, RZ, R249.reuse, 0x400000, RZ, 0xc0, !PT ;  /* 0x00400000f9ff7812 */ /* 0x040fe4000784c0ff */
[----:B------:R-:W-:Y:S02]  /*3f3f0*/  P2R R9, PR, RZ, 0x8 ;  /* 0x00000008ff097803 */ /* 0x000fe40000000000 */
[----:B------:R-:W-:Y:S02]  /*3f400*/  LOP3.LUT P3, RZ, R249, 0x200000, RZ, 0xc0, !PT ;  /* 0x00200000f9ff7812 */ /* 0x000fe4000786c0ff */
[C---:B------:R-:W-:Y:S02]  /*3f410*/  PRMT R0, R65.reuse, 0x7770, RZ ;  /* 0x0000777041007816 */ /* 0x040fe400000000ff */
[----:B------:R-:W-:-:S03]  /*3f420*/  PRMT R7, R65, 0x7771, RZ ;  /* 0x0000777141077816 */ /* 0x000fc600000000ff */
[----:B----4-:R0:W-:Y:S04]  /*3f430*/  @P1 STG.E.U8 desc[UR32][R172.64], R0 ;  /* 0x00000000ac001986 */ /* 0x0101e8000c101120 */
[----:B--2---:R-:W-:Y:S01]  /*3f440*/  @P6 STG.E.U8 desc[UR32][R174.64], R7 ;  /* 0x00000007ae006986 */ /* 0x004fe2000c101120 */
[C---:B0-----:R-:W-:Y:S02]  /*3f450*/  PRMT R0, R64.reuse, 0x7772, RZ ;  /* 0x0000777240007816 */ /* 0x041fe400000000ff */
[----:B------:R-:W-:Y:S02]  /*3f460*/  PRMT R64, R64, 0x7773, RZ ;  /* 0x0000777340407816 */ /* 0x000fe400000000ff */
[C---:B---3--:R-:W-:Y:S02]  /*3f470*/  PRMT R3, R66.reuse, 0x7770, RZ ;  /* 0x0000777042037816 */ /* 0x048fe400000000ff */
[----:B------:R-:W-:-:S02]  /*3f480*/  PRMT R8, R66, 0x7771, RZ ;  /* 0x0000777142087816 */ /* 0x000fc400000000ff */
[----:B------:R-:W-:Y:S01]  /*3f490*/  PRMT R5, R67, 0x7770, RZ ;  /* 0x0000777043057816 */ /* 0x000fe200000000ff */
[----:B------:R-:W-:Y:S04]  /*3f4a0*/  @P0 STG.E.U8 desc[UR32][R176.64], R3 ;  /* 0x00000003b0000986 */ /* 0x000fe8000c101120 */
[----:B------:R-:W-:Y:S04]  /*3f4b0*/  @P2 STG.E.U8 desc[UR32][R178.64], R8 ;  /* 0x00000008b2002986 */ /* 0x000fe8000c101120 */
[----:B------:R0:W-:Y:S01]  /*3f4c0*/  @P3 STG.E.U8 desc[UR32][R56.64], R5 ;  /* 0x0000000538003986 */ /* 0x0001e2000c101120 */
[----:B------:R-:W-:-:S02]  /*3f4d0*/  ISETP.NE.AND P3, PT, R9, RZ, PT ;  /* 0x000000ff0900720c */ /* 0x000fc40003f65270 */
[----:B------:R-:W-:Y:S01]  /*3f4e0*/  PRMT R6, R67, 0x7771, RZ ;  /* 0x0000777143067816 */ /* 0x000fe200000000ff */
[----:B0-----:R-:W2:Y:S10]  /*3f4f0*/  LDL.LU.64 R56, [R1+0xf58] ;  /* 0x000f580001387983 */ /* 0x001eb40000300a00 */
[----:B------:R0:W-:Y:S01]  /*3f500*/  @P3 STG.E.U8 desc[UR32][R58.64], R6 ;  /* 0x000000063a003986 */ /* 0x0001e2000c101120 */
[----:B------:R-:W-:-:S03]  /*3f510*/  ISETP.NE.AND P3, PT, R68, RZ, PT ;  /* 0x000000ff4400720c */ /* 0x000fc60003f65270 */
[----:B0-----:R-:W3:Y:S10]  /*3f520*/  LDL.LU.64 R58, [R1+0xf50] ;  /* 0x000f5000013a7983 */ /* 0x001ef40000300a00 */
[----:B------:R0:W-:Y:S04]  /*3f530*/  @P3 STG.E.U8 desc[UR32][R60.64], R0 ;  /* 0x000000003c003986 */ /* 0x0001e8000c101120 */
[----:B0-----:R-:W4:Y:S01]  /*3f540*/  LDL.LU.64 R60, [R1+0xf48] ;  /* 0x000f4800013c7983 */ /* 0x001f220000300a00 */
[----:B------:R-:W-:-:S13]  /*3f550*/  ISETP.NE.AND P3, PT, R69, RZ, PT ;  /* 0x000000ff4500720c */ /* 0x000fda0003f65270 */
[----:B------:R0:W-:Y:S04]  /*3f560*/  @P3 STG.E.U8 desc[UR32][R62.64], R64 ;  /* 0x000000403e003986 */ /* 0x0001e8000c101120 */
[----:B0-----:R-:W2:Y:S01]  /*3f570*/  LDL.LU.64 R62, [R1+0xf40] ;  /* 0x000f4000013e7983 */ /* 0x001ea20000300a00 */
        /* <DEDUP_REMOVED lines=9> */
[----:B------:R-:W-:-:S05]  /*3f610*/  PRMT R65, R65, 0x7773, RZ ;  /* 0x0000777341417816 */ /* 0x000fca00000000ff */
[----:B------:R-:W-:Y:S04]  /*3f620*/  @P5 STG.E.U8 desc[UR32][R12.64], R3 ;  /* 0x000000030c005986 */ /* 0x000fe8000c101120 */
[----:B------:R-:W-:Y:S01]  /*3f630*/  @P4 STG.E.U8 desc[UR32][R14.64], R65 ;  /* 0x000000410e004986 */ /* 0x000fe2000c101120 */
[----:B------:R-:W-:Y:S02]  /*3f640*/  ISETP.NE.AND P4, PT, R70, RZ, PT ;  /* 0x000000ff4600720c */ /* 0x000fe40003f85270 */
[C---:B------:R-:W-:Y:S02]  /*3f650*/  PRMT R5, R66.reuse, 0x7772, RZ ;  /* 0x0000777242057816 */ /* 0x040fe400000000ff */
        /* <DEDUP_REMOVED lines=9> */
[C---:B------:R-:W-:Y:S02]  /*3f6f0*/  PRMT R9, R67.reuse, 0x7772, RZ ;  /* 0x0000777243097816 */ /* 0x040fe400000000ff */
[----:B------:R-:W-:-:S09]  /*3f700*/  PRMT R67, R67, 0x7773, RZ ;  /* 0x0000777343437816 */ /* 0x000fd200000000ff */
[----:B------:R2:W-:Y:S04]  /*3f710*/  @P4 STG.E.U8 desc[UR32][R20.64], R9 ;  /* 0x0000000914004986 */ /* 0x0005e8000c101120 */
[----:B------:R-:W-:Y:S01]  /*3f720*/  @P1 STG.E.U8 desc[UR32][R22.64], R67 ;  /* 0x0000004316001986 */ /* 0x000fe2000c101120 */
[C---:B------:R-:W-:Y:S02]  /*3f730*/  LOP3.LUT P3, RZ, R249.reuse, 0x100, RZ, 0xc0, !PT ;  /* 0x00000100f9ff7812 */ /* 0x040fe4000786c0ff */
[C---:B------:R-:W-:Y:S02]  /*3f740*/  LOP3.LUT P5, RZ, R249.reuse, 0x80, RZ, 0xc0, !PT ;  /* 0x00000080f9ff7812 */ /* 0x040fe400078ac0ff */
[----:B------:R-:W-:Y:S02]  /*3f750*/  LOP3.LUT P1, RZ, R249, 0x40, RZ, 0xc0, !PT ;  /* 0x00000040f9ff7812 */ /* 0x000fe4000782c0ff */
[----:B------:R-:W-:-:S04]  /*3f760*/  LOP3.LUT P4, RZ, R4, 0x4000000, RZ, 0xc0, !PT ;  /* 0x0400000004ff7812 */ /* 0x000fc8000788c0ff */
[----:B0-----:R-:W-:Y:S02]  /*3f770*/  P2R R17, PR, RZ, 0x10 ;  /* 0x00000010ff117803 */ /* 0x001fe40000000000 */
[----:B------:R-:W-:-:S04]  /*3f780*/  LOP3.LUT P4, RZ, R4, 0x8000000, RZ, 0xc0, !PT ;  /* 0x0800000004ff7812 */ /* 0x000fc8000788c0ff */
[----:B------:R-:W-:Y:S02]  /*3f790*/  P2R R16, PR, RZ, 0x10 ;  /* 0x00000010ff107803 */ /* 0x000fe40000000000 */
[----:B------:R-:W-:-:S04]  /*3f7a0*/  LOP3.LUT P4, RZ, R4, 0x10000000, RZ, 0xc0, !PT ;  /* 0x1000000004ff7812 */ /* 0x000fc8000788c0ff */
[----:B------:R-:W-:Y:S02]  /*3f7b0*/  P2R R14, PR, RZ, 0x10 ;  /* 0x00000010ff0e7803 */ /* 0x000fe40000000000 */
[----:B------:R-:W-:-:S04]  /*3f7c0*/  LOP3.LUT P4, RZ, R4, 0x20000000, RZ, 0xc0, !PT ;  /* 0x2000000004ff7812 */ /* 0x000fc8000788c0ff */
[----:B------:R-:W-:Y:S02]  /*3f7d0*/  P2R R12, PR, RZ, 0x10 ;  /* 0x00000010ff0c7803 */ /* 0x000fe40000000000 */
[----:B------:R-:W-:Y:S02]  /*3f7e0*/  LOP3.LUT P4, RZ, R4, 0x40000000, RZ, 0xc0, !PT ;  /* 0x4000000004ff7812 */ /* 0x000fe4000788c0ff */
[C---:B----4-:R-:W-:Y:S02]  /*3f7f0*/  PRMT R3, R60.reuse, 0x7770, RZ ;  /* 0x000077703c037816 */ /* 0x050fe400000000ff */
[----:B------:R-:W-:Y:S02]  /*3f800*/  PRMT R13, R60, 0x7771, RZ ;  /* 0x000077713c0d7816 */ /* 0x000fe400000000ff */
[----:B------:R-:W-:Y:S01]  /*3f810*/  PRMT R5, R61, 0x7770, RZ ;  /* 0x000077703d057816 */ /* 0x000fe200000000ff */
[----:B------:R0:W-:Y:S04]  /*3f820*/  @P6 STG.E.U8 desc[UR32][R24.64], R3 ;  /* 0x0000000318006986 */ /* 0x0001e8000c101120 */
[----:B------:R4:W-:Y:S04]  /*3f830*/  @P0 STG.E.U8 desc[UR32][R26.64], R13 ;  /* 0x0000000d1a000986 */ /* 0x0009e8000c101120 */
[----:B------:R3:W-:Y:S01]  /*3f840*/  @P2 STG.E.U8 desc[UR32][R28.64], R5 ;  /* 0x000000051c002986 */ /* 0x0007e2000c101120 */
[----:B------:R-:W-:-:S04]  /*3f850*/  LOP3.LUT P2, RZ, R249, 0x1, RZ, 0xc0, !PT ;  /* 0x00000001f9ff7812 */ /* 0x000fc8000784c0ff */
[----:B------:R-:W-:Y:S02]  /*3f860*/  P2R R8, PR, RZ, 0x4 ;  /* 0x00000004ff087803 */ /* 0x000fe40000000000 */
[----:B------:R-:W-:-:S04]  /*3f870*/  LOP3.LUT P2, RZ, R249, 0x2, RZ, 0xc0, !PT ;  /* 0x00000002f9ff7812 */ /* 0x000fc8000784c0ff */
[----:B------:R-:W-:Y:S02]  /*3f880*/  P2R R6, PR, RZ, 0x4 ;  /* 0x00000004ff067803 */ /* 0x000fe40000000000 */
[C---:B------:R-:W-:Y:S02]  /*3f890*/  LOP3.LUT P2, RZ, R249.reuse, 0x4, RZ, 0xc0, !PT ;  /* 0x00000004f9ff7812 */ /* 0x040fe4000784c0ff */
[C---:B------:R-:W-:Y:S02]  /*3f8a0*/  LOP3.LUT P6, RZ, R249.reuse, 0x20, RZ, 0xc0, !PT ;  /* 0x00000020f9ff7812 */ /* 0x040fe400078cc0ff */
[C---:B------:R-:W-:Y:S02]  /*3f8b0*/  LOP3.LUT P0, RZ, R249.reuse, 0x10, RZ, 0xc0, !PT ;  /* 0x00000010f9ff7812 */ /* 0x040fe4000780c0ff */
[----:B------:R-:W-:Y:S02]  /*3f8c0*/  P2R R0, PR, RZ, 0x4 ;  /* 0x00000004ff007803 */ /* 0x000fe40000000000 */
[----:B------:R-:W-:-:S02]  /*3f8d0*/  LOP3.LUT P2, RZ, R249, 0x8, RZ, 0xc0, !PT ;  /* 0x00000008f9ff7812 */ /* 0x000fc4000784c0ff */
[----:B-1----:R-:W-:Y:S01]  /*3f8e0*/  PRMT R7, R61, 0x7771, RZ ;  /* 0x000077713d077816 */ /* 0x002fe200000000ff */
[----:B------:R-:W1:Y:S01]  /*3f8f0*/  LDS.128 R248, [R251] ;  /* 0x00000000fbf87984 */ /* 0x000e620000000c00 */
[C---:B--2---:R-:W-:Y:S02]  /*3f900*/  PRMT R9, R62.reuse, 0x7770, RZ ;  /* 0x000077703e097816 */ /* 0x044fe400000000ff */
[----:B------:R-:W-:Y:S02]  /*3f910*/  PRMT R15, R62, 0x7771, RZ ;  /* 0x000077713e0f7816 */ /* 0x000fe400000000ff */
[C---:B0-----:R-:W-:Y:S01]  /*3f920*/  PRMT R3, R63.reuse, 0x7770, RZ ;  /* 0x000077703f037816 */ /* 0x041fe200000000ff */
[----:B------:R0:W-:Y:S01]  /*3f930*/  @P3 STG.E.U8 desc[UR32][R30.64], R7 ;  /* 0x000000071e003986 */ /* 0x0001e2000c101120 */
[----:B----4-:R-:W-:Y:S02]  /*3f940*/  PRMT R13, R63, 0x7771, RZ ;  /* 0x000077713f0d7816 */ /* 0x010fe400000000ff */
[----:B---3--:R-:W-:Y:S01]  /*3f950*/  PRMT R5, R60, 0x7772, RZ ;  /* 0x000077723c057816 */ /* 0x008fe200000000ff */
[----:B------:R2:W-:Y:S04]  /*3f960*/  @P5 STG.E.U8 desc[UR32][R32.64], R9 ;  /* 0x0000000920005986 */ /* 0x0005e8000c101120 */
[----:B------:R-:W-:Y:S04]  /*3f970*/  @P1 STG.E.U8 desc[UR32][R34.64], R15 ;  /* 0x0000000f22001986 */ /* 0x000fe8000c101120 */
[----:B------:R3:W-:Y:S04]  /*3f980*/  @P6 STG.E.U8 desc[UR32][R36.64], R3 ;  /* 0x0000000324006986 */ /* 0x0007e8000c101120 */
[----:B------:R4:W-:Y:S04]  /*3f990*/  @P0 STG.E.U8 desc[UR32][R38.64], R13 ;  /* 0x0000000d26000986 */ /* 0x0009e8000c101120 */
[----:B------:R1:W-:Y:S01]  /*3f9a0*/  @P2 STG.E.U8 desc[UR32][R40.64], R5 ;  /* 0x0000000528002986 */ /* 0x0003e2000c101120 */
[----:B------:R-:W-:-:S02]  /*3f9b0*/  ISETP.NE.AND P2, PT, R0, RZ, PT ;  /* 0x000000ff0000720c */ /* 0x000fc40003f45270 */
[----:B0-----:R-:W-:Y:S02]  /*3f9c0*/  PRMT R7, R60, 0x7773, RZ ;  /* 0x000077733c077816 */ /* 0x001fe400000000ff */
[----:B--2---:R-:W-:-:S09]  /*3f9d0*/  PRMT R9, R61, 0x7772, RZ ;  /* 0x000077723d097816 */ /* 0x004fd200000000ff */
[----:B------:R0:W-:Y:S01]  /*3f9e0*/  @P2 STG.E.U8 desc[UR32][R42.64], R7 ;  /* 0x000000072a002986 */ /* 0x0001e2000c101120 */
[----:B------:R-:W-:Y:S02]  /*3f9f0*/  ISETP.NE.AND P2, PT, R6, RZ, PT ;  /* 0x000000ff0600720c */ /* 0x000fe40003f45270 */
[----:B------:R-:W-:Y:S02]  /*3fa00*/  LOP3.LUT P3, RZ, R4, 0x80000000, RZ, 0xc0, !PT ;  /* 0x8000000004ff7812 */ /* 0x000fe4000786c0ff */
[----:B------:R-:W-:-:S09]  /*3fa10*/  PRMT R61, R61, 0x7773, RZ ;  /* 0x000077733d3d7816 */ /* 0x000fd200000000ff */
[----:B------:R2:W-:Y:S01]  /*3fa20*/  @P2 STG.E.U8 desc[UR32][R44.64], R9 ;  /* 0x000000092c002986 */ /* 0x0005e2000c101120 */
[----:B------:R-:W-:Y:S02]  /*3fa30*/  ISETP.NE.AND P2, PT, R8, RZ, PT ;  /* 0x000000ff0800720c */ /* 0x000fe40003f45270 */
[C---:B---3--:R-:W-:Y:S02]  /*3fa40*/  PRMT R3, R62.reuse, 0x7772, RZ ;  /* 0x000077723e037816 */ /* 0x048fe400000000ff */
[----:B----4-:R-:W-:-:S09]  /*3fa50*/  PRMT R13, R62, 0x7773, RZ ;  /* 0x000077733e0d7816 */ /* 0x010fd200000000ff */
[----:B------:R-:W-:Y:S04]  /*3fa60*/  @P2 STG.E.U8 desc[UR32][R46.64], R61 ;  /* 0x0000003d2e002986 */ /* 0x000fe8000c101120 */
[----:B------:R3:W-:Y:S04]  /*3fa70*/  @P3 STG.E.U8 desc[UR32][R48.64], R3 ;  /* 0x0000000330003986 */ /* 0x0007e8000c101120 */
[----:B------:R4:W-:Y:S01]  /*3fa80*/  @P4 STG.E.U8 desc[UR32][R50.64], R13 ;  /* 0x0000000d32004986 */ /* 0x0009e2000c101120 */
[----:B------:R-:W-:Y:S02]  /*3fa90*/  ISETP.NE.AND P4, PT, R12, RZ, PT ;  /* 0x000000ff0c00720c */ /* 0x000fe40003f85270 */
[----:B-1----:R-:W-:-:S02]  /*3faa0*/  PRMT R5, R63, 0x7772, RZ ;  /* 0x000077723f057816 */ /* 0x002fc400000000ff */
[----:B------:R-:W-:-:S09]  /*3fab0*/  PRMT R63, R63, 0x7773, RZ ;  /* 0x000077733f3f7816 */ /* 0x000fd200000000ff */
[----:B------:R1:W-:Y:S01]  /*3fac0*/  @P4 STG.E.U8 desc[UR32][R52.64], R5 ;  /* 0x0000000534004986 */ /* 0x0003e2000c101120 */
[----:B------:R-:W-:Y:S02]  /*3fad0*/  ISETP.NE.AND P4, PT, R14, RZ, PT ;  /* 0x000000ff0e00720c */ /* 0x000fe40003f85270 */
[----:B0-----:R-:W-:-:S11]  /*3fae0*/  PRMT R7, R56, 0x7770, RZ ;  /* 0x0000777038077816 */ /* 0x001fd600000000ff */
[----:B------:R-:W-:Y:S01]  /*3faf0*/  @P4 STG.E.U8 desc[UR32][R54.64], R63 ;  /* 0x0000003f36004986 */ /* 0x000fe2000c101120 */
[----:B------:R-:W-:Y:S02]  /*3fb00*/  ISETP.NE.AND P4, PT, R16, RZ, PT ;  /* 0x000000ff1000720c */ /* 0x000fe40003f85270 */
[----:B--2---:R-:W-:-:S11]  /*3fb10*/  PRMT R9, R56, 0x7771, RZ ;  /* 0x0000777138097816 */ /* 0x004fd600000000ff */
[----:B------:R0:W-:Y:S01]  /*3fb20*/  @P4 STG.E.U8 desc[UR32][R180.64], R7 ;  /* 0x00000007b4004986 */ /* 0x0001e2000c101120 */
[----:B------:R-:W-:Y:S02]  /*3fb30*/  ISETP.NE.AND P4, PT, R17, RZ, PT ;  /* 0x000000ff1100720c */ /* 0x000fe40003f85270 */
[C---:B------:R-:W-:Y:S02]  /*3fb40*/  LOP3.LUT P1, RZ, R4.reuse, 0x2000000, RZ, 0xc0, !PT ;  /* 0x0200000004ff7812 */ /* 0x040fe4000782c0ff */
[C---:B------:R-:W-:Y:S02]  /*3fb50*/  LOP3.LUT P5, RZ, R4.reuse, 0x1000000, RZ, 0xc0, !PT ;  /* 0x0100000004ff7812 */ /* 0x040fe400078ac0ff */
[----:B------:R-:W-:-:S07]  /*3fb60*/  LOP3.LUT P6, RZ, R4, 0x800000, RZ, 0xc0, !PT ;  /* 0x0080000004ff7812 */ /* 0x000fce00078cc0ff */
[----:B------:R2:W-:Y:S01]  /*3fb70*/  @P4 STG.E.U8 desc[UR32][R182.64], R9 ;  /* 0x00000009b6004986 */ /* 0x0005e2000c101120 */
[C---:B------:R-:W-:Y:S02]  /*3fb80*/  LOP3.LUT P4, RZ, R4.reuse, 0x4000, RZ, 0xc0, !PT ;  /* 0x0000400004ff7812 */ /* 0x040fe4000788c0ff */
[C---:B---3--:R-:W-:Y:S02]  /*3fb90*/  PRMT R3, R57.reuse, 0x7770, RZ ;  /* 0x0000777039037816 */ /* 0x048fe400000000ff */
[----:B------:R-:W-:Y:S02]  /*3fba0*/  P2R R8, PR, RZ, 0x10 ;  /* 0x00000010ff087803 */ /* 0x000fe40000000000 */
[----:B------:R-:W-:Y:S02]  /*3fbb0*/  LOP3.LUT P4, RZ, R4, 0x8000, RZ, 0xc0, !PT ;  /* 0x0000800004ff7812 */ /* 0x000fe4000788c0ff */
[----:B----4-:R-:W-:Y:S02]  /*3fbc0*/  PRMT R13, R57, 0x7771, RZ ;  /* 0x00007771390d7816 */ /* 0x010fe400000000ff */
[----:B-1----:R-:W-:-:S02]  /*3fbd0*/  PRMT R5, R58, 0x7770, RZ ;  /* 0x000077703a057816 */ /* 0x002fc400000000ff */
[----:B------:R-:W-:Y:S01]  /*3fbe0*/  P2R R6, PR, RZ, 0x10 ;  /* 0x00000010ff067803 */ /* 0x000fe20000000000 */
[----:B------:R1:W-:Y:S01]  /*3fbf0*/  @P1 STG.E.U8 desc[UR32][R184.64], R3 ;  /* 0x00000003b8001986 */ /* 0x0003e2000c101120 */
[C---:B------:R-:W-:Y:S02]  /*3fc00*/  LOP3.LUT P0, RZ, R4.reuse, 0x400000, RZ, 0xc0, !PT ;  /* 0x0040000004ff7812 */ /* 0x040fe4000780c0ff */
[C---:B------:R-:W-:Y:S01]  /*3fc10*/  LOP3.LUT P4, RZ, R4.reuse, 0x10000, RZ, 0xc0, !PT ;  /* 0x0001000004ff7812 */ /* 0x040fe2000788c0ff */
[----:B------:R3:W-:Y:S01]  /*3fc20*/  @P5 STG.E.U8 desc[UR32][R186.64], R13 ;  /* 0x0000000dba005986 */ /* 0x0007e2000c101120 */
[C---:B------:R-:W-:Y:S02]  /*3fc30*/  LOP3.LUT P2, RZ, R4.reuse, 0x200000, RZ, 0xc0, !PT ;  /* 0x0020000004ff7812 */ /* 0x040fe4000784c0ff */
[C---:B------:R-:W-:Y:S01]  /*3fc40*/  LOP3.LUT P3, RZ, R4.reuse, 0x100000, RZ, 0xc0, !PT ;  /* 0x0010000004ff7812 */ /* 0x040fe2000786c0ff */
[----:B------:R4:W-:Y:S01]  /*3fc50*/  @P6 STG.E.U8 desc[UR32][R188.64], R5 ;  /* 0x00000005bc006986 */ /* 0x0009e2000c101120 */
[----:B------:R-:W-:-:S02]  /*3fc60*/  LOP3.LUT P1, RZ, R4, 0x80000, RZ, 0xc0, !PT ;  /* 0x0008000004ff7812 */ /* 0x000fc4000782c0ff */
[C---:B------:R-:W-:Y:S02]  /*3fc70*/  LOP3.LUT P6, RZ, R4.reuse, 0x40000, RZ, 0xc0, !PT ;  /* 0x0004000004ff7812 */ /* 0x040fe400078cc0ff */
[----:B------:R-:W-:Y:S02]  /*3fc80*/  P2R R0, PR, RZ, 0x10 ;  /* 0x00000010ff007803 */ /* 0x000fe40000000000 */
[----:B------:R-:W-:Y:S02]  /*3fc90*/  LOP3.LUT P4, RZ, R4, 0x20000, RZ, 0xc0, !PT ;  /* 0x0002000004ff7812 */ /* 0x000fe4000788c0ff */
[----:B------:R-:W-:Y:S02]  /*3fca0*/  PRMT R15, R58, 0x7771, RZ ;  /* 0x000077713a0f7816 */ /* 0x000fe400000000ff */
[C---:B0-----:R-:W-:Y:S02]  /*3fcb0*/  PRMT R7, R59.reuse, 0x7770, RZ ;  /* 0x000077703b077816 */ /* 0x041fe400000000ff */
[----:B--2---:R-:W-:-:S02]  /*3fcc0*/  PRMT R9, R59, 0x7771, RZ ;  /* 0x000077713b097816 */ /* 0x004fc400000000ff */
[C---:B-1----:R-:W-:Y:S01]  /*3fcd0*/  PRMT R3, R56.reuse, 0x7772, RZ ;  /* 0x0000777238037816 */ /* 0x042fe200000000ff */
[----:B------:R0:W-:Y:S01]  /*3fce0*/  @P0 STG.E.U8 desc[UR32][R190.64], R15 ;  /* 0x0000000fbe000986 */ /* 0x0001e2000c101120 */
[----:B---3--:R-:W-:Y:S02]  /*3fcf0*/  PRMT R13, R56, 0x7773, RZ ;  /* 0x00007773380d7816 */ /* 0x008fe400000000ff */
[----:B----4-:R-:W-:Y:S01]  /*3fd00*/  PRMT R5, R57, 0x7772, RZ ;  /* 0x0000777239057816 */ /* 0x010fe200000000ff */
[----:B------:R1:W-:Y:S04]  /*3fd10*/  @P2 STG.E.U8 desc[UR32][R192.64], R7 ;  /* 0x00000007c0002986 */ /* 0x0003e8000c101120 */
[----:B------:R2:W-:Y:S04]  /*3fd20*/  @P3 STG.E.U8 desc[UR32][R194.64], R9 ;  /* 0x00000009c2003986 */ /* 0x0005e8000c101120 */
[----:B------:R3:W-:Y:S04]  /*3fd30*/  @P1 STG.E.U8 desc[UR32][R196.64], R3 ;  /* 0x00000003c4001986 */ /* 0x0007e8000c101120 */
[----:B------:R-:W-:Y:S04]  /*3fd40*/  @P6 STG.E.U8 desc[UR32][R198.64], R13 ;  /* 0x0000000dc6006986 */ /* 0x000fe8000c101120 */
[----:B------:R4:W-:Y:S01]  /*3fd50*/  @P4 STG.E.U8 desc[UR32][R200.64], R5 ;  /* 0x00000005c8004986 */ /* 0x0009e2000c101120 */
[----:B------:R-:W-:-:S02]  /*3fd60*/  ISETP.NE.AND P4, PT, R0, RZ, PT ;  /* 0x000000ff0000720c */ /* 0x000fc40003f85270 */
[C---:B------:R-:W-:Y:S02]  /*3fd70*/  LOP3.LUT P3, RZ, R4.reuse, 0x100, RZ, 0xc0, !PT ;  /* 0x0000010004ff7812 */ /* 0x040fe4000786c0ff */
[----:B------:R-:W-:Y:S02]  /*3fd80*/  PRMT R57, R57, 0x7773, RZ ;  /* 0x0000777339397816 */ /* 0x000fe400000000ff */
[----:B------:R-:W-:Y:S02]  /*3fd90*/  P2R R17, PR, RZ, 0x8 ;  /* 0x00000008ff117803 */ /* 0x000fe40000000000 */
[----:B------:R-:W-:-:S04]  /*3fda0*/  LOP3.LUT P3, RZ, R4, 0x200, RZ, 0xc0, !PT ;  /* 0x0000020004ff7812 */ /* 0x000fc8000786c0ff */
[----:B------:R-:W-:Y:S01]  /*3fdb0*/  P2R R16, PR, RZ, 0x8 ;  /* 0x00000008ff107803 */ /* 0x000fe20000000000 */
[----:B------:R-:W-:Y:S01]  /*3fdc0*/  @P4 STG.E.U8 desc[UR32][R202.64], R57 ;  /* 0x00000039ca004986 */ /* 0x000fe2000c101120 */
[----:B------:R-:W-:Y:S02]  /*3fdd0*/  LOP3.LUT P3, RZ, R4, 0x400, RZ, 0xc0, !PT ;  /* 0x0000040004ff7812 */ /* 0x000fe4000786c0ff */
[----:B------:R-:W-:Y:S02]  /*3fde0*/  ISETP.NE.AND P4, PT, R6, RZ, PT ;  /* 0x000000ff0600720c */ /* 0x000fe40003f85270 */
[----:B0-----:R-:W-:Y:S02]  /*3fdf0*/  P2R R15, PR, RZ, 0x8 ;  /* 0x00000008ff0f7803 */ /* 0x001fe40000000000 */
[----:B------:R-:W-:Y:S02]  /*3fe00*/  LOP3.LUT P3, RZ, R4, 0x800, RZ, 0xc0, !PT ;  /* 0x0000080004ff7812 */ /* 0x000fe4000786c0ff */
[----:B-1----:R-:W-:-:S02]  /*3fe10*/  PRMT R7, R58, 0x7772, RZ ;  /* 0x000077723a077816 */ /* 0x002fc400000000ff */
[----:B------:R-:W-:Y:S02]  /*3fe20*/  P2R R14, PR, RZ, 0x8 ;  /* 0x00000008ff0e7803 */ /* 0x000fe40000000000 */
[----:B------:R-:W-:-:S03]  /*3fe30*/  LOP3.LUT P3, RZ, R4, 0x1000, RZ, 0xc0, !PT ;  /* 0x0000100004ff7812 */ /* 0x000fc6000786c0ff */
[----:B------:R0:W-:Y:S01]  /*3fe40*/  @P4 STG.E.U8 desc[UR32][R204.64], R7 ;  /* 0x00000007cc004986 */ /* 0x0001e2000c101120 */
[----:B------:R-:W-:Y:S02]  /*3fe50*/  P2R R12, PR, RZ, 0x8 ;  /* 0x00000008ff0c7803 */ /* 0x000fe40000000000 */
[----:B------:R-:W-:Y:S02]  /*3fe60*/  ISETP.NE.AND P4, PT, R8, RZ, PT ;  /* 0x000000ff0800720c */ /* 0x000fe40003f85270 */
[----:B------:R-:W-:Y:S02]  /*3fe70*/  LOP3.LUT P3, RZ, R4, 0x2000, RZ, 0xc0, !PT ;  /* 0x0000200004ff7812 */ /* 0x000fe4000786c0ff */
[----:B--2---:R-:W-:Y:S02]  /*3fe80*/  PRMT R9, R58, 0x7773, RZ ;  /* 0x000077733a097816 */ /* 0x004fe400000000ff */
[----:B---3--:R-:W-:-:S07]  /*3fe90*/  PRMT R3, R59, 0x7772, RZ ;  /* 0x000077723b037816 */ /* 0x008fce00000000ff */
[----:B------:R1:W-:Y:S04]  /*3fea0*/  @P4 STG.E.U8 desc[UR32][R206.64], R9 ;  /* 0x00000009ce004986 */ /* 0x0003e8000c101120 */
[----:B------:R2:W-:Y:S01]  /*3feb0*/  @P3 STG.E.U8 desc[UR32][R208.64], R3 ;  /* 0x00000003d0003986 */ /* 0x0005e2000c101120 */
[----:B------:R-:W-:Y:S02]  /*3fec0*/  ISETP.NE.AND P3, PT, R12, RZ, PT ;  /* 0x000000ff0c00720c */ /* 0x000fe40003f65270 */
[----:B------:R-:W-:Y:S02]  /*3fed0*/  PRMT R59, R59, 0x7773, RZ ;  /* 0x000077733b3b7816 */ /* 0x000fe400000000ff */
[----:B----4-:R-:W-:-:S09]  /*3fee0*/  PRMT R5, R248, 0x7770, RZ ;  /* 0x00007770f8057816 */ /* 0x010fd200000000ff */
[----:B------:R-:W-:Y:S01]  /*3fef0*/  @P3 STG.E.U8 desc[UR32][R210.64], R59 ;  /* 0x0000003bd2003986 */ /* 0x000fe2000c101120 */
[----:B------:R-:W-:Y:S02]  /*3ff00*/  ISETP.NE.AND P3, PT, R14, RZ, PT ;  /* 0x000000ff0e00720c */ /* 0x000fe40003f65270 */
[----:B------:R-:W-:-:S11]  /*3ff10*/  PRMT R13, R248, 0x7771, RZ ;  /* 0x00007771f80d7816 */ /* 0x000fd600000000ff */
[----:B------:R3:W-:Y:S01]  /*3ff20*/  @P3 STG.E.U8 desc[UR32][R212.64], R5 ;  /* 0x00000005d4003986 */ /* 0x0007e2000c101120 */
[----:B------:R-:W-:Y:S02]  /*3ff30*/  ISETP.NE.AND P3, PT, R15, RZ, PT ;  /* 0x000000ff0f00720c */ /* 0x000fe40003f65270 */
[----:B0-----:R-:W-:-:S11]  /*3ff40*/  PRMT R7, R249, 0x7770, RZ ;  /* 0x00007770f9077816 */ /* 0x001fd600000000ff */
        /* <DEDUP_REMOVED lines=8> */
[----:B------:R-:W-:Y:S02]  /*3ffd0*/  LOP3.LUT P5, RZ, R4, 0x8, RZ, 0xc0, !PT ;  /* 0x0000000804ff7812 */ /* 0x000fe400078ac0ff */
[----:B-1----:R-:W-:Y:S02]  /*3ffe0*/  PRMT R9, R249, 0x7771, RZ ;  /* 0x00007771f9097816 */ /* 0x002fe400000000ff */
[C---:B--2---:R-:W-:Y:S02]  /*3fff0*/  PRMT R3, R250.reuse, 0x7770, RZ ;  /* 0x00007770fa037816 */ /* 0x044fe400000000ff */
[----:B------:R-:W-:Y:S02]  /*40000*/  PRMT R15, R250, 0x7771, RZ ;  /* 0x00007771fa0f7816 */ /* 0x000fe400000000ff */
[----:B---3--:R-:W-:-:S02]  /*40010*/  PRMT R5, R251, 0x7770, RZ ;  /* 0x00007770fb057816 */ /* 0x008fc400000000ff */
[----:B0-----:R-:W-:Y:S01]  /*40020*/  PRMT R13, R251, 0x7771, RZ ;  /* 0x00007771fb0d7816 */ /* 0x001fe200000000ff */
[----:B------:R0:W-:Y:S01]  /*40030*/  @P3 STG.E.U8 desc[UR32][R218.64], R9 ;  /* 0x00000009da003986 */ /* 0x0001e2000c101120 */
[----:B------:R-:W-:Y:S02]  /*40040*/  LOP3.LUT P4, RZ, R4, 0x4, RZ, 0xc0, !PT ;  /* 0x0000000404ff7812 */ /* 0x000fe4000788c0ff */
[----:B----4-:R-:W-:Y:S01]  /*40050*/  PRMT R7, R248, 0x7772, RZ ;  /* 0x00007772f8077816 */ /* 0x010fe200000000ff */
[----:B------:R1:W-:Y:S01]  /*40060*/  @P2 STG.E.U8 desc[UR32][R220.64], R3 ;  /* 0x00000003dc002986 */ /* 0x0003e2000c101120 */
[C---:B------:R-:W-:Y:S02]  /*40070*/  LOP3.LUT P3, RZ, R2.reuse, 0x40000000, RZ, 0xc0, !PT ;  /* 0x4000000002ff7812 */ /* 0x040fe4000786c0ff */
[C---:B------:R-:W-:Y:S01]  /*40080*/  LOP3.LUT P2, RZ, R2.reuse, 0x20000000, RZ, 0xc0, !PT ;  /* 0x2000000002ff7812 */ /* 0x040fe2000784c0ff */
[----:B------:R2:W-:Y:S01]  /*40090*/  @P1 STG.E.U8 desc[UR32][R222.64], R15 ;  /* 0x0000000fde001986 */ /* 0x0005e2000c101120 */
[----:B------:R-:W-:-:S03]  /*400a0*/  LOP3.LUT P1, RZ, R2, 0x10000000, RZ, 0xc0, !PT ;  /* 0x1000000002ff7812 */ /* 0x000fc6000782c0ff */
[----:B------:R3:W-:Y:S01]  /*400b0*/  @P0 STG.E.U8 desc[UR32][R224.64], R5 ;  /* 0x00000005e0000986 */ /* 0x0007e2000c101120 */
[----:B------:R-:W-:-:S03]  /*400c0*/  LOP3.LUT P0, RZ, R2, 0x8000000, RZ, 0xc0, !PT ;  /* 0x0800000002ff7812 */ /* 0x000fc6000780c0ff */
[----:B------:R3:W-:Y:S01]  /*400d0*/  @P6 STG.E.U8 desc[UR32][R226.64], R13 ;  /* 0x0000000de2006986 */ /* 0x0007e2000c101120 */
[----:B------:R-:W-:-:S03]  /*400e0*/  LOP3.LUT P6, RZ, R2, 0x4000000, RZ, 0xc0, !PT ;  /* 0x0400000002ff7812 */ /* 0x000fc600078cc0ff */
[----:B------:R3:W-:Y:S01]  /*400f0*/  @P5 STG.E.U8 desc[UR32][R228.64], R7 ;  /* 0x00000007e4005986 */ /* 0x0007e2000c101120 */
[----:B------:R-:W-:Y:S02]  /*40100*/  LOP3.LUT P5, RZ, R2, 0x2000000, RZ, 0xc0, !PT ;  /* 0x0200000002ff7812 */ /* 0x000fe400078ac0ff */
[----:B0-----:R-:W-:Y:S02]  /*40110*/  PRMT R9, R248, 0x7773, RZ ;  /* 0x00007773f8097816 */ /* 0x001fe400000000ff */
[C---:B------:R-:W-:Y:S02]  /*40120*/  PRMT R17, R249.reuse, 0x7772, RZ ;  /* 0x00007772f9117816 */ /* 0x040fe400000000ff */
[----:B------:R-:W-:Y:S02]  /*40130*/  PRMT R249, R249, 0x7773, RZ ;  /* 0x00007773f9f97816 */ /* 0x000fe400000000ff */
[C---:B-1----:R-:W-:Y:S01]  /*40140*/  PRMT R3, R250.reuse, 0x7772, RZ ;  /* 0x00007772fa037816 */ /* 0x042fe200000000ff */
[----:B------:R3:W-:Y:S01]  /*40150*/  @P4 STG.E.U8 desc[UR32][R230.64], R9 ;  /* 0x00000009e6004986 */ /* 0x0007e2000c101120 */
[----:B--2---:R-:W-:-:S02]  /*40160*/  PRMT R15, R250, 0x7773, RZ ;  /* 0x00007773fa0f7816 */ /* 0x004fc400000000ff */
[C---:B------:R-:W-:Y:S01]  /*40170*/  PRMT R19, R251.reuse, 0x7772, RZ ;  /* 0x00007772fb137816 */ /* 0x040fe200000000ff */
[----:B------:R3:W-:Y:S04]  /*40180*/  @P3 STG.E.U8 desc[UR32][R232.64], R17 ;  /* 0x00000011e8003986 */ /* 0x0007e8000c101120 */
[----:B------:R3:W-:Y:S04]  /*40190*/  @P2 STG.E.U8 desc[UR32][R234.64], R249 ;  /* 0x000000f9ea002986 */ /* 0x0007e8000c101120 */
[----:B------:R3:W-:Y:S04]  /*401a0*/  @P1 STG.E.U8 desc[UR32][R236.64], R3 ;  /* 0x00000003ec001986 */ /* 0x0007e8000c101120 */
[----:B------:R3:W-:Y:S01]  /*401b0*/  @P0 STG.E.U8 desc[UR32][R238.64], R15 ;  /* 0x0000000fee000986 */ /* 0x0007e2000c101120 */
[----:B------:R-:W-:-:S03]  /*401c0*/  PRMT R251, R251, 0x7773, RZ ;  /* 0x00007773fbfb7816 */ /* 0x000fc600000000ff */
[----:B------:R3:W-:Y:S01]  /*401d0*/  @P6 STG.E.U8 desc[UR32][R240.64], R19 ;  /* 0x00000013f0006986 */ /* 0x0007e2000c101120 */
[----:B------:R-:W-:Y:S05]  /*401e0*/  @!P5 EXIT ;  /* 0x000000000000d94d */ /* 0x000fea0003800000 */
[----:B------:R-:W-:Y:S01]  /*401f0*/  STG.E.U8 desc[UR32][R10.64], R251 ;  /* 0x000000fb0a007986 */ /* 0x000fe2000c101120 */
[----:B------:R-:W-:Y:S05]  /*40200*/  EXIT ;  /* 0x000000000000794d */ /* 0x000fea0003800000 */
.L_x_2:
[----:B------:R-:W-:-:S00]  /*40210*/  BRA `(.L_x_2) ;  /* 0xfffffffc00fc7947 */ /* 0x000fc0000383ffff */
[----:B------:R-:W-:-:S00]  /*40220*/  NOP ;  /* 0x0000000000007918 */ /* 0x000fc00000000000 */
        /* <DEDUP_REMOVED lines=13> */
.L_x_3:


//--------------------- .nv.shared.matmul_kernel  --------------------------
	.section	.nv.shared.matmul_kernel,"aw",@nobits
	.sectionflags	@""
	.align	16
	.zero		1024


//--------------------- .nv.shared.reserved.0     --------------------------
	.section	.nv.shared.reserved.0,"aw",@nobits
	.weak		__nv_reservedSMEM_offset_0_alias
	.size		__nv_reservedSMEM_offset_0_alias, 0, 0
	.other		__nv_reservedSMEM_offset_0_alias,@"STO_CUDA_RESERVED_SHARED STV_DEFAULT"
__nv_reservedSMEM_offset_0_alias:
	.zero		0


//--------------------- .nv.constant0.matmul_kernel --------------------------
	.section	.nv.constant0.matmul_kernel,"a",@progbits
	.sectionflags	@""
	.align	4
.nv.constant0.matmul_kernel:
	.zero		608


//--------------------- SYMBOLS --------------------------

	.type		.nv.reservedSmem.offset0,@object
	.size		.nv.reservedSmem.offset0,0x4
